	.target	sm_90a

	.elftype	@"ET_EXEC"


//--------------------- .note.nv.tkinfo           --------------------------
	.section	.note.nv.tkinfo,"",@"SHT_NOTE"
	.sectionflags	@"SHF_NOTE_NV_TKINFO"
	.tkinfo
        /*0018*/ 	.word	0x00000002
        /*0030*/ 	.string	""
        /*0030*/ 	.string	"ptxas"
        /*0030*/ 	.string	"Cuda compilation tools, release 13.0, V13.0.88"
        /*0030*/ 	.string	"Build cuda_13.0.r13.0/compiler.36424714_0"
        /*0030*/ 	.string	"-v  -suppress-debug-info  -lineinfo  -arch sm_90a "



//--------------------- .note.nv.cuinfo           --------------------------
	.section	.note.nv.cuinfo,"",@"SHT_NOTE"
	.sectionflags	@"SHF_NOTE_NV_CUINFO"
        /*0018*/ 	.short	0x0002
        /*001a*/ 	.short	0x005a
        /*001c*/ 	.short	0x0082
	.zero		2


//--------------------- .nv.info                  --------------------------
	.section	.nv.info,"",@"SHT_CUDA_INFO"
	.align	4


	//----- nvinfo : EIATTR_REGCOUNT
	.align		4
        /*0000*/ 	.byte	0x04, 0x2f
        /*0002*/ 	.short	(.L_1 - .L_0)
	.align		4
.L_0:
        /*0004*/ 	.word	index@(matmul_kernel)
        /*0008*/ 	.word	0x000000ff


	//----- nvinfo : EIATTR_FRAME_SIZE
	.align		4
.L_1:
        /*000c*/ 	.byte	0x04, 0x11
        /*000e*/ 	.short	(.L_3 - .L_2)
	.align		4
.L_2:
        /*0010*/ 	.word	index@(matmul_kernel)
        /*0014*/ 	.word	0x000029b0


	//----- nvinfo : EIATTR_MIN_STACK_SIZE
	.align		4
.L_3:
        /*0018*/ 	.byte	0x04, 0x12
        /*001a*/ 	.short	(.L_5 - .L_4)
	.align		4
.L_4:
        /*001c*/ 	.word	index@(matmul_kernel)
        /*0020*/ 	.word	0x000029b0
.L_5:


//--------------------- .nv.compat                --------------------------
	.section	.nv.compat,"",@"SHT_CUDA_COMPAT_INFO"
	.align	4
        /*0000*/ 	.byte	0x02, 0x09, 0x01, 0x00, 0x02, 0x02, 0x04, 0x00, 0x02, 0x05, 0x05, 0x00, 0x03, 0x07, 0x01, 0x01
        /*0010*/ 	.byte	0x02, 0x03, 0x00, 0x00, 0x02, 0x06, 0x01, 0x00, 0x04, 0x0b, 0x08, 0x00, 0x00, 0x00, 0x00, 0x00
        /*0020*/ 	.byte	0x00, 0x00, 0x00, 0x00


//--------------------- .nv.info.matmul_kernel    --------------------------
	.section	.nv.info.matmul_kernel,"",@"SHT_CUDA_INFO"
	.sectionflags	@""
	.align	4


	//----- nvinfo : EIATTR_CUDA_API_VERSION
	.align		4
        /*0000*/ 	.byte	0x04, 0x37
        /*0002*/ 	.short	(.L_7 - .L_6)
.L_6:
        /*0004*/ 	.word	0x00000082


	//----- nvinfo : EIATTR_KPARAM_INFO
	.align		4
.L_7:
        /*0008*/ 	.byte	0x04, 0x17
        /*000a*/ 	.short	(.L_9 - .L_8)
.L_8:
        /*000c*/ 	.word	0x00000000
        /*0010*/ 	.short	0x000d
        /*0012*/ 	.short	0x0048
        /*0014*/ 	.byte	0x00, 0xf4, 0x21, 0x00


	//----- nvinfo : EIATTR_KPARAM_INFO
	.align		4
.L_9:
        /*0018*/ 	.byte	0x04, 0x17
        /*001a*/ 	.short	(.L_11 - .L_10)
.L_10:
        /*001c*/ 	.word	0x00000000
        /*0020*/ 	.short	0x000c
        /*0022*/ 	.short	0x0040
        /*0024*/ 	.byte	0x00, 0xf4, 0x21, 0x00


	//----- nvinfo : EIATTR_KPARAM_INFO
	.align		4
.L_11:
        /*0028*/ 	.byte	0x04, 0x17
        /*002a*/ 	.short	(.L_13 - .L_12)
.L_12:
        /*002c*/ 	.word	0x00000000
        /*0030*/ 	.short	0x000b
        /*0032*/ 	.short	0x0038
        /*0034*/ 	.byte	0x00, 0xf0, 0x11, 0x00


	//----- nvinfo : EIATTR_KPARAM_INFO
	.align		4
.L_13:
        /*0038*/ 	.byte	0x04, 0x17
        /*003a*/ 	.short	(.L_15 - .L_14)
.L_14:
        /*003c*/ 	.word	0x00000000
        /*0040*/ 	.short	0x000a
        /*0042*/ 	.short	0x0034
        /*0044*/ 	.byte	0x00, 0xf0, 0x11, 0x00


	//----- nvinfo : EIATTR_KPARAM_INFO
	.align		4
.L_15:
        /*0048*/ 	.byte	0x04, 0x17
        /*004a*/ 	.short	(.L_17 - .L_16)
.L_16:
        /*004c*/ 	.word	0x00000000
        /*0050*/ 	.short	0x0009
        /*0052*/ 	.short	0x0030
        /*0054*/ 	.byte	0x00, 0xf0, 0x11, 0x00


	//----- nvinfo : EIATTR_KPARAM_INFO
	.align		4
.L_17:
        /*0058*/ 	.byte	0x04, 0x17
        /*005a*/ 	.short	(.L_19 - .L_18)
.L_18:
        /*005c*/ 	.word	0x00000000
        /*0060*/ 	.short	0x0008
        /*0062*/ 	.short	0x002c
        /*0064*/ 	.byte	0x00, 0xf0, 0x11, 0x00


	//----- nvinfo : EIATTR_KPARAM_INFO
	.align		4
.L_19:
        /*0068*/ 	.byte	0x04, 0x17
        /*006a*/ 	.short	(.L_21 - .L_20)
.L_20:
        /*006c*/ 	.word	0x00000000
        /*0070*/ 	.short	0x0007
        /*0072*/ 	.short	0x0028
        /*0074*/ 	.byte	0x00, 0xf0, 0x11, 0x00


	//----- nvinfo : EIATTR_KPARAM_INFO
	.align		4
.L_21:
        /*0078*/ 	.byte	0x04, 0x17
        /*007a*/ 	.short	(.L_23 - .L_22)
.L_22:
        /*007c*/ 	.word	0x00000000
        /*0080*/ 	.short	0x0006
        /*0082*/ 	.short	0x0024
        /*0084*/ 	.byte	0x00, 0xf0, 0x11, 0x00


	//----- nvinfo : EIATTR_KPARAM_INFO
	.align		4
.L_23:
        /*0088*/ 	.byte	0x04, 0x17
        /*008a*/ 	.short	(.L_25 - .L_24)
.L_24:
        /*008c*/ 	.word	0x00000000
        /*0090*/ 	.short	0x0005
        /*0092*/ 	.short	0x0020
        /*0094*/ 	.byte	0x00, 0xf0, 0x11, 0x00


	//----- nvinfo : EIATTR_KPARAM_INFO
	.align		4
.L_25:
        /*0098*/ 	.byte	0x04, 0x17
        /*009a*/ 	.short	(.L_27 - .L_26)
.L_26:
        /*009c*/ 	.word	0x00000000
        /*00a0*/ 	.short	0x0004
        /*00a2*/ 	.short	0x001c
        /*00a4*/ 	.byte	0x00, 0xf0, 0x11, 0x00


	//----- nvinfo : EIATTR_KPARAM_INFO
	.align		4
.L_27:
        /*00a8*/ 	.byte	0x04, 0x17
        /*00aa*/ 	.short	(.L_29 - .L_28)
.L_28:
        /*00ac*/ 	.word	0x00000000
        /*00b0*/ 	.short	0x0003
        /*00b2*/ 	.short	0x0018
        /*00b4*/ 	.byte	0x00, 0xf0, 0x11, 0x00


	//----- nvinfo : EIATTR_KPARAM_INFO
	.align		4
.L_29:
        /*00b8*/ 	.byte	0x04, 0x17
        /*00ba*/ 	.short	(.L_31 - .L_30)
.L_30:
        /*00bc*/ 	.word	0x00000000
        /*00c0*/ 	.short	0x0002
        /*00c2*/ 	.short	0x0010
        /*00c4*/ 	.byte	0x00, 0xf4, 0x21, 0x00


	//----- nvinfo : EIATTR_KPARAM_INFO
	.align		4
.L_31:
        /*00c8*/ 	.byte	0x04, 0x17
        /*00ca*/ 	.short	(.L_33 - .L_32)
.L_32:
        /*00cc*/ 	.word	0x00000000
        /*00d0*/ 	.short	0x0001
        /*00d2*/ 	.short	0x0008
        /*00d4*/ 	.byte	0x00, 0xf4, 0x21, 0x00


	//----- nvinfo : EIATTR_KPARAM_INFO
	.align		4
.L_33:
        /*00d8*/ 	.byte	0x04, 0x17
        /*00da*/ 	.short	(.L_35 - .L_34)
.L_34:
        /*00dc*/ 	.word	0x00000000
        /*00e0*/ 	.short	0x0000
        /*00e2*/ 	.short	0x0000
        /*00e4*/ 	.byte	0x00, 0xf4, 0x21, 0x00


	//----- nvinfo : EIATTR_SPARSE_MMA_MASK
	.align		4
.L_35:
        /*00e8*/ 	.byte	0x03, 0x50
        /*00ea*/ 	.short	0x0000


	//----- nvinfo : EIATTR_MAXREG_COUNT
	.align		4
        /*00ec*/ 	.byte	0x03, 0x1b
        /*00ee*/ 	.short	0x00ff


	//----- nvinfo : EIATTR_NUM_BARRIERS
	.align		4
        /*00f0*/ 	.byte	0x02, 0x4c
        /*00f2*/ 	.byte	0x01
	.zero		1


	//----- nvinfo : EIATTR_ANNOTATIONS
	.align		4
        /*00f4*/ 	.byte	0x04, 0x55
        /*00f6*/ 	.short	(.L_37 - .L_36)


	//   ....[0]....
.L_36:
        /*00f8*/ 	.word	0x00000001
        /*00fc*/ 	.byte	0x50, 0x03, 0x00, 0x00, 0x01, 0x00, 0x00, 0x00, 0xe0, 0x06, 0x00, 0x00, 0x01, 0x00, 0x00, 0x00
        /* <DEDUP_REMOVED lines=190> */
        /*0cec*/ 	.byte	0x80, 0x61, 0x00, 0x00, 0x01, 0x00, 0x00, 0x00, 0xb0, 0x61, 0x00, 0x00


	//----- nvinfo : EIATTR_MERCURY_ISA_VERSION
	.align		4
.L_37:
        /*0cf8*/ 	.byte	0x03, 0x5f
        /*0cfa*/ 	.short	0x0101


	//----- nvinfo : EIATTR_EXIT_INSTR_OFFSETS
	.align		4
        /*0cfc*/ 	.byte	0x04, 0x1c
        /*0cfe*/ 	.short	(.L_39 - .L_38)


	//   ....[0]....
.L_38:
        /*0d00*/ 	.word	0x0009ef40


	//   ....[1]....
        /*0d04*/ 	.word	0x0009ef60


	//----- nvinfo : EIATTR_REQNTID
	.align		4
.L_39:
        /*0d08*/ 	.byte	0x04, 0x10
        /*0d0a*/ 	.short	(.L_41 - .L_40)
.L_40:
        /*0d0c*/ 	.word	0x00000080
        /*0d10*/ 	.word	0x00000001
        /*0d14*/ 	.word	0x00000001


	//----- nvinfo : EIATTR_CBANK_PARAM_SIZE
	.align		4
.L_41:
        /*0d18*/ 	.byte	0x03, 0x19
        /*0d1a*/ 	.short	0x0050


	//----- nvinfo : EIATTR_PARAM_CBANK
	.align		4
        /*0d1c*/ 	.byte	0x04, 0x0a
        /*0d1e*/ 	.short	(.L_43 - .L_42)
	.align		4
.L_42:
        /*0d20*/ 	.word	index@(.nv.constant0.matmul_kernel)
        /*0d24*/ 	.short	0x0210
        /*0d26*/ 	.short	0x0050


	//----- nvinfo : EIATTR_SW_WAR
	.align		4
.L_43:
        /*0d28*/ 	.byte	0x04, 0x36
        /*0d2a*/ 	.short	(.L_45 - .L_44)
.L_44:
        /*0d2c*/ 	.word	0x00000008
.L_45:


//--------------------- .nv.callgraph             --------------------------
	.section	.nv.callgraph,"",@"SHT_CUDA_CALLGRAPH"
	.align	4
	.sectionentsize	8
	.align		4
        /*0000*/ 	.word	0x00000000
	.align		4
        /*0004*/ 	.word	0xffffffff
	.align		4
        /*0008*/ 	.word	0x00000000
	.align		4
        /*000c*/ 	.word	0xfffffffe
	.align		4
        /*0010*/ 	.word	0x00000000
	.align		4
        /*0014*/ 	.word	0xfffffffd
	.align		4
        /*0018*/ 	.word	0x00000000
	.align		4
        /*001c*/ 	.word	0xfffffffc


//--------------------- .text.matmul_kernel       --------------------------
	.section	.text.matmul_kernel,"ax",@progbits
	.align	128
        .global         matmul_kernel
        .type           matmul_kernel,@function
        .size           matmul_kernel,(.L_x_3 - matmul_kernel)
        .other          matmul_kernel,@"STO_CUDA_ENTRY STV_DEFAULT"
matmul_kernel:
.text.matmul_kernel:
[----:B------:R-:W1:Y:S08]  /*0000*/  LDC R1, c[0x0][0x28] ;  /* 0x00000a00ff017b82 */ /* 0x000e700000000800 */
[----:B------:R-:W2:Y:S01]  /*0010*/  LDC.64 R234, c[0x0][0x228] ;  /* 0x00008a00ffea7b82 */ /* 0x000ea20000000a00 */
[----:B------:R-:W3:Y:S01]  /*0020*/  S2R R5, SR_CTAID.X ;  /* 0x0000000000057919 */ /* 0x000ee20000002500 */
[----:B------:R-:W-:Y:S01]  /*0030*/  MOV R252, 0x400 ;  /* 0x0000040000fc7802 */ /* 0x000fe20000000f00 */
[----:B-1----:R-:W-:-:S02]  /*0040*/  VIADD R1, R1, 0xffffd650 ;  /* 0xffffd65001017836 */ /* 0x002fc40000000000 */
[----:B--2---:R-:W-:Y:S01]  /*0050*/  VIADD R0, R235, 0x1ff ;  /* 0x000001ffeb007836 */ /* 0x004fe20000000000 */
[----:B------:R-:W-:Y:S02]  /*0060*/  IABS R247, R235 ;  /* 0x000000eb00f77213 */ /* 0x000fe40000000000 */
[----:B------:R-:W-:Y:S02]  /*0070*/  IABS R232, R234 ;  /* 0x000000ea00e87213 */ /* 0x000fe40000000000 */
[----:B------:R-:W-:-:S04]  /*0080*/  SHF.R.S32.HI R3, RZ, 0x1f, R0 ;  /* 0x0000001fff037819 */ /* 0x000fc80000011400 */
[----:B------:R-:W-:Y:S02]  /*0090*/  LEA.HI R3, R3, R0, RZ, 0x9 ;  /* 0x0000000003037211 */ /* 0x000fe400078f48ff */
[----:B---3--:R-:W-:Y:S02]  /*00a0*/  IABS R8, R5 ;  /* 0x0000000500087213 */ /* 0x008fe40000000000 */
[----:B------:R-:W-:-:S05]  /*00b0*/  SHF.R.S32.HI R3, RZ, 0x9, R3 ;  /* 0x00000009ff037819 */ /* 0x000fca0000011403 */
[----:B------:R-:W-:-:S05]  /*00c0*/  IMAD.SHL.U32 R4, R3, 0x8, RZ ;  /* 0x0000000803047824 */ /* 0x000fca00078e00ff */
[-C--:B------:R-:W-:Y:S02]  /*00d0*/  IABS R7, R4.reuse ;  /* 0x0000000400077213 */ /* 0x080fe40000000000 */
[----:B------:R-:W-:Y:S02]  /*00e0*/  IABS R10, R4 ;  /* 0x00000004000a7213 */ /* 0x000fe40000000000 */
[----:B------:R-:W1:Y:S08]  /*00f0*/  I2F.RP R0, R7 ;  /* 0x0000000700007306 */ /* 0x000e700000209400 */
[----:B-1----:R-:W1:Y:S02]  /*0100*/  MUFU.RCP R0, R0 ;  /* 0x0000000000007308 */ /* 0x002e640000001000 */
[----:B-1----:R-:W-:-:S02]  /*0110*/  VIADD R2, R0, 0xffffffe ;  /* 0x0ffffffe00027836 */ /* 0x002fc40000000000 */
[----:B------:R-:W-:-:S04]  /*0120*/  IMAD.MOV R0, RZ, RZ, -R10 ;  /* 0x000000ffff007224 */ /* 0x000fc800078e0a0a */
[----:B------:R1:W2:Y:S02]  /*0130*/  F2I.FTZ.U32.TRUNC.NTZ R3, R2 ;  /* 0x0000000200037305 */ /* 0x0002a4000021f000 */
[----:B-1----:R-:W-:Y:S01]  /*0140*/  IMAD.MOV.U32 R2, RZ, RZ, RZ ;  /* 0x000000ffff027224 */ /* 0x002fe200078e00ff */
[----:B--2---:R-:W-:-:S05]  /*0150*/  IADD3 R6, RZ, -R3, RZ ;  /* 0x80000003ff067210 */ /* 0x004fca0007ffe0ff */
[----:B------:R-:W-:Y:S02]  /*0160*/  IMAD R9, R6, R7, RZ ;  /* 0x0000000706097224 */ /* 0x000fe400078e02ff */
[----:B------:R-:W-:Y:S02]  /*0170*/  IMAD.MOV.U32 R6, RZ, RZ, R8 ;  /* 0x000000ffff067224 */ /* 0x000fe400078e0008 */
[----:B------:R-:W-:-:S06]  /*0180*/  IMAD.HI.U32 R3, R3, R9, R2 ;  /* 0x0000000903037227 */ /* 0x000fcc00078e0002 */
[----:B------:R-:W-:-:S04]  /*0190*/  IMAD.HI.U32 R3, R3, R6, RZ ;  /* 0x0000000603037227 */ /* 0x000fc800078e00ff */
[----:B------:R-:W-:Y:S02]  /*01a0*/  IMAD R0, R3, R0, R6 ;  /* 0x0000000003007224 */ /* 0x000fe400078e0206 */
[----:B------:R-:W1:Y:S03]  /*01b0*/  I2F.RP R6, R247 ;  /* 0x000000f700067306 */ /* 0x000e660000209400 */
[----:B------:R-:W-:-:S05]  /*01c0*/  ISETP.GT.U32.AND P1, PT, R7, R0, PT ;  /* 0x000000000700720c */ /* 0x000fca0003f24070 */
[----:B-1----:R-:W-:Y:S08]  /*01d0*/  MUFU.RCP R6, R6 ;  /* 0x0000000600067308 */ /* 0x002ff00000001000 */
[----:B------:R-:W-:Y:S01]  /*01e0*/  @!P1 IMAD.IADD R0, R0, 0x1, -R7 ;  /* 0x0000000100009824 */ /* 0x000fe200078e0a07 */
[----:B------:R-:W-:Y:S02]  /*01f0*/  @!P1 IADD3 R3, R3, 0x1, RZ ;  /* 0x0000000103039810 */ /* 0x000fe40007ffe0ff */
[----:B------:R-:W-:-:S02]  /*0200*/  ISETP.NE.AND P1, PT, R4, RZ, PT ;  /* 0x000000ff0400720c */ /* 0x000fc40003f25270 */
[----:B------:R-:W-:Y:S02]  /*0210*/  ISETP.GE.U32.AND P0, PT, R0, R7, PT ;  /* 0x000000070000720c */ /* 0x000fe40003f06070 */
[----:B------:R-:W-:Y:S01]  /*0220*/  LOP3.LUT R0, R5, R4, RZ, 0x3c, !PT ;  /* 0x0000000405007212 */ /* 0x000fe200078e3cff */
[----:B------:R-:W1:Y:S03]  /*0230*/  S2R R7, SR_CgaCtaId ;  /* 0x0000000000077919 */ /* 0x000e660000008800 */
[----:B------:R-:W-:Y:S01]  /*0240*/  ISETP.GE.AND P2, PT, R0, RZ, PT ;  /* 0x000000ff0000720c */ /* 0x000fe20003f46270 */
[----:B------:R-:W-:-:S06]  /*0250*/  VIADD R0, R234, 0x7f ;  /* 0x0000007fea007836 */ /* 0x000fcc0000000000 */
[----:B------:R-:W-:-:S04]  /*0260*/  @P0 VIADD R3, R3, 0x1 ;  /* 0x0000000103030836 */ /* 0x000fc80000000000 */
[----:B------:R-:W-:Y:S01]  /*0270*/  IMAD.MOV.U32 R2, RZ, RZ, R3 ;  /* 0x000000ffff027224 */ /* 0x000fe200078e0003 */
[----:B------:R-:W-:-:S03]  /*0280*/  SHF.R.S32.HI R3, RZ, 0x1f, R0 ;  /* 0x0000001fff037819 */ /* 0x000fc60000011400 */
[----:B------:R-:W-:Y:S01]  /*0290*/  @!P2 IMAD.MOV R2, RZ, RZ, -R2 ;  /* 0x000000ffff02a224 */ /* 0x000fe200078e0a02 */
[----:B------:R-:W-:Y:S02]  /*02a0*/  @!P1 LOP3.LUT R2, RZ, R4, RZ, 0x33, !PT ;  /* 0x00000004ff029212 */ /* 0x000fe400078e33ff */
[----:B------:R-:W-:Y:S02]  /*02b0*/  LEA.HI R3, R3, R0, RZ, 0x7 ;  /* 0x0000000003037211 */ /* 0x000fe400078f38ff */
[----:B------:R-:W-:Y:S01]  /*02c0*/  SHF.L.U32 R10, R2, 0x3, RZ ;  /* 0x00000003020a7819 */ /* 0x000fe200000006ff */
[----:B------:R-:W-:-:S03]  /*02d0*/  IMAD.MOV R2, RZ, RZ, -R2 ;  /* 0x000000ffff027224 */ /* 0x000fc600078e0a02 */
[----:B------:R-:W-:Y:S01]  /*02e0*/  LEA.HI.SX32 R3, R3, -R10, 0x19 ;  /* 0x8000000a03037211 */ /* 0x000fe200078fcaff */
[----:B------:R-:W-:Y:S02]  /*02f0*/  IMAD R11, R4, R2, R5 ;  /* 0x00000002040b7224 */ /* 0x000fe400078e0205 */
[----:B------:R-:W-:Y:S01]  /*0300*/  IMAD.MOV.U32 R2, RZ, RZ, RZ ;  /* 0x000000ffff027224 */ /* 0x000fe200078e00ff */
[----:B------:R-:W-:Y:S02]  /*0310*/  VIMNMX R8, R3, 0x8, PT ;  /* 0x0000000803087848 */ /* 0x000fe40003fe0100 */
[----:B-1----:R-:W-:Y:S02]  /*0320*/  LEA R252, R7, R252, 0x18 ;  /* 0x000000fc07fc7211 */ /* 0x002fe400078ec0ff */
[-C--:B------:R-:W-:Y:S02]  /*0330*/  IABS R9, R8.reuse ;  /* 0x0000000800097213 */ /* 0x080fe40000000000 */
[----:B------:R-:W-:Y:S01]  /*0340*/  IABS R4, R8 ;  /* 0x0000000800047213 */ /* 0x000fe20000000000 */
[----:B------:R-:W-:Y:S01]  /*0350*/  STL [R1+0x27cc], R252 ;  /* 0x0027ccfc01007387 */ /* 0x000fe20000100800 */
[----:B------:R-:W1:Y:S08]  /*0360*/  I2F.RP R0, R9 ;  /* 0x0000000900007306 */ /* 0x000e700000209400 */
[----:B-1----:R-:W1:Y:S02]  /*0370*/  MUFU.RCP R0, R0 ;  /* 0x0000000000007308 */ /* 0x002e640000001000 */
[----:B-1----:R-:W-:Y:S01]  /*0380*/  VIADD R3, R0, 0xffffffe ;  /* 0x0ffffffe00037836 */ /* 0x002fe20000000000 */
[----:B------:R-:W-:-:S05]  /*0390*/  IABS R0, R11 ;  /* 0x0000000b00007213 */ /* 0x000fca0000000000 */
[----:B------:R-:W1:Y:S02]  /*03a0*/  F2I.FTZ.U32.TRUNC.NTZ R3, R3 ;  /* 0x0000000300037305 */ /* 0x000e64000021f000 */
[----:B-1----:R-:W-:-:S04]  /*03b0*/  IMAD.MOV R12, RZ, RZ, -R3 ;  /* 0x000000ffff0c7224 */ /* 0x002fc800078e0a03 */
[----:B------:R-:W-:-:S04]  /*03c0*/  IMAD R5, R12, R9, RZ ;  /* 0x000000090c057224 */ /* 0x000fc800078e02ff */
[----:B------:R-:W-:Y:S01]  /*03d0*/  IMAD.HI.U32 R2, R3, R5, R2 ;  /* 0x0000000503027227 */ /* 0x000fe200078e0002 */
[----:B------:R-:W-:Y:S01]  /*03e0*/  MOV R5, R0 ;  /* 0x0000000000057202 */ /* 0x000fe20000000f00 */
[----:B------:R-:W1:Y:S02]  /*03f0*/  I2F.RP R3, R232 ;  /* 0x000000e800037306 */ /* 0x000e640000209400 */
[----:B------:R-:W-:Y:S02]  /*0400*/  IMAD.MOV R0, RZ, RZ, -R4 ;  /* 0x000000ffff007224 */ /* 0x000fe400078e0a04 */
[----:B------:R-:W-:-:S04]  /*0410*/  IMAD.HI.U32 R2, R2, R5, RZ ;  /* 0x0000000502027227 */ /* 0x000fc800078e00ff */
[----:B------:R-:W-:Y:S02]  /*0420*/  IMAD R0, R2, R0, R5 ;  /* 0x0000000002007224 */ /* 0x000fe400078e0205 */
[----:B------:R-:W-:-:S03]  /*0430*/  VIADD R4, R6, 0xffffffe ;  /* 0x0ffffffe06047836 */ /* 0x000fc60000000000 */
[----:B------:R-:W-:Y:S01]  /*0440*/  ISETP.GT.U32.AND P1, PT, R9, R0, PT ;  /* 0x000000000900720c */ /* 0x000fe20003f24070 */
[----:B------:R-:W2:Y:S08]  /*0450*/  F2I.FTZ.U32.TRUNC.NTZ R5, R4 ;  /* 0x0000000400057305 */ /* 0x000eb0000021f000 */
[----:B-1----:R-:W1:Y:S04]  /*0460*/  MUFU.RCP R3, R3 ;  /* 0x0000000300037308 */ /* 0x002e680000001000 */
[----:B------:R-:W-:-:S02]  /*0470*/  @!P1 IMAD.IADD R0, R0, 0x1, -R9 ;  /* 0x0000000100009824 */ /* 0x000fc400078e0a09 */
[----:B------:R-:W-:Y:S01]  /*0480*/  @!P1 VIADD R2, R2, 0x1 ;  /* 0x0000000102029836 */ /* 0x000fe20000000000 */
[----:B------:R-:W-:Y:S01]  /*0490*/  ISETP.NE.AND P1, PT, R8, RZ, PT ;  /* 0x000000ff0800720c */ /* 0x000fe20003f25270 */
[----:B--2---:R-:W-:Y:S01]  /*04a0*/  IMAD.MOV R4, RZ, RZ, -R5 ;  /* 0x000000ffff047224 */ /* 0x004fe200078e0a05 */
[----:B------:R-:W-:Y:S02]  /*04b0*/  ISETP.GE.U32.AND P0, PT, R0, R9, PT ;  /* 0x000000090000720c */ /* 0x000fe40003f06070 */
[----:B------:R-:W-:Y:S01]  /*04c0*/  LOP3.LUT R0, R11, R8, RZ, 0x3c, !PT ;  /* 0x000000080b007212 */ /* 0x000fe200078e3cff */
[----:B------:R-:W-:Y:S01]  /*04d0*/  IMAD R245, R4, R247, RZ ;  /* 0x000000f704f57224 */ /* 0x000fe200078e02ff */
[----:B------:R-:W-:Y:S02]  /*04e0*/  MOV R4, RZ ;  /* 0x000000ff00047202 */ /* 0x000fe40000000f00 */
[----:B------:R-:W-:Y:S01]  /*04f0*/  ISETP.GE.AND P2, PT, R0, RZ, PT ;  /* 0x000000ff0000720c */ /* 0x000fe20003f46270 */
[----:B-1----:R-:W-:-:S02]  /*0500*/  VIADD R0, R3, 0xffffffe ;  /* 0x0ffffffe03007836 */ /* 0x002fc40000000000 */
[----:B------:R-:W-:Y:S02]  /*0510*/  IMAD.HI.U32 R245, R5, R245, R4 ;  /* 0x000000f505f57227 */ /* 0x000fe400078e0004 */
[----:B------:R-:W1:Y:S02]  /*0520*/  F2I.FTZ.U32.TRUNC.NTZ R3, R0 ;  /* 0x0000000000037305 */ /* 0x000e64000021f000 */
[----:B------:R-:W-:-:S06]  /*0530*/  @P0 IADD3 R2, R2, 0x1, RZ ;  /* 0x0000000102020810 */ /* 0x000fcc0007ffe0ff */
[----:B------:R-:W-:Y:S01]  /*0540*/  @!P2 IMAD.MOV R2, RZ, RZ, -R2 ;  /* 0x000000ffff02a224 */ /* 0x000fe200078e0a02 */
[----:B------:R-:W-:-:S05]  /*0550*/  @!P1 LOP3.LUT R2, RZ, R8, RZ, 0x33, !PT ;  /* 0x00000008ff029212 */ /* 0x000fca00078e33ff */
[----:B------:R-:W-:Y:S02]  /*0560*/  IMAD.SHL.U32 R6, R2, 0x200, RZ ;  /* 0x0000020002067824 */ /* 0x000fe400078e00ff */
[----:B------:R-:W-:Y:S01]  /*0570*/  IMAD.MOV R227, RZ, RZ, -R2 ;  /* 0x000000ffffe37224 */ /* 0x000fe200078e0a02 */
[----:B------:R-:W-:Y:S01]  /*0580*/  MOV R2, RZ ;  /* 0x000000ff00027202 */ /* 0x000fe20000000f00 */
[C---:B------:R-:W-:Y:S01]  /*0590*/  VIADD R13, R6.reuse, 0x2 ;  /* 0x00000002060d7836 */ /* 0x040fe20000000000 */
[----:B------:R-:W-:Y:S01]  /*05a0*/  IABS R4, R6 ;  /* 0x0000000600047213 */ /* 0x000fe20000000000 */
[----:B------:R-:W-:Y:S02]  /*05b0*/  VIADD R14, R6, 0x1 ;  /* 0x00000001060e7836 */ /* 0x000fe40000000000 */
[----:B-1----:R-:W-:Y:S01]  /*05c0*/  IMAD.MOV R229, RZ, RZ, -R3 ;  /* 0x000000ffffe57224 */ /* 0x002fe200078e0a03 */
[----:B------:R-:W-:Y:S01]  /*05d0*/  IABS R250, R13 ;  /* 0x0000000d00fa7213 */ /* 0x000fe20000000000 */
[----:B------:R-:W-:-:S04]  /*05e0*/  IMAD.HI.U32 R0, R245, R4, RZ ;  /* 0x00000004f5007227 */ /* 0x000fc800078e00ff */
[----:B------:R-:W-:Y:S01]  /*05f0*/  IMAD R227, R8, R227, R11 ;  /* 0x000000e308e37224 */ /* 0x000fe200078e020b */
[----:B------:R-:W-:Y:S01]  /*0600*/  IABS R8, R14 ;  /* 0x0000000e00087213 */ /* 0x000fe20000000000 */
[----:B------:R-:W-:Y:S02]  /*0610*/  IMAD R229, R229, R232, RZ ;  /* 0x000000e8e5e57224 */ /* 0x000fe400078e02ff */
[----:B------:R-:W-:Y:S02]  /*0620*/  IMAD.MOV R7, RZ, RZ, -R0 ;  /* 0x000000ffff077224 */ /* 0x000fe400078e0a00 */
[----:B------:R-:W-:Y:S02]  /*0630*/  VIADD R9, R6, 0x3 ;  /* 0x0000000306097836 */ /* 0x000fe40000000000 */
[----:B------:R-:W-:-:S04]  /*0640*/  IMAD.HI.U32 R0, R245, R250, RZ ;  /* 0x000000faf5007227 */ /* 0x000fc800078e00ff */
[----:B------:R-:W-:-:S04]  /*0650*/  IMAD.HI.U32 R229, R3, R229, R2 ;  /* 0x000000e503e57227 */ /* 0x000fc800078e0002 */
[----:B------:R-:W-:-:S04]  /*0660*/  IMAD.HI.U32 R2, R245, R8, RZ ;  /* 0x00000008f5027227 */ /* 0x000fc800078e00ff */
[----:B------:R-:W-:Y:S01]  /*0670*/  VIADD R5, R6, 0x4 ;  /* 0x0000000406057836 */ /* 0x000fe20000000000 */
[----:B------:R-:W-:Y:S01]  /*0680*/  IADD3 R2, -R2, RZ, RZ ;  /* 0x000000ff02027210 */ /* 0x000fe20007ffe1ff */
[C---:B------:R-:W-:Y:S01]  /*0690*/  IMAD R7, R247.reuse, R7, R4 ;  /* 0x00000007f7077224 */ /* 0x040fe200078e0204 */
[----:B------:R-:W-:Y:S01]  /*06a0*/  IABS R4, R9 ;  /* 0x0000000900047213 */ /* 0x000fe20000000000 */
[----:B------:R-:W-:Y:S01]  /*06b0*/  IMAD.MOV R0, RZ, RZ, -R0 ;  /* 0x000000ffff007224 */ /* 0x000fe200078e0a00 */
[----:B------:R-:W-:Y:S01]  /*06c0*/  IABS R248, R5 ;  /* 0x0000000500f87213 */ /* 0x000fe20000000000 */
[C---:B------:R-:W-:Y:S01]  /*06d0*/  VIADD R3, R6.reuse, 0x5 ;  /* 0x0000000506037836 */ /* 0x040fe20000000000 */
[----:B------:R-:W-:Y:S01]  /*06e0*/  STL [R1+0x2928], R7 ;  /* 0x0029280701007387 */ /* 0x000fe20000100800 */
[----:B------:R-:W-:Y:S02]  /*06f0*/  IMAD R250, R247, R0, R250 ;  /* 0x00000000f7fa7224 */ /* 0x000fe400078e02fa */
[C---:B------:R-:W-:Y:S01]  /*0700*/  VIADD R5, R6.reuse, 0x6 ;  /* 0x0000000606057836 */ /* 0x040fe20000000000 */
[----:B------:R-:W-:Y:S01]  /*0710*/  IABS R246, R3 ;  /* 0x0000000300f67213 */ /* 0x000fe20000000000 */
[----:B------:R-:W-:Y:S01]  /*0720*/  IMAD.HI.U32 R0, R245, R4, RZ ;  /* 0x00000004f5007227 */ /* 0x000fe200078e00ff */
[----:B------:R-:W-:Y:S03]  /*0730*/  STL [R1+0x2930], R250 ;  /* 0x002930fa01007387 */ /* 0x000fe60000100800 */
[----:B------:R-:W-:Y:S01]  /*0740*/  VIADD R3, R6, 0x7 ;  /* 0x0000000706037836 */ /* 0x000fe20000000000 */
[----:B------:R1:W-:Y:S01]  /*0750*/  STL [R1+0x44c], R5 ;  /* 0x00044c0501007387 */ /* 0x0003e20000100800 */
[----:B------:R-:W-:Y:S01]  /*0760*/  IMAD R251, R247, R2, R8 ;  /* 0x00000002f7fb7224 */ /* 0x000fe200078e0208 */
[----:B------:R-:W-:Y:S01]  /*0770*/  IADD3 R249, -R0, RZ, RZ ;  /* 0x000000ff00f97210 */ /* 0x000fe20007ffe1ff */
[----:B------:R-:W-:Y:S01]  /*0780*/  IMAD.HI.U32 R2, R245, R248, RZ ;  /* 0x000000f8f5027227 */ /* 0x000fe200078e00ff */
[----:B------:R2:W-:Y:S01]  /*0790*/  STL [R1+0x448], R3 ;  /* 0x0004480301007387 */ /* 0x0005e20000100800 */
[----:B------:R-:W-:-:S02]  /*07a0*/  IABS R8, R5 ;  /* 0x0000000500087213 */ /* 0x000fc40000000000 */
[----:B------:R-:W-:Y:S02]  /*07b0*/  IMAD.MOV R2, RZ, RZ, -R2 ;  /* 0x000000ffff027224 */ /* 0x000fe400078e0a02 */
[----:B------:R-:W-:Y:S01]  /*07c0*/  IMAD.HI.U32 R0, R245, R246, RZ ;  /* 0x000000f6f5007227 */ /* 0x000fe200078e00ff */
[----:B-1----:R-:W-:-:S03]  /*07d0*/  IADD3 R5, R6, 0x9, RZ ;  /* 0x0000000906057810 */ /* 0x002fc60007ffe0ff */
[C---:B------:R-:W-:Y:S01]  /*07e0*/  IMAD R249, R247.reuse, R249, R4 ;  /* 0x000000f9f7f97224 */ /* 0x040fe200078e0204 */
[----:B--2---:R-:W-:Y:S01]  /*07f0*/  IABS R3, R3 ;  /* 0x0000000300037213 */ /* 0x004fe20000000000 */
[----:B------:R-:W-:Y:S02]  /*0800*/  IMAD R248, R247, R2, R248 ;  /* 0x00000002f7f87224 */ /* 0x000fe400078e02f8 */
[----:B------:R-:W-:-:S04]  /*0810*/  IMAD.HI.U32 R2, R245, R8, RZ ;  /* 0x00000008f5027227 */ /* 0x000fc800078e00ff */
[----:B------:R-:W-:Y:S02]  /*0820*/  IMAD.MOV.U32 R4, RZ, RZ, R3 ;  /* 0x000000ffff047224 */ /* 0x000fe400078e0003 */
[----:B------:R-:W-:Y:S02]  /*0830*/  IMAD.MOV R3, RZ, RZ, -R0 ;  /* 0x000000ffff037224 */ /* 0x000fe400078e0a00 */
[----:B------:R-:W-:Y:S02]  /*0840*/  VIADD R7, R6, 0x8 ;  /* 0x0000000806077836 */ /* 0x000fe40000000000 */
[----:B------:R-:W-:-:S03]  /*0850*/  IMAD.HI.U32 R0, R245, R4, RZ ;  /* 0x00000004f5007227 */ /* 0x000fc600078e00ff */
[----:B------:R-:W-:Y:S01]  /*0860*/  STL [R1+0x444], R7 ;  /* 0x0004440701007387 */ /* 0x000fe20000100800 */
[----:B------:R-:W-:Y:S02]  /*0870*/  IMAD.MOV R2, RZ, RZ, -R2 ;  /* 0x000000ffff027224 */ /* 0x000fe400078e0a02 */
[C---:B------:R-:W-:Y:S01]  /*0880*/  IMAD R246, R247.reuse, R3, R246 ;  /* 0x00000003f7f67224 */ /* 0x040fe200078e02f6 */
[----:B------:R-:W-:Y:S01]  /*0890*/  IABS R3, R7 ;  /* 0x0000000700037213 */ /* 0x000fe20000000000 */
[----:B------:R-:W-:Y:S01]  /*08a0*/  IMAD.MOV R0, RZ, RZ, -R0 ;  /* 0x000000ffff007224 */ /* 0x000fe200078e0a00 */
[----:B------:R1:W-:Y:S01]  /*08b0*/  STL [R1+0x440], R5 ;  /* 0x0004400501007387 */ /* 0x0003e20000100800 */
[----:B------:R-:W-:Y:S01]  /*08c0*/  IMAD.IADD R227, R10, 0x1, R227 ;  /* 0x000000010ae37824 */ /* 0x000fe200078e02e3 */
[----:B------:R-:W-:Y:S01]  /*08d0*/  IABS R10, R5 ;  /* 0x00000005000a7213 */ /* 0x000fe20000000000 */
[C---:B------:R-:W-:Y:S02]  /*08e0*/  IMAD R2, R247.reuse, R2, R8 ;  /* 0x00000002f7027224 */ /* 0x040fe400078e0208 */
[----:B------:R-:W-:-:S02]  /*08f0*/  IMAD R0, R247, R0, R4 ;  /* 0x00000000f7007224 */ /* 0x000fc400078e0204 */
[----:B------:R-:W-:Y:S01]  /*0900*/  IMAD.MOV.U32 R8, RZ, RZ, R3 ;  /* 0x000000ffff087224 */ /* 0x000fe200078e0003 */
[----:B------:R2:W-:Y:S01]  /*0910*/  STL [R1+0x418], R2 ;  /* 0x0004180201007387 */ /* 0x0005e20000100800 */
[C---:B------:R-:W-:Y:S01]  /*0920*/  IADD3 R3, R6.reuse, 0xb, RZ ;  /* 0x0000000b06037810 */ /* 0x040fe20007ffe0ff */
[C---:B-1----:R-:W-:Y:S02]  /*0930*/  VIADD R5, R6.reuse, 0xa ;  /* 0x0000000a06057836 */ /* 0x042fe40000000000 */
[----:B------:R-:W-:Y:S01]  /*0940*/  VIADD R9, R6, 0xd ;  /* 0x0000000d06097836 */ /* 0x000fe20000000000 */
[----:B------:R-:W-:Y:S02]  /*0950*/  IABS R12, R3 ;  /* 0x00000003000c7213 */ /* 0x000fe40000000000 */
[----:B------:R1:W-:Y:S01]  /*0960*/  STL [R1+0x43c], R5 ;  /* 0x00043c0501007387 */ /* 0x0003e20000100800 */
[----:B------:R-:W-:Y:S01]  /*0970*/  IABS R4, R5 ;  /* 0x0000000500047213 */ /* 0x000fe20000000000 */
[----:B--2---:R-:W-:-:S02]  /*0980*/  IMAD.HI.U32 R2, R245, R10, RZ ;  /* 0x0000000af5027227 */ /* 0x004fc400078e00ff */
[----:B------:R2:W-:Y:S02]  /*0990*/  STL [R1+0x414], R0 ;  /* 0x0004140001007387 */ /* 0x0005e40000100800 */
[----:B------:R-:W-:Y:S02]  /*09a0*/  IMAD.MOV R2, RZ, RZ, -R2 ;  /* 0x000000ffff027224 */ /* 0x000fe400078e0a02 */
[----:B------:R3:W-:Y:S01]  /*09b0*/  STL [R1+0x438], R3 ;  /* 0x0004380301007387 */ /* 0x0007e20000100800 */
[----:B-1----:R-:W-:Y:S02]  /*09c0*/  VIADD R5, R6, 0xc ;  /* 0x0000000c06057836 */ /* 0x002fe40000000000 */
[----:B--2---:R-:W-:-:S03]  /*09d0*/  IMAD.HI.U32 R0, R245, R8, RZ ;  /* 0x00000008f5007227 */ /* 0x004fc600078e00ff */
[----:B------:R1:W-:Y:S01]  /*09e0*/  STL [R1+0x1d54], R5 ;  /* 0x001d540501007387 */ /* 0x0003e20000100800 */
[----:B---3--:R-:W-:Y:S02]  /*09f0*/  IMAD.MOV R3, RZ, RZ, -R0 ;  /* 0x000000ffff037224 */ /* 0x008fe400078e0a00 */
[----:B------:R-:W-:-:S04]  /*0a00*/  IMAD.HI.U32 R0, R245, R4, RZ ;  /* 0x00000004f5007227 */ /* 0x000fc800078e00ff */
[C---:B------:R-:W-:Y:S01]  /*0a10*/  IMAD R7, R247.reuse, R3, R8 ;  /* 0x00000003f7077224 */ /* 0x040fe200078e0208 */
[----:B-1----:R-:W-:Y:S01]  /*0a20*/  IABS R5, R5 ;  /* 0x0000000500057213 */ /* 0x002fe20000000000 */
[----:B------:R-:W-:Y:S02]  /*0a30*/  IMAD R3, R247, R2, R10 ;  /* 0x00000002f7037224 */ /* 0x000fe400078e020a */
[----:B------:R-:W-:Y:S01]  /*0a40*/  IMAD.HI.U32 R2, R245, R12, RZ ;  /* 0x0000000cf5027227 */ /* 0x000fe200078e00ff */
[----:B------:R1:W-:Y:S03]  /*0a50*/  STL [R1+0x410], R7 ;  /* 0x0004100701007387 */ /* 0x0003e60000100800 */
[----:B------:R-:W-:Y:S01]  /*0a60*/  IMAD.MOV.U32 R8, RZ, RZ, R5 ;  /* 0x000000ffff087224 */ /* 0x000fe200078e0005 */
[----:B------:R2:W-:Y:S01]  /*0a70*/  STL [R1+0x40c], R3 ;  /* 0x00040c0301007387 */ /* 0x0005e20000100800 */
[----:B------:R-:W-:Y:S01]  /*0a80*/  IADD3 R5, R6, 0xf, RZ ;  /* 0x0000000f06057810 */ /* 0x000fe20007ffe0ff */
[----:B------:R-:W-:-:S02]  /*0a90*/  IMAD.MOV R2, RZ, RZ, -R2 ;  /* 0x000000ffff027224 */ /* 0x000fc400078e0a02 */
[----:B------:R3:W-:Y:S01]  /*0aa0*/  STL [R1+0x1d5c], R9 ;  /* 0x001d5c0901007387 */ /* 0x0007e20000100800 */
[----:B-1----:R-:W-:Y:S02]  /*0ab0*/  VIADD R7, R6, 0xe ;  /* 0x0000000e06077836 */ /* 0x002fe40000000000 */
[----:B------:R-:W-:Y:S01]  /*0ac0*/  IMAD R216, R247, R2, R12 ;  /* 0x00000002f7d87224 */ /* 0x000fe200078e020c */
[----:B--2---:R-:W-:Y:S01]  /*0ad0*/  IADD3 R3, -R0, RZ, RZ ;  /* 0x000000ff00037210 */ /* 0x004fe20007ffe1ff */
[----:B------:R-:W-:Y:S01]  /*0ae0*/  IMAD.HI.U32 R0, R245, R8, RZ ;  /* 0x00000008f5007227 */ /* 0x000fe200078e00ff */
[----:B------:R-:W-:Y:S01]  /*0af0*/  IABS R10, R7 ;  /* 0x00000007000a7213 */ /* 0x000fe20000000000 */
[----:B------:R-:W-:Y:S02]  /*0b00*/  STL [R1+0x1d58], R7 ;  /* 0x001d580701007387 */ /* 0x000fe40000100800 */
[----:B------:R-:W-:Y:S02]  /*0b10*/  IMAD.MOV R0, RZ, RZ, -R0 ;  /* 0x000000ffff007224 */ /* 0x000fe400078e0a00 */
[C---:B------:R-:W-:Y:S01]  /*0b20*/  IMAD R209, R247.reuse, R3, R4 ;  /* 0x00000003f7d17224 */ /* 0x040fe200078e0204 */
[----:B------:R-:W-:Y:S01]  /*0b30*/  IABS R4, R9 ;  /* 0x0000000900047213 */ /* 0x000fe20000000000 */
[----:B------:R-:W-:Y:S01]  /*0b40*/  IMAD R0, R247, R0, R8 ;  /* 0x00000000f7007224 */ /* 0x000fe200078e0208 */
[----:B------:R1:W-:Y:S01]  /*0b50*/  STL [R1+0x1d60], R5 ;  /* 0x001d600501007387 */ /* 0x0003e20000100800 */
[C---:B------:R-:W-:Y:S01]  /*0b60*/  VIADD R3, R6.reuse, 0x10 ;  /* 0x0000001006037836 */ /* 0x040fe20000000000 */
[----:B------:R-:W-:Y:S01]  /*0b70*/  IABS R8, R5 ;  /* 0x0000000500087213 */ /* 0x000fe20000000000 */
[----:B------:R-:W-:Y:S01]  /*0b80*/  IMAD.HI.U32 R2, R245, R10, RZ ;  /* 0x0000000af5027227 */ /* 0x000fe200078e00ff */
[----:B------:R2:W-:Y:S02]  /*0b90*/  STL [R1+0x400], R0 ;  /* 0x0004000001007387 */ /* 0x0005e40000100800 */
[----:B------:R-:W-:Y:S01]  /*0ba0*/  IABS R12, R3 ;  /* 0x00000003000c7213 */ /* 0x000fe20000000000 */
[----:B------:R-:W-:Y:S01]  /*0bb0*/  IMAD.MOV R2, RZ, RZ, -R2 ;  /* 0x000000ffff027224 */ /* 0x000fe200078e0a02 */
[----:B------:R4:W-:Y:S01]  /*0bc0*/  STL [R1+0x1d64], R3 ;  /* 0x001d640301007387 */ /* 0x0009e20000100800 */
[----:B---3--:R-:W-:-:S02]  /*0bd0*/  VIADD R9, R6, 0x12 ;  /* 0x0000001206097836 */ /* 0x008fc40000000000 */
[----:B-1----:R-:W-:Y:S02]  /*0be0*/  VIADD R5, R6, 0x11 ;  /* 0x0000001106057836 */ /* 0x002fe40000000000 */
[----:B--2---:R-:W-:-:S03]  /*0bf0*/  IMAD.HI.U32 R0, R245, R4, RZ ;  /* 0x00000004f5007227 */ /* 0x004fc600078e00ff */
[----:B------:R1:W-:Y:S01]  /*0c00*/  STL [R1+0x1d6c], R5 ;  /* 0x001d6c0501007387 */ /* 0x0003e20000100800 */
[----:B----4-:R-:W-:Y:S02]  /*0c10*/  IMAD.MOV R3, RZ, RZ, -R0 ;  /* 0x000000ffff037224 */ /* 0x010fe400078e0a00 */
[----:B------:R-:W-:-:S04]  /*0c20*/  IMAD.HI.U32 R0, R245, R8, RZ ;  /* 0x00000008f5007227 */ /* 0x000fc800078e00ff */
[C---:B------:R-:W-:Y:S01]  /*0c30*/  IMAD R7, R247.reuse, R3, R4 ;  /* 0x00000003f7077224 */ /* 0x040fe200078e0204 */
[----:B-1----:R-:W-:Y:S01]  /*0c40*/  IABS R5, R5 ;  /* 0x0000000500057213 */ /* 0x002fe20000000000 */
[----:B------:R-:W-:-:S03]  /*0c50*/  IMAD R3, R247, R2, R10 ;  /* 0x00000002f7037224 */ /* 0x000fc600078e020a */
[----:B------:R1:W-:Y:S01]  /*0c60*/  STL [R1+0x3fc], R7 ;  /* 0x0003fc0701007387 */ /* 0x0003e20000100800 */
[----:B------:R-:W-:Y:S01]  /*0c70*/  MOV R4, R5 ;  /* 0x0000000500047202 */ /* 0x000fe20000000f00 */
[----:B------:R-:W-:Y:S02]  /*0c80*/  VIADD R5, R6, 0x14 ;  /* 0x0000001406057836 */ /* 0x000fe40000000000 */
[----:B------:R2:W-:Y:S01]  /*0c90*/  STL [R1+0x3f8], R3 ;  /* 0x0003f80301007387 */ /* 0x0005e20000100800 */
[----:B------:R-:W-:-:S03]  /*0ca0*/  IMAD.HI.U32 R2, R245, R12, RZ ;  /* 0x0000000cf5027227 */ /* 0x000fc600078e00ff */
[----:B------:R3:W-:Y:S01]  /*0cb0*/  STL [R1+0x1d68], R9 ;  /* 0x001d680901007387 */ /* 0x0007e20000100800 */
[----:B------:R-:W-:Y:S02]  /*0cc0*/  IMAD.MOV R2, RZ, RZ, -R2 ;  /* 0x000000ffff027224 */ /* 0x000fe400078e0a02 */
[----:B-1----:R-:W-:Y:S02]  /*0cd0*/  VIADD R7, R6, 0x13 ;  /* 0x0000001306077836 */ /* 0x002fe40000000000 */
[----:B------:R-:W-:Y:S02]  /*0ce0*/  IMAD R205, R247, R2, R12 ;  /* 0x00000002f7cd7224 */ /* 0x000fe400078e020c */
[----:B--2---:R-:W-:Y:S01]  /*0cf0*/  IMAD.MOV R3, RZ, RZ, -R0 ;  /* 0x000000ffff037224 */ /* 0x004fe200078e0a00 */
[----:B------:R1:W-:Y:S01]  /*0d00*/  STL [R1+0x1d70], R7 ;  /* 0x001d700701007387 */ /* 0x0003e20000100800 */
[----:B------:R-:W-:Y:S01]  /*0d10*/  IMAD.HI.U32 R0, R245, R4, RZ ;  /* 0x00000004f5007227 */ /* 0x000fe200078e00ff */
[----:B------:R-:W-:-:S03]  /*0d20*/  IABS R10, R7 ;  /* 0x00000007000a7213 */ /* 0x000fc60000000000 */
[----:B------:R-:W-:Y:S01]  /*0d30*/  IMAD R3, R247, R3, R8 ;  /* 0x00000003f7037224 */ /* 0x000fe200078e0208 */
[----:B------:R-:W-:Y:S01]  /*0d40*/  IADD3 R0, -R0, RZ, RZ ;  /* 0x000000ff00007210 */ /* 0x000fe20007ffe1ff */
[----:B------:R-:W-:Y:S01]  /*0d50*/  IMAD.HI.U32 R2, R245, R10, RZ ;  /* 0x0000000af5027227 */ /* 0x000fe200078e00ff */
[----:B------:R-:W-:Y:S02]  /*0d60*/  IABS R8, R9 ;  /* 0x0000000900087213 */ /* 0x000fe40000000000 */
[----:B------:R2:W-:Y:S01]  /*0d70*/  STL [R1+0x3f4], R3 ;  /* 0x0003f40301007387 */ /* 0x0005e20000100800 */
[----:B------:R-:W-:Y:S01]  /*0d80*/  IMAD R206, R247, R0, R4 ;  /* 0x00000000f7ce7224 */ /* 0x000fe200078e0204 */
[----:B------:R-:W-:Y:S01]  /*0d90*/  IABS R4, R5 ;  /* 0x0000000500047213 */ /* 0x000fe20000000000 */
[----:B------:R-:W-:Y:S01]  /*0da0*/  IMAD.HI.U32 R0, R245, R8, RZ ;  /* 0x00000008f5007227 */ /* 0x000fe200078e00ff */
[----:B------:R4:W-:Y:S01]  /*0db0*/  STL [R1+0x1d74], R5 ;  /* 0x001d740501007387 */ /* 0x0009e20000100800 */
[----:B------:R-:W-:-:S02]  /*0dc0*/  IADD3 R2, -R2, RZ, RZ ;  /* 0x000000ff02027210 */ /* 0x000fc40007ffe1ff */
[C---:B---3--:R-:W-:Y:S02]  /*0dd0*/  VIADD R9, R6.reuse, 0x17 ;  /* 0x0000001706097836 */ /* 0x048fe40000000000 */
[C---:B-1----:R-:W-:Y:S02]  /*0de0*/  VIADD R7, R6.reuse, 0x18 ;  /* 0x0000001806077836 */ /* 0x042fe40000000000 */
[C---:B--2---:R-:W-:Y:S02]  /*0df0*/  VIADD R3, R6.reuse, 0x15 ;  /* 0x0000001506037836 */ /* 0x044fe40000000000 */
[----:B------:R-:W-:Y:S01]  /*0e00*/  IMAD R221, R247, R2, R10 ;  /* 0x00000002f7dd7224 */ /* 0x000fe200078e020a */
[----:B------:R-:W-:Y:S01]  /*0e10*/  IABS R10, R7 ;  /* 0x00000007000a7213 */ /* 0x000fe20000000000 */
[----:B----4-:R-:W-:Y:S01]  /*0e20*/  VIADD R5, R6, 0x16 ;  /* 0x0000001606057836 */ /* 0x010fe20000000000 */
[----:B------:R1:W-:Y:S01]  /*0e30*/  STL [R1+0x1d7c], R3 ;  /* 0x001d7c0301007387 */ /* 0x0003e20000100800 */
[----:B------:R-:W-:-:S03]  /*0e40*/  IABS R12, R3 ;  /* 0x00000003000c7213 */ /* 0x000fc60000000000 */
[----:B------:R2:W-:Y:S02]  /*0e50*/  STL [R1+0x1d78], R5 ;  /* 0x001d780501007387 */ /* 0x0005e40000100800 */
[C---:B------:R-:W-:Y:S02]  /*0e60*/  IMAD.HI.U32 R2, R245.reuse, R12, RZ ;  /* 0x0000000cf5027227 */ /* 0x040fe400078e00ff */
[----:B------:R-:W-:Y:S02]  /*0e70*/  STL [R1+0x1d80], R9 ;  /* 0x001d800901007387 */ /* 0x000fe40000100800 */
[----:B-1----:R-:W-:Y:S01]  /*0e80*/  IMAD.MOV R3, RZ, RZ, -R0 ;  /* 0x000000ffff037224 */ /* 0x002fe200078e0a00 */
[----:B------:R-:W-:Y:S01]  /*0e90*/  IADD3 R2, -R2, RZ, RZ ;  /* 0x000000ff02027210 */ /* 0x000fe20007ffe1ff */
[----:B------:R-:W-:Y:S01]  /*0ea0*/  IMAD.HI.U32 R0, R245, R4, RZ ;  /* 0x00000004f5007227 */ /* 0x000fe200078e00ff */
[----:B------:R1:W-:Y:S01]  /*0eb0*/  STL [R1+0x1d84], R7 ;  /* 0x001d840701007387 */ /* 0x0003e20000100800 */
[----:B--2---:R-:W-:-:S02]  /*0ec0*/  IABS R5, R5 ;  /* 0x0000000500057213 */ /* 0x004fc40000000000 */
[C---:B------:R-:W-:Y:S02]  /*0ed0*/  IMAD R207, R247.reuse, R3, R8 ;  /* 0x00000003f7cf7224 */ /* 0x040fe400078e0208 */
[----:B------:R-:W-:Y:S02]  /*0ee0*/  IMAD.MOV R3, RZ, RZ, -R0 ;  /* 0x000000ffff037224 */ /* 0x000fe400078e0a00 */
[----:B------:R-:W-:Y:S02]  /*0ef0*/  IMAD.MOV.U32 R8, RZ, RZ, R5 ;  /* 0x000000ffff087224 */ /* 0x000fe400078e0005 */
[----:B------:R-:W-:Y:S01]  /*0f00*/  IMAD R222, R247, R3, R4 ;  /* 0x00000003f7de7224 */ /* 0x000fe200078e0204 */
[----:B------:R-:W-:Y:S01]  /*0f10*/  IABS R4, R9 ;  /* 0x0000000900047213 */ /* 0x000fe20000000000 */
[----:B------:R-:W-:Y:S01]  /*0f20*/  IMAD.HI.U32 R0, R245, R8, RZ ;  /* 0x00000008f5007227 */ /* 0x000fe200078e00ff */
[----:B-1----:R-:W-:-:S03]  /*0f30*/  IADD3 R7, R6, 0x1d, RZ ;  /* 0x0000001d06077810 */ /* 0x002fc60007ffe0ff */
[----:B------:R-:W-:Y:S02]  /*0f40*/  IMAD.MOV R0, RZ, RZ, -R0 ;  /* 0x000000ffff007224 */ /* 0x000fe400078e0a00 */
[C---:B------:R-:W-:Y:S02]  /*0f50*/  VIADD R5, R6.reuse, 0x19 ;  /* 0x0000001906057836 */ /* 0x040fe40000000000 */
[----:B------:R-:W-:Y:S02]  /*0f60*/  IMAD R237, R247, R0, R8 ;  /* 0x00000000f7ed7224 */ /* 0x000fe400078e0208 */
[----:B------:R-:W-:Y:S01]  /*0f70*/  VIADD R3, R6, 0x1a ;  /* 0x0000001a06037836 */ /* 0x000fe20000000000 */
[----:B------:R1:W-:Y:S01]  /*0f80*/  STL [R1+0x1d8c], R5 ;  /* 0x001d8c0501007387 */ /* 0x0003e20000100800 */
[----:B------:R-:W-:Y:S01]  /*0f90*/  IMAD.HI.U32 R0, R245, R4, RZ ;  /* 0x00000004f5007227 */ /* 0x000fe200078e00ff */
[----:B------:R-:W-:Y:S02]  /*0fa0*/  IABS R8, R5 ;  /* 0x0000000500087213 */ /* 0x000fe40000000000 */
[----:B------:R2:W-:Y:S01]  /*0fb0*/  STL [R1+0x1d88], R3 ;  /* 0x001d880301007387 */ /* 0x0005e20000100800 */
[----:B------:R-:W-:Y:S01]  /*0fc0*/  IMAD R223, R247, R2, R12 ;  /* 0x00000002f7df7224 */ /* 0x000fe200078e020c */
[----:B------:R-:W-:Y:S01]  /*0fd0*/  IABS R12, R3 ;  /* 0x00000003000c7213 */ /* 0x000fe20000000000 */
[----:B------:R-:W-:-:S04]  /*0fe0*/  IMAD.HI.U32 R2, R245, R10, RZ ;  /* 0x0000000af5027227 */ /* 0x000fc800078e00ff */
[----:B-1----:R-:W-:Y:S02]  /*0ff0*/  VIADD R5, R6, 0x1b ;  /* 0x0000001b06057836 */ /* 0x002fe40000000000 */
[----:B------:R-:W-:Y:S01]  /*1000*/  IMAD.MOV R2, RZ, RZ, -R2 ;  /* 0x000000ffff027224 */ /* 0x000fe200078e0a02 */
[----:B--2---:R-:W-:Y:S01]  /*1010*/  IADD3 R3, -R0, RZ, RZ ;  /* 0x000000ff00037210 */ /* 0x004fe20007ffe1ff */
[----:B------:R-:W-:Y:S01]  /*1020*/  IMAD.HI.U32 R0, R245, R8, RZ ;  /* 0x00000008f5007227 */ /* 0x000fe200078e00ff */
[----:B------:R1:W-:Y:S03]  /*1030*/  STL [R1+0x1d90], R5 ;  /* 0x001d900501007387 */ /* 0x0003e60000100800 */
[C---:B------:R-:W-:Y:S02]  /*1040*/  IMAD R238, R247.reuse, R3, R4 ;  /* 0x00000003f7ee7224 */ /* 0x040fe400078e0204 */
[----:B------:R-:W-:Y:S01]  /*1050*/  IMAD R3, R247, R2, R10 ;  /* 0x00000002f7037224 */ /* 0x000fe200078e020a */
[----:B------:R-:W-:Y:S01]  /*1060*/  IABS R10, R7 ;  /* 0x00000007000a7213 */ /* 0x000fe20000000000 */
[----:B------:R-:W-:Y:S01]  /*1070*/  IMAD.HI.U32 R2, R245, R12, RZ ;  /* 0x0000000cf5027227 */ /* 0x000fe200078e00ff */
[----:B-1----:R-:W-:-:S02]  /*1080*/  IABS R5, R5 ;  /* 0x0000000500057213 */ /* 0x002fc40000000000 */
[----:B------:R1:W-:Y:S01]  /*1090*/  STL [R1+0x3d0], R3 ;  /* 0x0003d00301007387 */ /* 0x0003e20000100800 */
[----:B------:R-:W-:Y:S02]  /*10a0*/  IMAD.MOV R2, RZ, RZ, -R2 ;  /* 0x000000ffff027224 */ /* 0x000fe400078e0a02 */
[C---:B------:R-:W-:Y:S02]  /*10b0*/  VIADD R9, R6.reuse, 0x1c ;  /* 0x0000001c06097836 */ /* 0x040fe40000000000 */
[----:B------:R-:W-:Y:S02]  /*10c0*/  IMAD.MOV.U32 R4, RZ, RZ, R5 ;  /* 0x000000ffff047224 */ /* 0x000fe400078e0005 */
[----:B------:R-:W-:Y:S01]  /*10d0*/  IMAD R2, R247, R2, R12 ;  /* 0x00000002f7027224 */ /* 0x000fe200078e020c */
[----:B------:R2:W-:Y:S01]  /*10e0*/  STL [R1+0x1d94], R9 ;  /* 0x001d940901007387 */ /* 0x0005e20000100800 */
[----:B------:R-:W-:Y:S02]  /*10f0*/  VIADD R5, R6, 0x1e ;  /* 0x0000001e06057836 */ /* 0x000fe40000000000 */
[----:B-1----:R-:W-:Y:S01]  /*1100*/  IMAD.MOV R3, RZ, RZ, -R0 ;  /* 0x000000ffff037224 */ /* 0x002fe200078e0a00 */
[----:B------:R-:W-:Y:S01]  /*1110*/  STL [R1+0x1d9c], R7 ;  /* 0x001d9c0701007387 */ /* 0x000fe20000100800 */
[----:B------:R-:W-:-:S04]  /*1120*/  IMAD.HI.U32 R0, R245, R4, RZ ;  /* 0x00000004f5007227 */ /* 0x000fc800078e00ff */
[----:B------:R-:W-:Y:S02]  /*1130*/  IMAD.MOV R0, RZ, RZ, -R0 ;  /* 0x000000ffff007224 */ /* 0x000fe400078e0a00 */
[C---:B------:R-:W-:Y:S01]  /*1140*/  IMAD R3, R247.reuse, R3, R8 ;  /* 0x00000003f7037224 */ /* 0x040fe200078e0208 */
[----:B------:R-:W-:Y:S01]  /*1150*/  IABS R8, R9 ;  /* 0x0000000900087213 */ /* 0x000fe20000000000 */
[----:B------:R-:W-:Y:S01]  /*1160*/  IMAD R0, R247, R0, R4 ;  /* 0x00000000f7007224 */ /* 0x000fe200078e0204 */
[----:B------:R-:W-:Y:S02]  /*1170*/  IABS R4, R5 ;  /* 0x0000000500047213 */ /* 0x000fe40000000000 */
[----:B------:R1:W-:Y:S01]  /*1180*/  STL [R1+0x3cc], R3 ;  /* 0x0003cc0301007387 */ /* 0x0003e20000100800 */
[----:B--2---:R-:W-:-:S03]  /*1190*/  IADD3 R9, R6, 0x21, RZ ;  /* 0x0000002106097810 */ /* 0x004fc60007ffe0ff */
[----:B------:R2:W-:Y:S04]  /*11a0*/  STL [R1+0x3c8], R2 ;  /* 0x0003c80201007387 */ /* 0x0005e80000100800 */
[----:B------:R3:W-:Y:S01]  /*11b0*/  STL [R1+0x1d98], R5 ;  /* 0x001d980501007387 */ /* 0x0007e20000100800 */
[----:B-1----:R-:W-:-:S03]  /*11c0*/  VIADD R3, R6, 0x1f ;  /* 0x0000001f06037836 */ /* 0x002fc60000000000 */
[----:B------:R1:W-:Y:S01]  /*11d0*/  STL [R1+0x3c4], R0 ;  /* 0x0003c40001007387 */ /* 0x0003e20000100800 */
[C---:B--2---:R-:W-:Y:S01]  /*11e0*/  IMAD.HI.U32 R2, R245.reuse, R10, RZ ;  /* 0x0000000af5027227 */ /* 0x044fe200078e00ff */
[----:B------:R-:W-:Y:S02]  /*11f0*/  IABS R12, R3 ;  /* 0x00000003000c7213 */ /* 0x000fe40000000000 */
[----:B------:R2:W-:Y:S01]  /*1200*/  STL [R1+0x1da0], R3 ;  /* 0x001da00301007387 */ /* 0x0005e20000100800 */
[----:B---3--:R-:W-:Y:S01]  /*1210*/  IADD3 R5, R6, 0x20, RZ ;  /* 0x0000002006057810 */ /* 0x008fe20007ffe0ff */
[----:B------:R-:W-:Y:S02]  /*1220*/  IMAD.MOV R2, RZ, RZ, -R2 ;  /* 0x000000ffff027224 */ /* 0x000fe400078e0a02 */
[----:B-1----:R-:W-:Y:S02]  /*1230*/  IMAD.HI.U32 R0, R245, R8, RZ ;  /* 0x00000008f5007227 */ /* 0x002fe400078e00ff */
[----:B------:R1:W-:Y:S02]  /*1240*/  STL [R1+0x1da4], R5 ;  /* 0x001da40501007387 */ /* 0x0003e40000100800 */
[----:B--2---:R-:W-:-:S02]  /*1250*/  IMAD.MOV R3, RZ, RZ, -R0 ;  /* 0x000000ffff037224 */ /* 0x004fc400078e0a00 */
        /* <DEDUP_REMOVED lines=8> */
[----:B------:R-:W-:-:S02]  /*12e0*/  IMAD.MOV R2, RZ, RZ, -R2 ;  /* 0x000000ffff027224 */ /* 0x000fc400078e0a02 */
[C---:B------:R-:W-:Y:S01]  /*12f0*/  VIADD R5, R6.reuse, 0x23 ;  /* 0x0000002306057836 */ /* 0x040fe20000000000 */
[----:B------:R3:W-:Y:S01]  /*1300*/  STL [R1+0x1dac], R9 ;  /* 0x001dac0901007387 */ /* 0x0007e20000100800 */
[----:B------:R-:W-:Y:S02]  /*1310*/  IMAD R2, R247, R2, R12 ;  /* 0x00000002f7027224 */ /* 0x000fe400078e020c */
[----:B-1----:R-:W-:Y:S02]  /*1320*/  VIADD R7, R6, 0x22 ;  /* 0x0000002206077836 */ /* 0x002fe40000000000 */
[----:B--2---:R-:W-:Y:S02]  /*1330*/  IMAD.MOV R3, RZ, RZ, -R0 ;  /* 0x000000ffff037224 */ /* 0x004fe400078e0a00 */
[----:B------:R-:W-:Y:S01]  /*1340*/  IMAD.HI.U32 R0, R245, R8, RZ ;  /* 0x00000008f5007227 */ /* 0x000fe200078e00ff */
[----:B------:R-:W-:Y:S01]  /*1350*/  STL [R1+0x1da8], R7 ;  /* 0x001da80701007387 */ /* 0x000fe20000100800 */
[----:B------:R-:W-:-:S02]  /*1360*/  IABS R10, R7 ;  /* 0x00000007000a7213 */ /* 0x000fc40000000000 */
[----:B------:R-:W-:Y:S02]  /*1370*/  IMAD.MOV R0, RZ, RZ, -R0 ;  /* 0x000000ffff007224 */ /* 0x000fe400078e0a00 */
[C---:B------:R-:W-:Y:S01]  /*1380*/  IMAD R3, R247.reuse, R3, R4 ;  /* 0x00000003f7037224 */ /* 0x040fe200078e0204 */
[----:B------:R-:W-:Y:S01]  /*1390*/  IABS R4, R9 ;  /* 0x0000000900047213 */ /* 0x000fe20000000000 */
[----:B------:R-:W-:Y:S01]  /*13a0*/  IMAD R0, R247, R0, R8 ;  /* 0x00000000f7007224 */ /* 0x000fe200078e0208 */
[----:B------:R-:W-:Y:S01]  /*13b0*/  IABS R8, R5 ;  /* 0x0000000500087213 */ /* 0x000fe20000000000 */
[C---:B---3--:R-:W-:Y:S01]  /*13c0*/  VIADD R9, R6.reuse, 0x26 ;  /* 0x0000002606097836 */ /* 0x048fe20000000000 */
[----:B------:R1:W-:Y:S04]  /*13d0*/  STL [R1+0x3b8], R3 ;  /* 0x0003b80301007387 */ /* 0x0003e80000100800 */
[----:B------:R2:W-:Y:S04]  /*13e0*/  STL [R1+0x3b4], R2 ;  /* 0x0003b40201007387 */ /* 0x0005e80000100800 */
[----:B------:R3:W-:Y:S01]  /*13f0*/  STL [R1+0x1db0], R5 ;  /* 0x001db00501007387 */ /* 0x0007e20000100800 */
[----:B-1----:R-:W-:-:S03]  /*1400*/  IADD3 R3, R6, 0x24, RZ ;  /* 0x0000002406037810 */ /* 0x002fc60007ffe0ff */
[----:B------:R1:W-:Y:S01]  /*1410*/  STL [R1+0x3b0], R0 ;  /* 0x0003b00001007387 */ /* 0x0003e20000100800 */
[C---:B--2---:R-:W-:Y:S01]  /*1420*/  IMAD.HI.U32 R2, R245.reuse, R10, RZ ;  /* 0x0000000af5027227 */ /* 0x044fe200078e00ff */
[----:B------:R-:W-:Y:S02]  /*1430*/  IABS R12, R3 ;  /* 0x00000003000c7213 */ /* 0x000fe40000000000 */
[----:B------:R2:W-:Y:S01]  /*1440*/  STL [R1+0x1db4], R3 ;  /* 0x001db40301007387 */ /* 0x0005e20000100800 */
[----:B---3--:R-:W-:Y:S02]  /*1450*/  VIADD R5, R6, 0x25 ;  /* 0x0000002506057836 */ /* 0x008fe40000000000 */
[----:B------:R-:W-:Y:S02]  /*1460*/  IMAD.MOV R2, RZ, RZ, -R2 ;  /* 0x000000ffff027224 */ /* 0x000fe400078e0a02 */
[----:B-1----:R-:W-:Y:S01]  /*1470*/  IMAD.HI.U32 R0, R245, R4, RZ ;  /* 0x00000004f5007227 */ /* 0x002fe200078e00ff */
[----:B------:R1:W-:Y:S03]  /*1480*/  STL [R1+0x1dbc], R5 ;  /* 0x001dbc0501007387 */ /* 0x0003e60000100800 */
        /* <DEDUP_REMOVED lines=9> */
[----:B------:R-:W-:Y:S01]  /*1520*/  IMAD.MOV R2, RZ, RZ, -R2 ;  /* 0x000000ffff027224 */ /* 0x000fe200078e0a02 */
[----:B------:R-:W-:-:S02]  /*1530*/  IADD3 R5, R6, 0x28, RZ ;  /* 0x0000002806057810 */ /* 0x000fc40007ffe0ff */
[----:B------:R3:W-:Y:S01]  /*1540*/  STL [R1+0x1db8], R9 ;  /* 0x001db80901007387 */ /* 0x0007e20000100800 */
[----:B------:R-:W-:Y:S02]  /*1550*/  IMAD R2, R247, R2, R12 ;  /* 0x00000002f7027224 */ /* 0x000fe400078e020c */
[----:B-1----:R-:W-:Y:S01]  /*1560*/  VIADD R7, R6, 0x27 ;  /* 0x0000002706077836 */ /* 0x002fe20000000000 */
[----:B--2---:R-:W-:Y:S01]  /*1570*/  IADD3 R3, -R0, RZ, RZ ;  /* 0x000000ff00037210 */ /* 0x004fe20007ffe1ff */
[----:B------:R-:W-:-:S03]  /*1580*/  IMAD.HI.U32 R0, R245, R4, RZ ;  /* 0x00000004f5007227 */ /* 0x000fc600078e00ff */
[----:B------:R-:W-:Y:S01]  /*1590*/  STL [R1+0x1dc0], R7 ;  /* 0x001dc00701007387 */ /* 0x000fe20000100800 */
[----:B------:R-:W-:Y:S01]  /*15a0*/  IABS R10, R7 ;  /* 0x00000007000a7213 */ /* 0x000fe20000000000 */
        /* <DEDUP_REMOVED lines=9> */
[----:B-1----:R-:W-:-:S03]  /*1640*/  VIADD R3, R6, 0x29 ;  /* 0x0000002906037836 */ /* 0x002fc60000000000 */
        /* <DEDUP_REMOVED lines=14> */
[----:B------:R-:W-:Y:S01]  /*1730*/  MOV R8, R5 ;  /* 0x0000000500087202 */ /* 0x000fe20000000f00 */
[----:B------:R1:W-:Y:S02]  /*1740*/  STL [R1+0x398], R7 ;  /* 0x0003980701007387 */ /* 0x0003e40000100800 */
[----:B------:R-:W-:Y:S02]  /*1750*/  IMAD.MOV R2, RZ, RZ, -R2 ;  /* 0x000000ffff027224 */ /* 0x000fe400078e0a02 */
[----:B------:R2:W-:Y:S01]  /*1760*/  STL [R1+0x394], R3 ;  /* 0x0003940301007387 */ /* 0x0005e20000100800 */
[----:B------:R-:W-:-:S02]  /*1770*/  VIADD R5, R6, 0x2d ;  /* 0x0000002d06057836 */ /* 0x000fc40000000000 */
[----:B------:R-:W-:Y:S01]  /*1780*/  IMAD R224, R247, R2, R12 ;  /* 0x00000002f7e07224 */ /* 0x000fe200078e020c */
[----:B------:R3:W-:Y:S01]  /*1790*/  STL [R1+0x1dd0], R9 ;  /* 0x001dd00901007387 */ /* 0x0007e20000100800 */
[----:B-1----:R-:W-:Y:S02]  /*17a0*/  VIADD R7, R6, 0x2c ;  /* 0x0000002c06077836 */ /* 0x002fe40000000000 */
[----:B--2---:R-:W-:-:S03]  /*17b0*/  IMAD.MOV R3, RZ, RZ, -R0 ;  /* 0x000000ffff037224 */ /* 0x004fc600078e0a00 */
[----:B------:R-:W-:Y:S01]  /*17c0*/  IABS R10, R7 ;  /* 0x00000007000a7213 */ /* 0x000fe20000000000 */
[----:B------:R-:W-:Y:S01]  /*17d0*/  IMAD.HI.U32 R0, R245, R8, RZ ;  /* 0x00000008f5007227 */ /* 0x000fe200078e00ff */
[----:B------:R-:W-:Y:S03]  /*17e0*/  STL [R1+0x1dd4], R7 ;  /* 0x001dd40701007387 */ /* 0x000fe60000100800 */
        /* <DEDUP_REMOVED lines=12> */
[----:B--2---:R-:W-:-:S03]  /*18b0*/  VIADD R5, R6, 0x2f ;  /* 0x0000002f06057836 */ /* 0x004fc60000000000 */
[----:B------:R1:W-:Y:S01]  /*18c0*/  STL [R1+0x1dd8], R3 ;  /* 0x001dd80301007387 */ /* 0x0003e20000100800 */
[----:B------:R-:W-:-:S03]  /*18d0*/  IABS R12, R3 ;  /* 0x00000003000c7213 */ /* 0x000fc60000000000 */
[----:B------:R2:W-:Y:S01]  /*18e0*/  STL [R1+0x1de0], R5 ;  /* 0x001de00501007387 */ /* 0x0005e20000100800 */
[----:B-1----:R-:W-:Y:S02]  /*18f0*/  IMAD.MOV R3, RZ, RZ, -R0 ;  /* 0x000000ffff037224 */ /* 0x002fe400078e0a00 */
[----:B------:R-:W-:Y:S01]  /*1900*/  IMAD.HI.U32 R0, R245, R8, RZ ;  /* 0x00000008f5007227 */ /* 0x000fe200078e00ff */
[----:B--2---:R-:W-:-:S03]  /*1910*/  IABS R5, R5 ;  /* 0x0000000500057213 */ /* 0x004fc60000000000 */
[C---:B------:R-:W-:Y:S02]  /*1920*/  IMAD R7, R247.reuse, R3, R4 ;  /* 0x00000003f7077224 */ /* 0x040fe400078e0204 */
[----:B------:R-:W-:Y:S02]  /*1930*/  IMAD R3, R247, R2, R10 ;  /* 0x00000002f7037224 */ /* 0x000fe400078e020a */
[----:B------:R-:W-:Y:S01]  /*1940*/  IMAD.MOV.U32 R4, RZ, RZ, R5 ;  /* 0x000000ffff047224 */ /* 0x000fe200078e0005 */
[----:B------:R1:W-:Y:S01]  /*1950*/  STL [R1+0x384], R7 ;  /* 0x0003840701007387 */ /* 0x0003e20000100800 */
[----:B------:R-:W-:-:S03]  /*1960*/  IMAD.HI.U32 R2, R245, R12, RZ ;  /* 0x0000000cf5027227 */ /* 0x000fc600078e00ff */
[----:B------:R2:W-:Y:S01]  /*1970*/  STL [R1+0x380], R3 ;  /* 0x0003800301007387 */ /* 0x0005e20000100800 */
[----:B------:R-:W-:Y:S01]  /*1980*/  VIADD R5, R6, 0x32 ;  /* 0x0000003206057836 */ /* 0x000fe20000000000 */
[----:B------:R-:W-:Y:S02]  /*1990*/  IADD3 R2, -R2, RZ, RZ ;  /* 0x000000ff02027210 */ /* 0x000fe40007ffe1ff */
[----:B------:R3:W-:Y:S01]  /*19a0*/  STL [R1+0x1de4], R9 ;  /* 0x001de40901007387 */ /* 0x0007e20000100800 */
[----:B-1----:R-:W-:Y:S02]  /*19b0*/  VIADD R7, R6, 0x31 ;  /* 0x0000003106077836 */ /* 0x002fe40000000000 */
[----:B------:R-:W-:Y:S02]  /*19c0*/  IMAD R2, R247, R2, R12 ;  /* 0x00000002f7027224 */ /* 0x000fe400078e020c */
[----:B--2---:R-:W-:Y:S01]  /*19d0*/  IMAD.MOV R3, RZ, RZ, -R0 ;  /* 0x000000ffff037224 */ /* 0x004fe200078e0a00 */
[----:B------:R-:W-:Y:S01]  /*19e0*/  STL [R1+0x1dec], R7 ;  /* 0x001dec0701007387 */ /* 0x000fe20000100800 */
[----:B------:R-:W-:Y:S01]  /*19f0*/  IMAD.HI.U32 R0, R245, R4, RZ ;  /* 0x00000004f5007227 */ /* 0x000fe200078e00ff */
[----:B------:R-:W-:-:S03]  /*1a00*/  IABS R10, R7 ;  /* 0x00000007000a7213 */ /* 0x000fc60000000000 */
        /* <DEDUP_REMOVED lines=16> */
[C---:B-1----:R-:W-:Y:S01]  /*1b10*/  IMAD.HI.U32 R0, R245.reuse, R8, RZ ;  /* 0x00000008f5007227 */ /* 0x042fe200078e00ff */
[----:B------:R1:W-:Y:S04]  /*1b20*/  STL [R1+0x1df4], R5 ;  /* 0x001df40501007387 */ /* 0x0003e80000100800 */
[----:B--2---:R-:W-:Y:S01]  /*1b30*/  IADD3 R3, -R0, RZ, RZ ;  /* 0x000000ff00037210 */ /* 0x004fe20007ffe1ff */
        /* <DEDUP_REMOVED lines=11> */
[----:B------:R-:W-:Y:S01]  /*1bf0*/  IMAD R2, R247, R2, R12 ;  /* 0x00000002f7027224 */ /* 0x000fe200078e020c */
[----:B-1----:R-:W-:Y:S01]  /*1c00*/  IADD3 R7, R6, 0x36, RZ ;  /* 0x0000003606077810 */ /* 0x002fe20007ffe0ff */
[----:B--2---:R-:W-:-:S04]  /*1c10*/  IMAD.MOV R3, RZ, RZ, -R0 ;  /* 0x000000ffff037224 */ /* 0x004fc800078e0a00 */
[----:B------:R-:W-:Y:S01]  /*1c20*/  STL [R1+0x1df8], R7 ;  /* 0x001df80701007387 */ /* 0x000fe20000100800 */
[----:B------:R-:W-:Y:S01]  /*1c30*/  IMAD.HI.U32 R0, R245, R8, RZ ;  /* 0x00000008f5007227 */ /* 0x000fe200078e00ff */
[----:B------:R-:W-:-:S03]  /*1c40*/  IABS R10, R7 ;  /* 0x00000007000a7213 */ /* 0x000fc60000000000 */
[----:B------:R-:W-:Y:S02]  /*1c50*/  IMAD.MOV R0, RZ, RZ, -R0 ;  /* 0x000000ffff007224 */ /* 0x000fe400078e0a00 */
[C---:B------:R-:W-:Y:S01]  /*1c60*/  IMAD R3, R247.reuse, R3, R4 ;  /* 0x00000003f7037224 */ /* 0x040fe200078e0204 */
[----:B------:R-:W-:Y:S01]  /*1c70*/  IABS R4, R9 ;  /* 0x0000000900047213 */ /* 0x000fe20000000000 */
[----:B------:R-:W-:Y:S01]  /*1c80*/  IMAD R0, R247, R0, R8 ;  /* 0x00000000f7007224 */ /* 0x000fe200078e0208 */
[----:B------:R-:W-:Y:S02]  /*1c90*/  IABS R8, R5 ;  /* 0x0000000500087213 */ /* 0x000fe40000000000 */
[----:B------:R1:W-:Y:S01]  /*1ca0*/  STL [R1+0x368], R3 ;  /* 0x0003680301007387 */ /* 0x0003e20000100800 */
[----:B---3--:R-:W-:-:S03]  /*1cb0*/  IADD3 R9, R6, 0x3a, RZ ;  /* 0x0000003a06097810 */ /* 0x008fc60007ffe0ff */
        /* <DEDUP_REMOVED lines=100> */
[----:B------:R1:W-:Y:S03]  /*2300*/  STL [R1+0x1e68], R7 ;  /* 0x001e680701007387 */ /* 0x0003e60000100800 */
[C---:B------:R-:W-:Y:S01]  /*2310*/  IMAD R3, R247.reuse, R3, R8 ;  /* 0x00000003f7037224 */ /* 0x040fe200078e0208 */
[----:B------:R-:W-:Y:S02]  /*2320*/  IADD3 R0, -R0, RZ, RZ ;  /* 0x000000ff00007210 */ /* 0x000fe40007ffe1ff */
[----:B------:R-:W-:Y:S01]  /*2330*/  IABS R8, R9 ;  /* 0x0000000900087213 */ /* 0x000fe20000000000 */
[C---:B---3--:R-:W-:Y:S01]  /*2340*/  VIADD R9, R6.reuse, 0x49 ;  /* 0x0000004906097836 */ /* 0x048fe20000000000 */
[----:B------:R2:W-:Y:S01]  /*2350*/  STL [R1+0x32c], R3 ;  /* 0x00032c0301007387 */ /* 0x0005e20000100800 */
[----:B------:R-:W-:Y:S01]  /*2360*/  IMAD R211, R247, R0, R4 ;  /* 0x00000000f7d37224 */ /* 0x000fe200078e0204 */
[----:B------:R-:W-:Y:S01]  /*2370*/  IABS R4, R5 ;  /* 0x0000000500047213 */ /* 0x000fe20000000000 */
[----:B------:R-:W-:Y:S01]  /*2380*/  IMAD.HI.U32 R0, R245, R8, RZ ;  /* 0x00000008f5007227 */ /* 0x000fe200078e00ff */
[----:B------:R3:W-:Y:S03]  /*2390*/  STL [R1+0x328], R2 ;  /* 0x0003280201007387 */ /* 0x0007e60000100800 */
[C---:B-1----:R-:W-:Y:S01]  /*23a0*/  VIADD R7, R6.reuse, 0x4a ;  /* 0x0000004a06077836 */ /* 0x042fe20000000000 */
[----:B------:R1:W-:Y:S01]  /*23b0*/  STL [R1+0x1e70], R5 ;  /* 0x001e700501007387 */ /* 0x0003e20000100800 */
[----:B--2---:R-:W-:-:S02]  /*23c0*/  VIADD R3, R6, 0x47 ;  /* 0x0000004706037836 */ /* 0x004fc40000000000 */
[----:B---3--:R-:W-:-:S03]  /*23d0*/  IMAD.HI.U32 R2, R245, R10, RZ ;  /* 0x0000000af5027227 */ /* 0x008fc600078e00ff */
[----:B------:R2:W-:Y:S01]  /*23e0*/  STL [R1+0x1e6c], R3 ;  /* 0x001e6c0301007387 */ /* 0x0005e20000100800 */
[----:B------:R-:W-:Y:S01]  /*23f0*/  IABS R12, R3 ;  /* 0x00000003000c7213 */ /* 0x000fe20000000000 */
[----:B-1----:R-:W-:Y:S01]  /*2400*/  VIADD R5, R6, 0x48 ;  /* 0x0000004806057836 */ /* 0x002fe20000000000 */
[----:B------:R-:W-:-:S04]  /*2410*/  IADD3 R2, -R2, RZ, RZ ;  /* 0x000000ff02027210 */ /* 0x000fc80007ffe1ff */
[----:B------:R1:W-:Y:S01]  /*2420*/  STL [R1+0x1e74], R5 ;  /* 0x001e740501007387 */ /* 0x0003e20000100800 */
[----:B--2---:R-:W-:Y:S02]  /*2430*/  IMAD.MOV R3, RZ, RZ, -R0 ;  /* 0x000000ffff037224 */ /* 0x004fe400078e0a00 */
[----:B------:R-:W-:-:S04]  /*2440*/  IMAD.HI.U32 R0, R245, R4, RZ ;  /* 0x00000004f5007227 */ /* 0x000fc800078e00ff */
[C---:B------:R-:W-:Y:S01]  /*2450*/  IMAD R233, R247.reuse, R3, R8 ;  /* 0x00000003f7e97224 */ /* 0x040fe200078e0208 */
[----:B-1----:R-:W-:Y:S01]  /*2460*/  IABS R5, R5 ;  /* 0x0000000500057213 */ /* 0x002fe20000000000 */
[----:B------:R-:W-:Y:S01]  /*2470*/  IMAD R3, R247, R2, R10 ;  /* 0x00000002f7037224 */ /* 0x000fe200078e020a */
[----:B------:R-:W-:Y:S01]  /*2480*/  IABS R10, R7 ;  /* 0x00000007000a7213 */ /* 0x000fe20000000000 */
[----:B------:R-:W-:-:S03]  /*2490*/  IMAD.HI.U32 R2, R245, R12, RZ ;  /* 0x0000000cf5027227 */ /* 0x000fc600078e00ff */
[----:B------:R1:W-:Y:S01]  /*24a0*/  STL [R1+0x31c], R3 ;  /* 0x00031c0301007387 */ /* 0x0003e20000100800 */
[----:B------:R-:W-:Y:S01]  /*24b0*/  IMAD.MOV.U32 R8, RZ, RZ, R5 ;  /* 0x000000ffff087224 */ /* 0x000fe200078e0005 */
[----:B------:R-:W-:Y:S01]  /*24c0*/  IADD3 R2, -R2, RZ, RZ ;  /* 0x000000ff02027210 */ /* 0x000fe20007ffe1ff */
[----:B------:R-:W-:Y:S01]  /*24d0*/  VIADD R5, R6, 0x4b ;  /* 0x0000004b06057836 */ /* 0x000fe20000000000 */
[----:B------:R2:W-:Y:S03]  /*24e0*/  STL [R1+0x1e80], R9 ;  /* 0x001e800901007387 */ /* 0x0005e60000100800 */
[----:B------:R-:W-:Y:S01]  /*24f0*/  IMAD R2, R247, R2, R12 ;  /* 0x00000002f7027224 */ /* 0x000fe200078e020c */
[----:B------:R-:W-:Y:S01]  /*2500*/  STL [R1+0x1e90], R7 ;  /* 0x001e900701007387 */ /* 0x000fe20000100800 */
[----:B-1----:R-:W-:Y:S02]  /*2510*/  IMAD.MOV R3, RZ, RZ, -R0 ;  /* 0x000000ffff037224 */ /* 0x002fe400078e0a00 */
[----:B------:R-:W-:-:S04]  /*2520*/  IMAD.HI.U32 R0, R245, R8, RZ ;  /* 0x00000008f5007227 */ /* 0x000fc800078e00ff */
[----:B------:R-:W-:Y:S02]  /*2530*/  IMAD.MOV R0, RZ, RZ, -R0 ;  /* 0x000000ffff007224 */ /* 0x000fe400078e0a00 */
[C---:B------:R-:W-:Y:S01]  /*2540*/  IMAD R3, R247.reuse, R3, R4 ;  /* 0x00000003f7037224 */ /* 0x040fe200078e0204 */
[----:B------:R-:W-:Y:S01]  /*2550*/  IABS R4, R9 ;  /* 0x0000000900047213 */ /* 0x000fe20000000000 */
[----:B------:R-:W-:Y:S01]  /*2560*/  IMAD R0, R247, R0, R8 ;  /* 0x00000000f7007224 */ /* 0x000fe200078e0208 */
[----:B------:R-:W-:Y:S01]  /*2570*/  IABS R8, R5 ;  /* 0x0000000500087213 */ /* 0x000fe20000000000 */
[C---:B--2---:R-:W-:Y:S01]  /*2580*/  VIADD R9, R6.reuse, 0x4e ;  /* 0x0000004e06097836 */ /* 0x044fe20000000000 */
        /* <DEDUP_REMOVED lines=59> */
[----:B------:R-:W-:Y:S01]  /*2940*/  STL [R1+0x1ee0], R9 ;  /* 0x001ee00901007387 */ /* 0x000fe20000100800 */
[----:B-1----:R-:W-:Y:S02]  /*2950*/  VIADD R7, R6, 0x54 ;  /* 0x0000005406077836 */ /* 0x002fe40000000000 */
[----:B--2---:R-:W-:-:S03]  /*2960*/  IMAD.MOV R3, RZ, RZ, -R0 ;  /* 0x000000ffff037224 */ /* 0x004fc600078e0a00 */
[----:B------:R1:W-:Y:S01]  /*2970*/  STL [R1+0x1ed4], R7 ;  /* 0x001ed40701007387 */ /* 0x0003e20000100800 */
[----:B------:R-:W-:Y:S01]  /*2980*/  IMAD.HI.U32 R0, R245, R8, RZ ;  /* 0x00000008f5007227 */ /* 0x000fe200078e00ff */
[----:B------:R-:W-:-:S03]  /*2990*/  IABS R10, R7 ;  /* 0x00000007000a7213 */ /* 0x000fc60000000000 */
[----:B------:R-:W-:Y:S02]  /*29a0*/  IMAD.MOV R0, RZ, RZ, -R0 ;  /* 0x000000ffff007224 */ /* 0x000fe400078e0a00 */
[C---:B------:R-:W-:Y:S01]  /*29b0*/  IMAD R214, R247.reuse, R3, R4 ;  /* 0x00000003f7d67224 */ /* 0x040fe200078e0204 */
[----:B------:R-:W-:Y:S01]  /*29c0*/  IABS R4, R9 ;  /* 0x0000000900047213 */ /* 0x000fe20000000000 */
[C---:B------:R-:W-:Y:S01]  /*29d0*/  IMAD R0, R247.reuse, R0, R8 ;  /* 0x00000000f7007224 */ /* 0x040fe200078e0208 */
[----:B------:R-:W-:Y:S01]  /*29e0*/  IADD3 R3, R6, 0x56, RZ ;  /* 0x0000005606037810 */ /* 0x000fe20007ffe0ff */
[----:B-1----:R-:W-:Y:S01]  /*29f0*/  IMAD R7, R247, R2, R12 ;  /* 0x00000002f7077224 */ /* 0x002fe200078e020c */
[----:B------:R-:W-:Y:S01]  /*2a00*/  IABS R8, R5 ;  /* 0x0000000500087213 */ /* 0x000fe20000000000 */
[----:B------:R-:W-:Y:S01]  /*2a10*/  IMAD.HI.U32 R2, R245, R10, RZ ;  /* 0x0000000af5027227 */ /* 0x000fe200078e00ff */
[----:B------:R-:W-:Y:S02]  /*2a20*/  IABS R12, R3 ;  /* 0x00000003000c7213 */ /* 0x000fe40000000000 */
[----:B------:R-:W-:Y:S01]  /*2a30*/  STL [R1+0x292c], R7 ;  /* 0x00292c0701007387 */ /* 0x000fe20000100800 */
[----:B------:R-:W-:-:S02]  /*2a40*/  IMAD.MOV R2, RZ, RZ, -R2 ;  /* 0x000000ffff027224 */ /* 0x000fc400078e0a02 */
[C---:B------:R-:W-:Y:S01]  /*2a50*/  VIADD R9, R6.reuse, 0x58 ;  /* 0x0000005806097836 */ /* 0x040fe20000000000 */
[----:B------:R1:W-:Y:S04]  /*2a60*/  STL [R1+0x1f04], R5 ;  /* 0x001f040501007387 */ /* 0x0003e80000100800 */
[----:B------:R2:W-:Y:S04]  /*2a70*/  STL [R1+0x2e8], R0 ;  /* 0x0002e80001007387 */ /* 0x0005e80000100800 */
[----:B------:R3:W-:Y:S01]  /*2a80*/  STL [R1+0x1f10], R3 ;  /* 0x001f100301007387 */ /* 0x0007e20000100800 */
[----:B-1----:R-:W-:-:S02]  /*2a90*/  VIADD R5, R6, 0x57 ;  /* 0x0000005706057836 */ /* 0x002fc40000000000 */
        /* <DEDUP_REMOVED lines=63> */
[C---:B-1----:R-:W-:Y:S01]  /*2e90*/  VIADD R7, R6.reuse, 0x63 ;  /* 0x0000006306077836 */ /* 0x042fe20000000000 */
[----:B------:R1:W-:Y:S04]  /*2ea0*/  STL [R1+0x2c4], R2 ;  /* 0x0002c40201007387 */ /* 0x0003e80000100800 */
[----:B------:R3:W-:Y:S01]  /*2eb0*/  STL [R1+0x1f60], R5 ;  /* 0x001f600501007387 */ /* 0x0007e20000100800 */
[----:B--2---:R-:W-:-:S03]  /*2ec0*/  VIADD R3, R6, 0x60 ;  /* 0x0000006006037836 */ /* 0x004fc60000000000 */
[----:B------:R2:W-:Y:S01]  /*2ed0*/  STL [R1+0x2c0], R0 ;  /* 0x0002c00001007387 */ /* 0x0005e20000100800 */
[C---:B-1----:R-:W-:Y:S01]  /*2ee0*/  IMAD.HI.U32 R2, R245.reuse, R10, RZ ;  /* 0x0000000af5027227 */ /* 0x042fe200078e00ff */
[----:B------:R-:W-:Y:S02]  /*2ef0*/  IABS R12, R3 ;  /* 0x00000003000c7213 */ /* 0x000fe40000000000 */
[----:B------:R1:W-:Y:S01]  /*2f00*/  STL [R1+0x1f84], R3 ;  /* 0x001f840301007387 */ /* 0x0003e20000100800 */
[----:B---3--:R-:W-:Y:S01]  /*2f10*/  VIADD R5, R6, 0x61 ;  /* 0x0000006106057836 */ /* 0x008fe20000000000 */
[----:B------:R-:W-:Y:S01]  /*2f20*/  IADD3 R2, -R2, RZ, RZ ;  /* 0x000000ff02027210 */ /* 0x000fe20007ffe1ff */
[----:B--2---:R-:W-:-:S03]  /*2f30*/  IMAD.HI.U32 R0, R245, R4, RZ ;  /* 0x00000004f5007227 */ /* 0x004fc600078e00ff */
[----:B------:R2:W-:Y:S01]  /*2f40*/  STL [R1+0x1f94], R5 ;  /* 0x001f940501007387 */ /* 0x0005e20000100800 */
[----:B-1----:R-:W-:-:S03]  /*2f50*/  IMAD.MOV R3, RZ, RZ, -R0 ;  /* 0x000000ffff037224 */ /* 0x002fc600078e0a00 */
[----:B------:R1:W-:Y:S01]  /*2f60*/  STL [R1+0x1f90], R9 ;  /* 0x001f900901007387 */ /* 0x0003e20000100800 */
[----:B------:R-:W-:-:S03]  /*2f70*/  IMAD.HI.U32 R0, R245, R8, RZ ;  /* 0x00000008f5007227 */ /* 0x000fc600078e00ff */
[----:B------:R-:W-:Y:S01]  /*2f80*/  STL [R1+0x1fac], R7 ;  /* 0x001fac0701007387 */ /* 0x000fe20000100800 */
[C---:B------:R-:W-:Y:S01]  /*2f90*/  IMAD R210, R247.reuse, R3, R4 ;  /* 0x00000003f7d27224 */ /* 0x040fe200078e0204 */
[----:B--2---:R-:W-:Y:S01]  /*2fa0*/  IABS R5, R5 ;  /* 0x0000000500057213 */ /* 0x004fe20000000000 */
[----:B------:R-:W-:Y:S01]  /*2fb0*/  IMAD R231, R247, R2, R10 ;  /* 0x00000002f7e77224 */ /* 0x000fe200078e020a */
[----:B------:R-:W-:Y:S01]  /*2fc0*/  IABS R10, R7 ;  /* 0x00000007000a7213 */ /* 0x000fe20000000000 */
[----:B------:R-:W-:-:S04]  /*2fd0*/  IMAD.HI.U32 R2, R245, R12, RZ ;  /* 0x0000000cf5027227 */ /* 0x000fc800078e00ff */
[----:B------:R-:W-:Y:S01]  /*2fe0*/  IMAD.MOV.U32 R4, RZ, RZ, R5 ;  /* 0x000000ffff047224 */ /* 0x000fe200078e0005 */
[----:B------:R-:W-:Y:S01]  /*2ff0*/  IADD3 R2, -R2, RZ, RZ ;  /* 0x000000ff02027210 */ /* 0x000fe20007ffe1ff */
[----:B------:R-:W-:Y:S02]  /*3000*/  IMAD.MOV R3, RZ, RZ, -R0 ;  /* 0x000000ffff037224 */ /* 0x000fe400078e0a00 */
[----:B------:R-:W-:-:S04]  /*3010*/  IMAD.HI.U32 R0, R245, R4, RZ ;  /* 0x00000004f5007227 */ /* 0x000fc800078e00ff */
[----:B------:R-:W-:Y:S02]  /*3020*/  IMAD.MOV R0, RZ, RZ, -R0 ;  /* 0x000000ffff007224 */ /* 0x000fe400078e0a00 */
[C---:B------:R-:W-:Y:S01]  /*3030*/  IMAD R3, R247.reuse, R3, R8 ;  /* 0x00000003f7037224 */ /* 0x040fe200078e0208 */
[----:B------:R-:W-:Y:S01]  /*3040*/  IABS R8, R9 ;  /* 0x0000000900087213 */ /* 0x000fe20000000000 */
[C---:B------:R-:W-:Y:S02]  /*3050*/  IMAD R2, R247.reuse, R2, R12 ;  /* 0x00000002f7027224 */ /* 0x040fe400078e020c */
[C---:B------:R-:W-:Y:S01]  /*3060*/  VIADD R5, R6.reuse, 0x64 ;  /* 0x0000006406057836 */ /* 0x040fe20000000000 */
[----:B------:R2:W-:Y:S01]  /*3070*/  STL [R1+0x2b4], R3 ;  /* 0x0002b40301007387 */ /* 0x0005e20000100800 */
[----:B------:R-:W-:Y:S02]  /*3080*/  IMAD R0, R247, R0, R4 ;  /* 0x00000000f7007224 */ /* 0x000fe400078e0204 */
[----:B-1----:R-:W-:Y:S01]  /*3090*/  VIADD R9, R6, 0x67 ;  /* 0x0000006706097836 */ /* 0x002fe20000000000 */
[----:B------:R1:W-:Y:S01]  /*30a0*/  STL [R1+0x2b0], R2 ;  /* 0x0002b00201007387 */ /* 0x0003e20000100800 */
[----:B------:R-:W-:-:S03]  /*30b0*/  IABS R4, R5 ;  /* 0x0000000500047213 */ /* 0x000fc60000000000 */
[----:B------:R3:W-:Y:S01]  /*30c0*/  STL [R1+0x1fbc], R5 ;  /* 0x001fbc0501007387 */ /* 0x0007e20000100800 */
[----:B--2---:R-:W-:-:S03]  /*30d0*/  VIADD R3, R6, 0x65 ;  /* 0x0000006506037836 */ /* 0x004fc60000000000 */
[----:B------:R2:W-:Y:S01]  /*30e0*/  STL [R1+0x2ac], R0 ;  /* 0x0002ac0001007387 */ /* 0x0005e20000100800 */
[C---:B-1----:R-:W-:Y:S01]  /*30f0*/  IMAD.HI.U32 R2, R245.reuse, R10, RZ ;  /* 0x0000000af5027227 */ /* 0x042fe200078e00ff */
[----:B------:R-:W-:Y:S02]  /*3100*/  IABS R12, R3 ;  /* 0x00000003000c7213 */ /* 0x000fe40000000000 */
[----:B------:R1:W-:Y:S01]  /*3110*/  STL [R1+0x1fb0], R3 ;  /* 0x001fb00301007387 */ /* 0x0003e20000100800 */
[----:B---3--:R-:W-:Y:S02]  /*3120*/  VIADD R5, R6, 0x66 ;  /* 0x0000006606057836 */ /* 0x008fe40000000000 */
[----:B------:R-:W-:Y:S02]  /*3130*/  IMAD.MOV R2, RZ, RZ, -R2 ;  /* 0x000000ffff027224 */ /* 0x000fe400078e0a02 */
[C---:B--2---:R-:W-:Y:S01]  /*3140*/  IMAD.HI.U32 R0, R245.reuse, R8, RZ ;  /* 0x00000008f5007227 */ /* 0x044fe200078e00ff */
[----:B------:R2:W-:Y:S04]  /*3150*/  STL [R1+0x1fc4], R5 ;  /* 0x001fc40501007387 */ /* 0x0005e80000100800 */
[----:B-1----:R-:W-:Y:S01]  /*3160*/  IADD3 R3, -R0, RZ, RZ ;  /* 0x000000ff00037210 */ /* 0x002fe20007ffe1ff */
[----:B------:R-:W-:-:S04]  /*3170*/  IMAD.HI.U32 R0, R245, R4, RZ ;  /* 0x00000004f5007227 */ /* 0x000fc800078e00ff */
[C---:B------:R-:W-:Y:S01]  /*3180*/  IMAD R7, R247.reuse, R3, R8 ;  /* 0x00000003f7077224 */ /* 0x040fe200078e0208 */
[----:B--2---:R-:W-:Y:S01]  /*3190*/  IABS R5, R5 ;  /* 0x0000000500057213 */ /* 0x004fe20000000000 */
        /* <DEDUP_REMOVED lines=44> */
[----:B------:R-:W-:Y:S02]  /*3460*/  IMAD R220, R247, R2, R12 ;  /* 0x00000002f7dc7224 */ /* 0x000fe400078e020c */
[----:B-1----:R-:W-:Y:S02]  /*3470*/  VIADD R7, R6, 0x6d ;  /* 0x0000006d06077836 */ /* 0x002fe40000000000 */
[----:B--2---:R-:W-:Y:S02]  /*3480*/  IMAD.MOV R3, RZ, RZ, -R0 ;  /* 0x000000ffff037224 */ /* 0x004fe400078e0a00 */
[----:B------:R-:W-:Y:S01]  /*3490*/  IMAD.HI.U32 R0, R245, R4, RZ ;  /* 0x00000004f5007227 */ /* 0x000fe200078e00ff */
[----:B------:R-:W-:Y:S01]  /*34a0*/  STL [R1+0x2014], R7 ;  /* 0x0020140701007387 */ /* 0x000fe20000100800 */
[----:B------:R-:W-:-:S02]  /*34b0*/  IABS R10, R7 ;  /* 0x00000007000a7213 */ /* 0x000fc40000000000 */
[----:B------:R-:W-:Y:S01]  /*34c0*/  IMAD R3, R247, R3, R8 ;  /* 0x00000003f7037224 */ /* 0x000fe200078e0208 */
[----:B------:R-:W-:Y:S01]  /*34d0*/  IABS R8, R9 ;  /* 0x0000000900087213 */ /* 0x000fe20000000000 */
[----:B------:R-:W-:Y:S02]  /*34e0*/  IMAD.MOV R0, RZ, RZ, -R0 ;  /* 0x000000ffff007224 */ /* 0x000fe400078e0a00 */
[----:B------:R-:W-:Y:S01]  /*34f0*/  IMAD.HI.U32 R2, R245, R10, RZ ;  /* 0x0000000af5027227 */ /* 0x000fe200078e00ff */
[----:B------:R1:W-:Y:S03]  /*3500*/  STL [R1+0x28c], R3 ;  /* 0x00028c0301007387 */ /* 0x0003e60000100800 */
[----:B------:R-:W-:Y:S01]  /*3510*/  IMAD R230, R247, R0, R4 ;  /* 0x00000000f7e67224 */ /* 0x000fe200078e0204 */
[----:B------:R2:W-:Y:S01]  /*3520*/  STL [R1+0x2030], R5 ;  /* 0x0020300501007387 */ /* 0x0005e20000100800 */
[----:B------:R-:W-:Y:S01]  /*3530*/  IMAD.HI.U32 R0, R245, R8, RZ ;  /* 0x00000008f5007227 */ /* 0x000fe200078e00ff */
[----:B------:R-:W-:-:S03]  /*3540*/  IABS R4, R5 ;  /* 0x0000000500047213 */ /* 0x000fc60000000000 */
[----:B------:R-:W-:Y:S01]  /*3550*/  IMAD.MOV R2, RZ, RZ, -R2 ;  /* 0x000000ffff027224 */ /* 0x000fe200078e0a02 */
[----:B-1----:R-:W-:-:S04]  /*3560*/  IADD3 R3, R6, 0x6f, RZ ;  /* 0x0000006f06037810 */ /* 0x002fc80007ffe0ff */
[----:B------:R-:W-:Y:S01]  /*3570*/  IABS R12, R3 ;  /* 0x00000003000c7213 */ /* 0x000fe20000000000 */
[----:B------:R1:W-:Y:S01]  /*3580*/  STL [R1+0x203c], R3 ;  /* 0x00203c0301007387 */ /* 0x0003e20000100800 */
[----:B--2---:R-:W-:-:S05]  /*3590*/  VIADD R5, R6, 0x70 ;  /* 0x0000007006057836 */ /* 0x004fca0000000000 */
[----:B------:R2:W-:Y:S01]  /*35a0*/  STL [R1+0x2038], R5 ;  /* 0x0020380501007387 */ /* 0x0005e20000100800 */
[----:B-1----:R-:W-:Y:S02]  /*35b0*/  IMAD.MOV R3, RZ, RZ, -R0 ;  /* 0x000000ffff037224 */ /* 0x002fe400078e0a00 */
[----:B------:R-:W-:-:S04]  /*35c0*/  IMAD.HI.U32 R0, R245, R4, RZ ;  /* 0x00000004f5007227 */ /* 0x000fc800078e00ff */
[C---:B------:R-:W-:Y:S01]  /*35d0*/  IMAD R7, R247.reuse, R3, R8 ;  /* 0x00000003f7077224 */ /* 0x040fe200078e0208 */
[----:B--2---:R-:W-:Y:S01]  /*35e0*/  IABS R5, R5 ;  /* 0x0000000500057213 */ /* 0x004fe20000000000 */
[----:B------:R-:W-:Y:S02]  /*35f0*/  IMAD R3, R247, R2, R10 ;  /* 0x00000002f7037224 */ /* 0x000fe400078e020a */
[C---:B------:R-:W-:Y:S01]  /*3600*/  VIADD R8, R6.reuse, 0x71 ;  /* 0x0000007106087836 */ /* 0x040fe20000000000 */
[----:B------:R1:W-:Y:S01]  /*3610*/  STL [R1+0x280], R7 ;  /* 0x0002800701007387 */ /* 0x0003e20000100800 */
[----:B------:R-:W-:Y:S02]  /*3620*/  IMAD.MOV.U32 R10, RZ, RZ, R5 ;  /* 0x000000ffff0a7224 */ /* 0x000fe400078e0005 */
[----:B------:R-:W-:Y:S01]  /*3630*/  IMAD.HI.U32 R2, R245, R12, RZ ;  /* 0x0000000cf5027227 */ /* 0x000fe200078e00ff */
[----:B------:R2:W-:Y:S03]  /*3640*/  STL [R1+0x27c], R3 ;  /* 0x00027c0301007387 */ /* 0x0005e60000100800 */
[----:B------:R-:W-:Y:S01]  /*3650*/  IMAD.MOV R2, RZ, RZ, -R2 ;  /* 0x000000ffff027224 */ /* 0x000fe200078e0a02 */
[----:B------:R3:W-:Y:S01]  /*3660*/  STL [R1+0x2048], R8 ;  /* 0x0020480801007387 */ /* 0x0007e20000100800 */
[----:B------:R-:W-:-:S02]  /*3670*/  VIADD R5, R6, 0x74 ;  /* 0x0000007406057836 */ /* 0x000fc40000000000 */
[----:B-1----:R-:W-:Y:S01]  /*3680*/  VIADD R7, R6, 0x72 ;  /* 0x0000007206077836 */ /* 0x002fe20000000000 */
[----:B--2---:R-:W-:Y:S01]  /*3690*/  IADD3 R3, -R0, RZ, RZ ;  /* 0x000000ff00037210 */ /* 0x004fe20007ffe1ff */
[----:B------:R-:W-:-:S03]  /*36a0*/  IMAD.HI.U32 R0, R245, R10, RZ ;  /* 0x0000000af5007227 */ /* 0x000fc600078e00ff */
[----:B------:R1:W-:Y:S01]  /*36b0*/  STL [R1+0x2060], R7 ;  /* 0x0020600701007387 */ /* 0x0003e20000100800 */
[----:B---3--:R-:W-:Y:S01]  /*36c0*/  IABS R8, R8 ;  /* 0x0000000800087213 */ /* 0x008fe20000000000 */
[----:B------:R-:W-:Y:S01]  /*36d0*/  IMAD R3, R247, R3, R4 ;  /* 0x00000003f7037224 */ /* 0x000fe200078e0204 */
[----:B------:R-:W-:-:S04]  /*36e0*/  IABS R4, R7 ;  /* 0x0000000700047213 */ /* 0x000fc80000000000 */
[----:B------:R2:W-:Y:S01]  /*36f0*/  STL [R1+0x278], R3 ;  /* 0x0002780301007387 */ /* 0x0005e20000100800 */
[C---:B-1----:R-:W-:Y:S01]  /*3700*/  IADD3 R7, R6.reuse, 0x73, RZ ;  /* 0x0000007306077810 */ /* 0x042fe20007ffe0ff */
[----:B--2---:R-:W-:Y:S02]  /*3710*/  IMAD.MOV R3, RZ, RZ, -R0 ;  /* 0x000000ffff037224 */ /* 0x004fe400078e0a00 */
[C---:B------:R-:W-:Y:S02]  /*3720*/  IMAD R0, R247.reuse, R2, R12 ;  /* 0x00000002f7007224 */ /* 0x040fe400078e020c */
[----:B------:R-:W-:Y:S01]  /*3730*/  IMAD R2, R247, R3, R10 ;  /* 0x00000003f7027224 */ /* 0x000fe200078e020a */
[----:B------:R-:W-:Y:S01]  /*3740*/  IABS R10, R5 ;  /* 0x00000005000a7213 */ /* 0x000fe20000000000 */
[----:B------:R-:W-:Y:S01]  /*3750*/  VIADD R12, R6, 0xa3 ;  /* 0x000000a3060c7836 */ /* 0x000fe20000000000 */
[----:B------:R1:W-:Y:S04]  /*3760*/  STL [R1+0x274], R0 ;  /* 0x0002740001007387 */ /* 0x0003e80000100800 */
[----:B------:R-:W-:Y:S04]  /*3770*/  STL [R1+0x2074], R7 ;  /* 0x0020740701007387 */ /* 0x000fe80000100800 */
[----:B------:R2:W-:Y:S01]  /*3780*/  STL [R1+0x270], R2 ;  /* 0x0002700201007387 */ /* 0x0005e20000100800 */
[----:B-1----:R-:W-:Y:S01]  /*3790*/  IMAD.MOV.U32 R0, RZ, RZ, R4 ;  /* 0x000000ffff007224 */ /* 0x002fe200078e0004 */
[----:B------:R-:W-:-:S02]  /*37a0*/  IABS R4, R7 ;  /* 0x0000000700047213 */ /* 0x000fc40000000000 */
[----:B------:R1:W-:Y:S01]  /*37b0*/  STL [R1+0x2070], R5 ;  /* 0x0020700501007387 */ /* 0x0003e20000100800 */
[----:B------:R-:W-:-:S04]  /*37c0*/  IMAD.HI.U32 R3, R245, R0, RZ ;  /* 0x00000000f5037227 */ /* 0x000fc800078e00ff */
[----:B--2---:R-:W-:Y:S01]  /*37d0*/  IMAD.HI.U32 R2, R245, R8, RZ ;  /* 0x00000008f5027227 */ /* 0x004fe200078e00ff */
[----:B------:R-:W-:-:S03]  /*37e0*/  IADD3 R9, -R3, RZ, RZ ;  /* 0x000000ff03097210 */ /* 0x000fc60007ffe1ff */
[----:B------:R-:W-:Y:S02]  /*37f0*/  VIADD R7, R6, 0x75 ;  /* 0x0000007506077836 */ /* 0x000fe40000000000 */
[----:B-1----:R-:W-:Y:S02]  /*3800*/  IMAD.MOV R5, RZ, RZ, -R2 ;  /* 0x000000ffff057224 */ /* 0x002fe400078e0a02 */
[----:B------:R-:W-:Y:S01]  /*3810*/  IMAD.HI.U32 R3, R245, R4, RZ ;  /* 0x00000004f5037227 */ /* 0x000fe200078e00ff */
[----:B------:R-:W-:Y:S01]  /*3820*/  IABS R11, R7 ;  /* 0x00000007000b7213 */ /* 0x000fe20000000000 */
[----:B------:R1:W-:Y:S02]  /*3830*/  STL [R1+0x2064], R7 ;  /* 0x0020640701007387 */ /* 0x0003e40000100800 */
[----:B------:R-:W-:Y:S02]  /*3840*/  IMAD R5, R247, R5, R8 ;  /* 0x00000005f7057224 */ /* 0x000fe400078e0208 */
[----:B------:R-:W-:-:S02]  /*3850*/  IMAD.MOV.U32 R2, RZ, RZ, R10 ;  /* 0x000000ffff027224 */ /* 0x000fc400078e000a */
[----:B------:R-:W-:Y:S01]  /*3860*/  IMAD.MOV R3, RZ, RZ, -R3 ;  /* 0x000000ffff037224 */ /* 0x000fe200078e0a03 */
[----:B------:R2:W-:Y:S01]  /*3870*/  STL [R1+0x26c], R5 ;  /* 0x00026c0501007387 */ /* 0x0005e20000100800 */
[C---:B------:R-:W-:Y:S02]  /*3880*/  VIADD R10, R6.reuse, 0x76 ;  /* 0x00000076060a7836 */ /* 0x040fe40000000000 */
[C---:B-1----:R-:W-:Y:S02]  /*3890*/  IMAD R7, R247.reuse, R9, R0 ;  /* 0x00000009f7077224 */ /* 0x042fe400078e0200 */
[----:B------:R-:W-:Y:S01]  /*38a0*/  IMAD.MOV.U32 R0, RZ, RZ, R11 ;  /* 0x000000ffff007224 */ /* 0x000fe200078e000b */
[----:B------:R-:W-:Y:S01]  /*38b0*/  IABS R9, R10 ;  /* 0x0000000a00097213 */ /* 0x000fe20000000000 */
[----:B------:R-:W-:Y:S01]  /*38c0*/  IMAD R3, R247, R3, R4 ;  /* 0x00000003f7037224 */ /* 0x000fe200078e0204 */
[----:B------:R1:W-:Y:S01]  /*38d0*/  STL [R1+0x268], R7 ;  /* 0x0002680701007387 */ /* 0x0003e20000100800 */
[----:B------:R-:W-:Y:S01]  /*38e0*/  IMAD.HI.U32 R8, R245, R0, RZ ;  /* 0x00000000f5087227 */ /* 0x000fe200078e00ff */
[----:B------:R-:W-:-:S02]  /*38f0*/  IADD3 R11, R6, 0xa4, RZ ;  /* 0x000000a4060b7810 */ /* 0x000fc40007ffe0ff */
[----:B------:R3:W-:Y:S01]  /*3900*/  STL [R1+0x208c], R10 ;  /* 0x00208c0a01007387 */ /* 0x0007e20000100800 */
[----:B--2---:R-:W-:-:S04]  /*3910*/  IMAD.HI.U32 R5, R245, R2, RZ ;  /* 0x00000002f5057227 */ /* 0x004fc800078e00ff */
[----:B------:R-:W-:Y:S01]  /*3920*/  IMAD.MOV R5, RZ, RZ, -R5 ;  /* 0x000000ffff057224 */ /* 0x000fe200078e0a05 */
[C---:B-1----:R-:W-:Y:S01]  /*3930*/  IADD3 R7, R6.reuse, 0x77, RZ ;  /* 0x0000007706077810 */ /* 0x042fe20007ffe0ff */
[----:B------:R-:W-:Y:S02]  /*3940*/  IMAD.MOV R4, RZ, RZ, -R8 ;  /* 0x000000ffff047224 */ /* 0x000fe400078e0a08 */
[C---:B------:R-:W-:Y:S02]  /*3950*/  IMAD R2, R247.reuse, R5, R2 ;  /* 0x00000005f7027224 */ /* 0x040fe400078e0202 */
[----:B------:R-:W-:Y:S01]  /*3960*/  STL [R1+0x209c], R7 ;  /* 0x00209c0701007387 */ /* 0x000fe20000100800 */
[----:B------:R-:W-:Y:S02]  /*3970*/  VIADD R8, R6, 0x78 ;  /* 0x0000007806087836 */ /* 0x000fe40000000000 */
[----:B------:R-:W-:Y:S01]  /*3980*/  IMAD R0, R247, R4, R0 ;  /* 0x00000004f7007224 */ /* 0x000fe200078e0200 */
[----:B------:R1:W-:Y:S01]  /*3990*/  STL [R1+0x264], R3 ;  /* 0x0002640301007387 */ /* 0x0003e20000100800 */
[----:B---3--:R-:W-:-:S03]  /*39a0*/  IMAD.HI.U32 R10, R245, R9, RZ ;  /* 0x00000009f50a7227 */ /* 0x008fc600078e00ff */
[----:B------:R2:W-:Y:S01]  /*39b0*/  STL [R1+0x260], R2 ;  /* 0x0002600201007387 */ /* 0x0005e20000100800 */
[----:B------:R-:W-:-:S03]  /*39c0*/  IMAD.MOV R10, RZ, RZ, -R10 ;  /* 0x000000ffff0a7224 */ /* 0x000fc600078e0a0a */
[----:B------:R3:W-:Y:S01]  /*39d0*/  STL [R1+0x20a0], R8 ;  /* 0x0020a00801007387 */ /* 0x0007e20000100800 */
[----:B-1----:R-:W-:Y:S01]  /*39e0*/  IABS R3, R7 ;  /* 0x0000000700037213 */ /* 0x002fe20000000000 */
[----:B------:R-:W-:Y:S02]  /*39f0*/  VIADD R7, R6, 0x79 ;  /* 0x0000007906077836 */ /* 0x000fe40000000000 */
[----:B------:R1:W-:Y:S01]  /*3a00*/  STL [R1+0x25c], R0 ;  /* 0x00025c0001007387 */ /* 0x0003e20000100800 */
[----:B--2---:R-:W-:Y:S01]  /*3a10*/  IABS R2, R8 ;  /* 0x0000000800027213 */ /* 0x004fe20000000000 */
[----:B------:R-:W-:Y:S02]  /*3a20*/  IMAD.HI.U32 R5, R245, R3, RZ ;  /* 0x00000003f5057227 */ /* 0x000fe400078e00ff */
[----:B------:R2:W-:Y:S01]  /*3a30*/  STL [R1+0x20c0], R7 ;  /* 0x0020c00701007387 */ /* 0x0005e20000100800 */
[----:B------:R-:W-:Y:S01]  /*3a40*/  IABS R4, R7 ;  /* 0x0000000700047213 */ /* 0x000fe20000000000 */
[----:B------:R-:W-:-:S02]  /*3a50*/  IMAD.MOV R5, RZ, RZ, -R5 ;  /* 0x000000ffff057224 */ /* 0x000fc400078e0a05 */
[----:B---3--:R-:W-:Y:S01]  /*3a60*/  IMAD.HI.U32 R8, R245, R2, RZ ;  /* 0x00000002f5087227 */ /* 0x008fe200078e00ff */
[----:B-1----:R-:W-:-:S03]  /*3a70*/  IADD3 R0, R6, 0x7a, RZ ;  /* 0x0000007a06007810 */ /* 0x002fc60007ffe0ff */
[C---:B------:R-:W-:Y:S02]  /*3a80*/  IMAD R3, R247.reuse, R5, R3 ;  /* 0x00000005f7037224 */ /* 0x040fe400078e0203 */
[----:B--2---:R-:W-:Y:S01]  /*3a90*/  IMAD R7, R247, R10, R9 ;  /* 0x0000000af7077224 */ /* 0x004fe200078e0209 */
[----:B------:R1:W-:Y:S01]  /*3aa0*/  STL [R1+0x20c4], R0 ;  /* 0x0020c40001007387 */ /* 0x0003e20000100800 */
[C---:B------:R-:W-:Y:S02]  /*3ab0*/  VIADD R9, R6.reuse, 0x7b ;  /* 0x0000007b06097836 */ /* 0x040fe40000000000 */
[----:B------:R-:W-:Y:S01]  /*3ac0*/  IMAD.HI.U32 R5, R245, R4, RZ ;  /* 0x00000004f5057227 */ /* 0x000fe200078e00ff */
[----:B------:R2:W-:Y:S03]  /*3ad0*/  STL [R1+0x258], R7 ;  /* 0x0002580701007387 */ /* 0x0005e60000100800 */
[----:B------:R-:W-:Y:S01]  /*3ae0*/  IMAD.MOV R8, RZ, RZ, -R8 ;  /* 0x000000ffff087224 */ /* 0x000fe200078e0a08 */
[----:B------:R3:W-:Y:S01]  /*3af0*/  STL [R1+0x254], R3 ;  /* 0x0002540301007387 */ /* 0x0007e20000100800 */
[----:B------:R-:W-:Y:S01]  /*3b00*/  IMAD.MOV R5, RZ, RZ, -R5 ;  /* 0x000000ffff057224 */ /* 0x000fe200078e0a05 */
[----:B-1----:R-:W-:Y:S01]  /*3b10*/  IABS R0, R0 ;  /* 0x0000000000007213 */ /* 0x002fe20000000000 */
[C---:B------:R-:W-:Y:S01]  /*3b20*/  IMAD R204, R247.reuse, R8, R2 ;  /* 0x00000008f7cc7224 */ /* 0x040fe200078e0202 */
[----:B------:R1:W-:Y:S01]  /*3b30*/  STL [R1+0x20b8], R9 ;  /* 0x0020b80901007387 */ /* 0x0003e20000100800 */
[----:B------:R-:W-:Y:S01]  /*3b40*/  IMAD R4, R247, R5, R4 ;  /* 0x00000005f7047224 */ /* 0x000fe200078e0204 */
[----:B--2---:R-:W-:Y:S01]  /*3b50*/  IADD3 R7, R6, 0x7c, RZ ;  /* 0x0000007c06077810 */ /* 0x004fe20007ffe0ff */
[----:B---3--:R-:W-:-:S04]  /*3b60*/  IMAD.HI.U32 R3, R245, R0, RZ ;  /* 0x00000000f5037227 */ /* 0x008fc800078e00ff */
[----:B------:R2:W-:Y:S01]  /*3b70*/  STL [R1+0x20d0], R7 ;  /* 0x0020d00701007387 */ /* 0x0005e20000100800 */
[----:B------:R-:W-:Y:S02]  /*3b80*/  IABS R2, R7 ;  /* 0x0000000700027213 */ /* 0x000fe40000000000 */
[----:B-1----:R-:W-:Y:S01]  /*3b90*/  IABS R9, R9 ;  /* 0x0000000900097213 */ /* 0x002fe20000000000 */
[----:B------:R-:W-:Y:S01]  /*3ba0*/  IMAD.MOV R3, RZ, RZ, -R3 ;  /* 0x000000ffff037224 */ /* 0x000fe200078e0a03 */
[----:B------:R1:W-:Y:S01]  /*3bb0*/  STL [R1+0x24c], R4 ;  /* 0x00024c0401007387 */ /* 0x0003e20000100800 */
[----:B------:R-:W-:-:S04]  /*3bc0*/  IMAD.HI.U32 R5, R245, R2, RZ ;  /* 0x00000002f5057227 */ /* 0x000fc800078e00ff */
[----:B--2---:R-:W-:Y:S02]  /*3bd0*/  VIADD R7, R6, 0x7d ;  /* 0x0000007d06077836 */ /* 0x004fe40000000000 */
[----:B------:R-:W-:-:S03]  /*3be0*/  IMAD.HI.U32 R10, R245, R9, RZ ;  /* 0x00000009f50a7227 */ /* 0x000fc600078e00ff */
[----:B------:R2:W-:Y:S01]  /*3bf0*/  STL [R1+0x20bc], R7 ;  /* 0x0020bc0701007387 */ /* 0x0005e20000100800 */
[----:B------:R-:W-:Y:S01]  /*3c00*/  IMAD R0, R247, R3, R0 ;  /* 0x00000003f7007224 */ /* 0x000fe200078e0200 */
[----:B------:R-:W-:Y:S01]  /*3c10*/  IABS R3, R7 ;  /* 0x0000000700037213 */ /* 0x000fe20000000000 */
[----:B------:R-:W-:Y:S02]  /*3c20*/  IMAD.MOV R10, RZ, RZ, -R10 ;  /* 0x000000ffff0a7224 */ /* 0x000fe400078e0a0a */
[----:B-1----:R-:W-:Y:S01]  /*3c30*/  VIADD R4, R6, 0x7e ;  /* 0x0000007e06047836 */ /* 0x002fe20000000000 */
[----:B------:R1:W-:Y:S01]  /*3c40*/  STL [R1+0x248], R0 ;  /* 0x0002480001007387 */ /* 0x0003e20000100800 */
[----:B------:R-:W-:-:S03]  /*3c50*/  IMAD.HI.U32 R8, R245, R3, RZ ;  /* 0x00000003f5087227 */ /* 0x000fc600078e00ff */
[----:B------:R3:W-:Y:S01]  /*3c60*/  STL [R1+0x20b4], R4 ;  /* 0x0020b40401007387 */ /* 0x0007e20000100800 */
[----:B------:R-:W-:Y:S02]  /*3c70*/  IMAD.MOV R5, RZ, RZ, -R5 ;  /* 0x000000ffff057224 */ /* 0x000fe400078e0a05 */
[C---:B--2---:R-:W-:Y:S02]  /*3c80*/  IMAD R7, R247.reuse, R10, R9 ;  /* 0x0000000af7077224 */ /* 0x044fe400078e0209 */
[----:B------:R-:W-:Y:S01]  /*3c90*/  IMAD.MOV R8, RZ, RZ, -R8 ;  /* 0x000000ffff087224 */ /* 0x000fe200078e0a08 */
[C---:B-1----:R-:W-:Y:S01]  /*3ca0*/  IADD3 R0, R6.reuse, 0x7f, RZ ;  /* 0x0000007f06007810 */ /* 0x042fe20007ffe0ff */
[C---:B------:R-:W-:Y:S02]  /*3cb0*/  IMAD R2, R247.reuse, R5, R2 ;  /* 0x00000005f7027224 */ /* 0x040fe400078e0202 */
[----:B------:R-:W-:Y:S01]  /*3cc0*/  VIADD R9, R6, 0x80 ;  /* 0x0000008006097836 */ /* 0x000fe20000000000 */
[----:B---3--:R-:W-:Y:S01]  /*3cd0*/  IABS R4, R4 ;  /* 0x0000000400047213 */ /* 0x008fe20000000000 */
[----:B------:R1:W-:Y:S01]  /*3ce0*/  STL [R1+0x20d4], R0 ;  /* 0x0020d40001007387 */ /* 0x0003e20000100800 */
[----:B------:R-:W-:-:S03]  /*3cf0*/  IMAD R3, R247, R8, R3 ;  /* 0x00000008f7037224 */ /* 0x000fc600078e0203 */
[----:B------:R2:W-:Y:S01]  /*3d00*/  STL [R1+0x244], R7 ;  /* 0x0002440701007387 */ /* 0x0005e20000100800 */
[----:B------:R-:W-:-:S03]  /*3d10*/  IMAD.HI.U32 R5, R245, R4, RZ ;  /* 0x00000004f5057227 */ /* 0x000fc600078e00ff */
[----:B------:R3:W-:Y:S01]  /*3d20*/  STL [R1+0x240], R2 ;  /* 0x0002400201007387 */ /* 0x0007e20000100800 */
[----:B------:R-:W-:Y:S01]  /*3d30*/  IMAD.MOV R5, RZ, RZ, -R5 ;  /* 0x000000ffff057224 */ /* 0x000fe200078e0a05 */
[----:B-1----:R-:W-:Y:S02]  /*3d40*/  IABS R0, R0 ;  /* 0x0000000000007213 */ /* 0x002fe40000000000 */
[----:B------:R1:W-:Y:S01]  /*3d50*/  STL [R1+0x20ac], R9 ;  /* 0x0020ac0901007387 */ /* 0x0003e20000100800 */
[----:B------:R-:W-:Y:S01]  /*3d60*/  IMAD R4, R247, R5, R4 ;  /* 0x00000005f7047224 */ /* 0x000fe200078e0204 */
[----:B--2---:R-:W-:Y:S01]  /*3d70*/  IADD3 R7, R6, 0x81, RZ ;  /* 0x0000008106077810 */ /* 0x004fe20007ffe0ff */
[----:B---3--:R-:W-:-:S04]  /*3d80*/  IMAD.HI.U32 R2, R245, R0, RZ ;  /* 0x00000000f5027227 */ /* 0x008fc800078e00ff */
[----:B------:R-:W-:Y:S01]  /*3d90*/  STL [R1+0x251c], R7 ;  /* 0x00251c0701007387 */ /* 0x000fe20000100800 */
[----:B-1----:R-:W-:-:S03]  /*3da0*/  IABS R9, R9 ;  /* 0x0000000900097213 */ /* 0x002fc60000000000 */
[----:B------:R1:W-:Y:S01]  /*3db0*/  STL [R1+0x23c], R3 ;  /* 0x00023c0301007387 */ /* 0x0003e20000100800 */
[----:B------:R-:W-:Y:S02]  /*3dc0*/  IMAD.MOV R2, RZ, RZ, -R2 ;  /* 0x000000ffff027224 */ /* 0x000fe400078e0a02 */
[----:B------:R-:W-:Y:S01]  /*3dd0*/  IMAD.HI.U32 R10, R245, R9, RZ ;  /* 0x00000009f50a7227 */ /* 0x000fe200078e00ff */
[----:B------:R2:W-:Y:S03]  /*3de0*/  STL [R1+0x238], R4 ;  /* 0x0002380401007387 */ /* 0x0005e60000100800 */
[----:B------:R-:W-:Y:S01]  /*3df0*/  IMAD R0, R247, R2, R0 ;  /* 0x00000002f7007224 */ /* 0x000fe200078e0200 */
[----:B-1----:R-:W-:Y:S01]  /*3e00*/  IABS R3, R7 ;  /* 0x0000000700037213 */ /* 0x002fe20000000000 */
[----:B------:R-:W-:Y:S02]  /*3e10*/  VIADD R7, R6, 0x82 ;  /* 0x0000008206077836 */ /* 0x000fe40000000000 */
[----:B------:R-:W-:-:S02]  /*3e20*/  IMAD.MOV R10, RZ, RZ, -R10 ;  /* 0x000000ffff0a7224 */ /* 0x000fc400078e0a0a */
[C---:B------:R-:W-:Y:S01]  /*3e30*/  IMAD.HI.U32 R5, R245.reuse, R3, RZ ;  /* 0x00000003f5057227 */ /* 0x040fe200078e00ff */
[----:B------:R-:W-:Y:S01]  /*3e40*/  IABS R2, R7 ;  /* 0x0000000700027213 */ /* 0x000fe20000000000 */
[----:B------:R1:W-:Y:S02]  /*3e50*/  STL [R1+0x2518], R7 ;  /* 0x0025180701007387 */ /* 0x0003e40000100800 */
[----:B--2---:R-:W-:Y:S02]  /*3e60*/  VIADD R4, R6, 0x83 ;  /* 0x0000008306047836 */ /* 0x004fe40000000000 */
[----:B------:R2:W-:Y:S01]  /*3e70*/  STL [R1+0x234], R0 ;  /* 0x0002340001007387 */ /* 0x0005e20000100800 */
[----:B------:R-:W-:-:S03]  /*3e80*/  IMAD.HI.U32 R8, R245, R2, RZ ;  /* 0x00000002f5087227 */ /* 0x000fc600078e00ff */
[----:B------:R3:W-:Y:S01]  /*3e90*/  STL [R1+0x2514], R4 ;  /* 0x0025140401007387 */ /* 0x0007e20000100800 */
[----:B------:R-:W-:Y:S02]  /*3ea0*/  IMAD.MOV R5, RZ, RZ, -R5 ;  /* 0x000000ffff057224 */ /* 0x000fe400078e0a05 */
[C---:B-1----:R-:W-:Y:S02]  /*3eb0*/  IMAD R7, R247.reuse, R10, R9 ;  /* 0x0000000af7077224 */ /* 0x042fe400078e0209 */
[----:B------:R-:W-:Y:S01]  /*3ec0*/  IMAD.MOV R8, RZ, RZ, -R8 ;  /* 0x000000ffff087224 */ /* 0x000fe200078e0a08 */
[C---:B--2---:R-:W-:Y:S01]  /*3ed0*/  IADD3 R0, R6.reuse, 0x84, RZ ;  /* 0x0000008406007810 */ /* 0x044fe20007ffe0ff */
[C---:B------:R-:W-:Y:S02]  /*3ee0*/  IMAD R3, R247.reuse, R5, R3 ;  /* 0x00000005f7037224 */ /* 0x040fe400078e0203 */
[----:B------:R-:W-:Y:S01]  /*3ef0*/  VIADD R9, R6, 0x85 ;  /* 0x0000008506097836 */ /* 0x000fe20000000000 */
[----:B---3--:R-:W-:Y:S01]  /*3f00*/  IABS R4, R4 ;  /* 0x0000000400047213 */ /* 0x008fe20000000000 */
[----:B------:R1:W-:Y:S01]  /*3f10*/  STL [R1+0x2510], R0 ;  /* 0x0025100001007387 */ /* 0x0003e20000100800 */
[----:B------:R-:W-:-:S02]  /*3f20*/  IMAD R2, R247, R8, R2 ;  /* 0x00000008f7027224 */ /* 0x000fc400078e0202 */
[----:B------:R-:W-:Y:S01]  /*3f30*/  VIADD R8, R6, 0x87 ;  /* 0x0000008706087836 */ /* 0x000fe20000000000 */
        /* <DEDUP_REMOVED lines=10> */
[----:B------:R-:W-:-:S03]  /*3fe0*/  IMAD.MOV R3, RZ, RZ, -R3 ;  /* 0x000000ffff037224 */ /* 0x000fc600078e0a03 */
[----:B------:R2:W-:Y:S01]  /*3ff0*/  STL [R1+0x228], R2 ;  /* 0x0002280201007387 */ /* 0x0005e20000100800 */
[----:B-1----:R-:W-:Y:S01]  /*4000*/  IABS R9, R9 ;  /* 0x0000000900097213 */ /* 0x002fe20000000000 */
[----:B------:R-:W-:Y:S01]  /*4010*/  IMAD R217, R247, R3, R0 ;  /* 0x00000003f7d97224 */ /* 0x000fe200078e0200 */
[----:B------:R-:W-:Y:S01]  /*4020*/  IABS R3, R8 ;  /* 0x0000000800037213 */ /* 0x000fe20000000000 */
[----:B------:R1:W-:Y:S02]  /*4030*/  STL [R1+0x2504], R8 ;  /* 0x0025040801007387 */ /* 0x0003e40000100800 */
[----:B------:R-:W-:Y:S01]  /*4040*/  IMAD.HI.U32 R10, R245, R9, RZ ;  /* 0x00000009f50a7227 */ /* 0x000fe200078e00ff */
[C---:B------:R-:W-:Y:S02]  /*4050*/  IADD3 R0, R6.reuse, 0x89, RZ ;  /* 0x0000008906007810 */ /* 0x040fe40007ffe0ff */
[----:B--2---:R-:W-:Y:S01]  /*4060*/  IABS R2, R7 ;  /* 0x0000000700027213 */ /* 0x004fe20000000000 */
[----:B------:R-:W-:-:S02]  /*4070*/  VIADD R7, R6, 0x88 ;  /* 0x0000008806077836 */ /* 0x000fc40000000000 */
[----:B------:R-:W-:Y:S02]  /*4080*/  IMAD.MOV R10, RZ, RZ, -R10 ;  /* 0x000000ffff0a7224 */ /* 0x000fe400078e0a0a */
[C---:B------:R-:W-:Y:S01]  /*4090*/  IMAD.HI.U32 R5, R245.reuse, R2, RZ ;  /* 0x00000002f5057227 */ /* 0x040fe200078e00ff */
[----:B------:R2:W-:Y:S01]  /*40a0*/  STL [R1+0x2500], R7 ;  /* 0x0025000701007387 */ /* 0x0005e20000100800 */
[----:B------:R-:W-:Y:S02]  /*40b0*/  IABS R4, R7 ;  /* 0x0000000700047213 */ /* 0x000fe40000000000 */
[----:B------:R-:W-:Y:S01]  /*40c0*/  IMAD.MOV R5, RZ, RZ, -R5 ;  /* 0x000000ffff057224 */ /* 0x000fe200078e0a05 */
[----:B------:R3:W-:Y:S01]  /*40d0*/  STL [R1+0x24fc], R0 ;  /* 0x0024fc0001007387 */ /* 0x0007e20000100800 */
[----:B-1----:R-:W-:-:S04]  /*40e0*/  IMAD.HI.U32 R8, R245, R3, RZ ;  /* 0x00000003f5087227 */ /* 0x002fc800078e00ff */
[C---:B------:R-:W-:Y:S01]  /*40f0*/  IMAD R2, R247.reuse, R5, R2 ;  /* 0x00000005f7027224 */ /* 0x040fe200078e0202 */
[C---:B--2---:R-:W-:Y:S01]  /*4100*/  IADD3 R7, R6.reuse, 0x8b, RZ ;  /* 0x0000008b06077810 */ /* 0x044fe20007ffe0ff */
[----:B------:R-:W-:Y:S02]  /*4110*/  IMAD.MOV R8, RZ, RZ, -R8 ;  /* 0x000000ffff087224 */ /* 0x000fe400078e0a08 */
[----:B------:R-:W-:Y:S01]  /*4120*/  IMAD R228, R247, R10, R9 ;  /* 0x0000000af7e47224 */ /* 0x000fe200078e0209 */
[----:B---3--:R-:W-:Y:S01]  /*4130*/  IABS R0, R0 ;  /* 0x0000000000007213 */ /* 0x008fe20000000000 */
[----:B------:R-:W-:Y:S01]  /*4140*/  IMAD.HI.U32 R5, R245, R4, RZ ;  /* 0x00000004f5057227 */ /* 0x000fe200078e00ff */
[----:B------:R1:W-:Y:S03]  /*4150*/  STL [R1+0x218], R2 ;  /* 0x0002180201007387 */ /* 0x0003e60000100800 */
[----:B------:R-:W-:-:S02]  /*4160*/  VIADD R9, R6, 0x8a ;  /* 0x0000008a06097836 */ /* 0x000fc40000000000 */
[----:B------:R-:W-:Y:S02]  /*4170*/  IMAD R3, R247, R8, R3 ;  /* 0x00000008f7037224 */ /* 0x000fe400078e0203 */
[----:B------:R-:W-:Y:S01]  /*4180*/  IMAD.MOV R5, RZ, RZ, -R5 ;  /* 0x000000ffff057224 */ /* 0x000fe200078e0a05 */
[----:B------:R2:W-:Y:S01]  /*4190*/  STL [R1+0x24f8], R9 ;  /* 0x0024f80901007387 */ /* 0x0005e20000100800 */
[----:B-1----:R-:W-:-:S03]  /*41a0*/  IMAD.HI.U32 R2, R245, R0, RZ ;  /* 0x00000000f5027227 */ /* 0x002fc600078e00ff */
[----:B------:R-:W-:Y:S01]  /*41b0*/  STL [R1+0x24f4], R7 ;  /* 0x0024f40701007387 */ /* 0x000fe20000100800 */
[----:B------:R-:W-:-:S03]  /*41c0*/  IMAD.MOV R2, RZ, RZ, -R2 ;  /* 0x000000ffff027224 */ /* 0x000fc600078e0a02 */
[----:B------:R1:W-:Y:S01]  /*41d0*/  STL [R1+0x214], R3 ;  /* 0x0002140301007387 */ /* 0x0003e20000100800 */
[C---:B------:R-:W-:Y:S01]  /*41e0*/  IMAD R4, R247.reuse, R5, R4 ;  /* 0x00000005f7047224 */ /* 0x040fe200078e0204 */
[----:B--2---:R-:W-:Y:S01]  /*41f0*/  IABS R9, R9 ;  /* 0x0000000900097213 */ /* 0x004fe20000000000 */
[----:B------:R-:W-:-:S03]  /*4200*/  IMAD R0, R247, R2, R0 ;  /* 0x00000002f7007224 */ /* 0x000fc600078e0200 */
[----:B------:R2:W-:Y:S01]  /*4210*/  STL [R1+0x210], R4 ;  /* 0x0002100401007387 */ /* 0x0005e20000100800 */
[----:B------:R-:W-:Y:S01]  /*4220*/  IMAD.HI.U32 R10, R245, R9, RZ ;  /* 0x00000009f50a7227 */ /* 0x000fe200078e00ff */
[----:B-1----:R-:W-:-:S03]  /*4230*/  IABS R3, R7 ;  /* 0x0000000700037213 */ /* 0x002fc60000000000 */
[C---:B------:R-:W-:Y:S02]  /*4240*/  VIADD R7, R6.reuse, 0x8c ;  /* 0x0000008c06077836 */ /* 0x040fe40000000000 */
[----:B------:R-:W-:Y:S02]  /*4250*/  IMAD.MOV R10, RZ, RZ, -R10 ;  /* 0x000000ffff0a7224 */ /* 0x000fe400078e0a0a */
[----:B------:R-:W-:Y:S01]  /*4260*/  IMAD.HI.U32 R5, R245, R3, RZ ;  /* 0x00000003f5057227 */ /* 0x000fe200078e00ff */
[----:B------:R1:W-:Y:S01]  /*4270*/  STL [R1+0x24f0], R7 ;  /* 0x0024f00701007387 */ /* 0x0003e20000100800 */
[----:B------:R-:W-:Y:S02]  /*4280*/  IABS R2, R7 ;  /* 0x0000000700027213 */ /* 0x000fe40000000000 */
[----:B--2---:R-:W-:Y:S01]  /*4290*/  VIADD R4, R6, 0x8d ;  /* 0x0000008d06047836 */ /* 0x004fe20000000000 */
[----:B------:R2:W-:Y:S01]  /*42a0*/  STL [R1+0x20c], R0 ;  /* 0x00020c0001007387 */ /* 0x0005e20000100800 */
[----:B------:R-:W-:-:S02]  /*42b0*/  IMAD.MOV R5, RZ, RZ, -R5 ;  /* 0x000000ffff057224 */ /* 0x000fc400078e0a05 */
[----:B------:R-:W-:Y:S01]  /*42c0*/  IMAD.HI.U32 R8, R245, R2, RZ ;  /* 0x00000002f5087227 */ /* 0x000fe200078e00ff */
[----:B------:R3:W-:Y:S03]  /*42d0*/  STL [R1+0x24ec], R4 ;  /* 0x0024ec0401007387 */ /* 0x0007e60000100800 */
[C---:B-1----:R-:W-:Y:S02]  /*42e0*/  IMAD R7, R247.reuse, R10, R9 ;  /* 0x0000000af7077224 */ /* 0x042fe400078e0209 */
[C---:B------:R-:W-:Y:S01]  /*42f0*/  IMAD R3, R247.reuse, R5, R3 ;  /* 0x00000005f7037224 */ /* 0x040fe200078e0203 */
[C---:B--2---:R-:W-:Y:S01]  /*4300*/  IADD3 R0, R6.reuse, 0x8e, RZ ;  /* 0x0000008e06007810 */ /* 0x044fe20007ffe0ff */
[----:B------:R-:W-:Y:S02]  /*4310*/  IMAD.MOV R8, RZ, RZ, -R8 ;  /* 0x000000ffff087224 */ /* 0x000fe400078e0a08 */
        /* <DEDUP_REMOVED lines=14> */
[----:B------:R-:W-:Y:S01]  /*4400*/  IMAD.MOV R3, RZ, RZ, -R3 ;  /* 0x000000ffff037224 */ /* 0x000fe200078e0a03 */
[----:B-1----:R-:W-:Y:S02]  /*4410*/  IABS R9, R9 ;  /* 0x0000000900097213 */ /* 0x002fe40000000000 */
[----:B------:R1:W-:Y:S01]  /*4420*/  STL [R1+0x200], R2 ;  /* 0x0002000201007387 */ /* 0x0003e20000100800 */
[----:B------:R-:W-:Y:S02]  /*4430*/  IMAD R0, R247, R3, R0 ;  /* 0x00000003f7007224 */ /* 0x000fe400078e0200 */
[----:B------:R-:W-:Y:S01]  /*4440*/  IMAD.HI.U32 R10, R245, R9, RZ ;  /* 0x00000009f50a7227 */ /* 0x000fe200078e00ff */
[----:B------:R2:W-:Y:S03]  /*4450*/  STL [R1+0x1fc], R4 ;  /* 0x0001fc0401007387 */ /* 0x0005e60000100800 */
[----:B------:R-:W-:Y:S01]  /*4460*/  IMAD.MOV R10, RZ, RZ, -R10 ;  /* 0x000000ffff0a7224 */ /* 0x000fe200078e0a0a */
[----:B-1----:R-:W-:Y:S01]  /*4470*/  IABS R2, R7 ;  /* 0x0000000700027213 */ /* 0x002fe20000000000 */
[----:B------:R-:W-:-:S04]  /*4480*/  VIADD R7, R6, 0x91 ;  /* 0x0000009106077836 */ /* 0x000fc80000000000 */
[C---:B------:R-:W-:Y:S01]  /*4490*/  IMAD.HI.U32 R5, R245.reuse, R2, RZ ;  /* 0x00000002f5057227 */ /* 0x040fe200078e00ff */
[----:B------:R1:W-:Y:S01]  /*44a0*/  STL [R1+0x24dc], R7 ;  /* 0x0024dc0701007387 */ /* 0x0003e20000100800 */
[----:B------:R-:W-:Y:S02]  /*44b0*/  IABS R3, R7 ;  /* 0x0000000700037213 */ /* 0x000fe40000000000 */
[----:B--2---:R-:W-:Y:S01]  /*44c0*/  VIADD R4, R6, 0x92 ;  /* 0x0000009206047836 */ /* 0x004fe20000000000 */
[----:B------:R2:W-:Y:S01]  /*44d0*/  STL [R1+0x1f8], R0 ;  /* 0x0001f80001007387 */ /* 0x0005e20000100800 */
[----:B------:R-:W-:Y:S02]  /*44e0*/  IMAD.MOV R5, RZ, RZ, -R5 ;  /* 0x000000ffff057224 */ /* 0x000fe400078e0a05 */
[----:B------:R-:W-:Y:S01]  /*44f0*/  IMAD.HI.U32 R8, R245, R3, RZ ;  /* 0x00000003f5087227 */ /* 0x000fe200078e00ff */
[----:B------:R3:W-:Y:S03]  /*4500*/  STL [R1+0x24d8], R4 ;  /* 0x0024d80401007387 */ /* 0x0007e60000100800 */
[----:B-1----:R-:W-:-:S02]  /*4510*/  IMAD R7, R247, R10, R9 ;  /* 0x0000000af7077224 */ /* 0x002fc400078e0209 */
[C---:B------:R-:W-:Y:S01]  /*4520*/  IMAD R2, R247.reuse, R5, R2 ;  /* 0x00000005f7027224 */ /* 0x040fe200078e0202 */
[C---:B--2---:R-:W-:Y:S01]  /*4530*/  IADD3 R0, R6.reuse, 0x93, RZ ;  /* 0x0000009306007810 */ /* 0x044fe20007ffe0ff */
[----:B------:R-:W-:Y:S02]  /*4540*/  IMAD.MOV R8, RZ, RZ, -R8 ;  /* 0x000000ffff087224 */ /* 0x000fe400078e0a08 */
[C---:B------:R-:W-:Y:S01]  /*4550*/  VIADD R9, R6.reuse, 0x94 ;  /* 0x0000009406097836 */ /* 0x040fe20000000000 */
[----:B---3--:R-:W-:Y:S01]  /*4560*/  IABS R4, R4 ;  /* 0x0000000400047213 */ /* 0x008fe20000000000 */
[----:B------:R1:W-:Y:S01]  /*4570*/  STL [R1+0x24d4], R0 ;  /* 0x0024d40001007387 */ /* 0x0003e20000100800 */
[----:B------:R-:W-:Y:S02]  /*4580*/  IMAD R3, R247, R8, R3 ;  /* 0x00000008f7037224 */ /* 0x000fe400078e0203 */
[----:B------:R-:W-:Y:S01]  /*4590*/  VIADD R8, R6, 0x96 ;  /* 0x0000009606087836 */ /* 0x000fe20000000000 */
[----:B------:R2:W-:Y:S01]  /*45a0*/  STL [R1+0x1f4], R7 ;  /* 0x0001f40701007387 */ /* 0x0005e20000100800 */
[----:B------:R-:W-:-:S03]  /*45b0*/  IMAD.HI.U32 R5, R245, R4, RZ ;  /* 0x00000004f5057227 */ /* 0x000fc600078e00ff */
[----:B------:R3:W-:Y:S01]  /*45c0*/  STL [R1+0x1f0], R2 ;  /* 0x0001f00201007387 */ /* 0x0007e20000100800 */
[----:B------:R-:W-:Y:S01]  /*45d0*/  IMAD.MOV R5, RZ, RZ, -R5 ;  /* 0x000000ffff057224 */ /* 0x000fe200078e0a05 */
[----:B-1----:R-:W-:Y:S02]  /*45e0*/  IABS R0, R0 ;  /* 0x0000000000007213 */ /* 0x002fe40000000000 */
[----:B------:R1:W-:Y:S01]  /*45f0*/  STL [R1+0x24d0], R9 ;  /* 0x0024d00901007387 */ /* 0x0003e20000100800 */
[----:B--2---:R-:W-:Y:S02]  /*4600*/  IADD3 R7, R6, 0x95, RZ ;  /* 0x0000009506077810 */ /* 0x004fe40007ffe0ff */
[----:B---3--:R-:W-:-:S03]  /*4610*/  IMAD.HI.U32 R2, R245, R0, RZ ;  /* 0x00000000f5027227 */ /* 0x008fc600078e00ff */
[----:B------:R-:W-:Y:S01]  /*4620*/  STL [R1+0x24cc], R7 ;  /* 0x0024cc0701007387 */ /* 0x000fe20000100800 */
[----:B-1----:R-:W-:Y:S01]  /*4630*/  IABS R9, R9 ;  /* 0x0000000900097213 */ /* 0x002fe20000000000 */
[----:B------:R-:W-:Y:S02]  /*4640*/  IMAD.MOV R2, RZ, RZ, -R2 ;  /* 0x000000ffff027224 */ /* 0x000fe400078e0a02 */
[----:B------:R1:W-:Y:S02]  /*4650*/  STL [R1+0x1ec], R3 ;  /* 0x0001ec0301007387 */ /* 0x0003e40000100800 */
[----:B------:R-:W-:Y:S02]  /*4660*/  IMAD R0, R247, R2, R0 ;  /* 0x00000002f7007224 */ /* 0x000fe400078e0200 */
[----:B------:R-:W-:Y:S01]  /*4670*/  STL [R1+0x24c8], R8 ;  /* 0x0024c80801007387 */ /* 0x000fe20000100800 */
[----:B------:R-:W-:Y:S01]  /*4680*/  IMAD.HI.U32 R10, R245, R9, RZ ;  /* 0x00000009f50a7227 */ /* 0x000fe200078e00ff */
[----:B------:R-:W-:-:S02]  /*4690*/  IABS R2, R8 ;  /* 0x0000000800027213 */ /* 0x000fc40000000000 */
[----:B------:R2:W-:Y:S01]  /*46a0*/  STL [R1+0x1e4], R0 ;  /* 0x0001e40001007387 */ /* 0x0005e20000100800 */
[----:B------:R-:W-:Y:S01]  /*46b0*/  IMAD.MOV R10, RZ, RZ, -R10 ;  /* 0x000000ffff0a7224 */ /* 0x000fe200078e0a0a */
[----:B-1----:R-:W-:Y:S01]  /*46c0*/  IABS R3, R7 ;  /* 0x0000000700037213 */ /* 0x002fe20000000000 */
[----:B------:R-:W-:Y:S02]  /*46d0*/  IMAD R7, R247, R5, R4 ;  /* 0x00000005f7077224 */ /* 0x000fe400078e0204 */
[C---:B------:R-:W-:Y:S02]  /*46e0*/  VIADD R4, R6.reuse, 0x97 ;  /* 0x0000009706047836 */ /* 0x040fe40000000000 */
[----:B------:R-:W-:Y:S01]  /*46f0*/  IMAD.HI.U32 R5, R245, R3, RZ ;  /* 0x00000003f5057227 */ /* 0x000fe200078e00ff */
[----:B--2---:R-:W-:-:S03]  /*4700*/  IADD3 R0, R6, 0x98, RZ ;  /* 0x0000009806007810 */ /* 0x004fc60007ffe0ff */
[----:B------:R-:W-:Y:S01]  /*4710*/  IMAD.MOV R5, RZ, RZ, -R5 ;  /* 0x000000ffff057224 */ /* 0x000fe200078e0a05 */
[----:B------:R1:W-:Y:S01]  /*4720*/  STL [R1+0x24c4], R4 ;  /* 0x0024c40401007387 */ /* 0x0003e20000100800 */
[----:B------:R-:W-:-:S03]  /*4730*/  IMAD.HI.U32 R8, R245, R2, RZ ;  /* 0x00000002f5087227 */ /* 0x000fc600078e00ff */
[----:B------:R2:W-:Y:S01]  /*4740*/  STL [R1+0x24c0], R0 ;  /* 0x0024c00001007387 */ /* 0x0005e20000100800 */
[C---:B------:R-:W-:Y:S01]  /*4750*/  IMAD R9, R247.reuse, R10, R9 ;  /* 0x0000000af7097224 */ /* 0x040fe200078e0209 */
[----:B------:R-:W-:Y:S01]  /*4760*/  IADD3 R10, R6, 0x9a, RZ ;  /* 0x0000009a060a7810 */ /* 0x000fe20007ffe0ff */
[C---:B------:R-:W-:Y:S02]  /*4770*/  IMAD R3, R247.reuse, R5, R3 ;  /* 0x00000005f7037224 */ /* 0x040fe400078e0203 */
[----:B------:R-:W-:Y:S01]  /*4780*/  IMAD.MOV R8, RZ, RZ, -R8 ;  /* 0x000000ffff087224 */ /* 0x000fe200078e0a08 */
[----:B-1----:R-:W-:Y:S01]  /*4790*/  IABS R4, R4 ;  /* 0x0000000400047213 */ /* 0x002fe20000000000 */
[----:B------:R1:W-:Y:S02]  /*47a0*/  STL [R1+0x1e0], R9 ;  /* 0x0001e00901007387 */ /* 0x0003e40000100800 */
[----:B------:R-:W-:Y:S01]  /*47b0*/  IMAD R2, R247, R8, R2 ;  /* 0x00000008f7027224 */ /* 0x000fe200078e0202 */
[----:B--2---:R-:W-:Y:S01]  /*47c0*/  IABS R0, R0 ;  /* 0x0000000000007213 */ /* 0x004fe20000000000 */
[----:B------:R-:W-:Y:S01]  /*47d0*/  IMAD.HI.U32 R5, R245, R4, RZ ;  /* 0x00000004f5057227 */ /* 0x000fe200078e00ff */
[----:B------:R2:W-:Y:S03]  /*47e0*/  STL [R1+0x1dc], R3 ;  /* 0x0001dc0301007387 */ /* 0x0005e60000100800 */
[----:B------:R-:W-:-:S02]  /*47f0*/  IMAD.MOV R5, RZ, RZ, -R5 ;  /* 0x000000ffff057224 */ /* 0x000fc400078e0a05 */
[C---:B-1----:R-:W-:Y:S02]  /*4800*/  VIADD R9, R6.reuse, 0x99 ;  /* 0x0000009906097836 */ /* 0x042fe40000000000 */
[----:B------:R-:W-:Y:S02]  /*4810*/  IMAD R4, R247, R5, R4 ;  /* 0x00000005f7047224 */ /* 0x000fe400078e0204 */
[----:B------:R-:W-:Y:S01]  /*4820*/  VIADD R8, R6, 0x9b ;  /* 0x0000009b06087836 */ /* 0x000fe20000000000 */
[----:B------:R1:W-:Y:S01]  /*4830*/  STL [R1+0x24bc], R9 ;  /* 0x0024bc0901007387 */ /* 0x0003e20000100800 */
[----:B--2---:R-:W-:-:S03]  /*4840*/  IMAD.HI.U32 R3, R245, R0, RZ ;  /* 0x00000000f5037227 */ /* 0x004fc600078e00ff */
[----:B------:R-:W-:Y:S01]  /*4850*/  STL [R1+0x24b8], R10 ;  /* 0x0024b80a01007387 */ /* 0x000fe20000100800 */
[----:B------:R-:W-:-:S03]  /*4860*/  IMAD.MOV R3, RZ, RZ, -R3 ;  /* 0x000000ffff037224 */ /* 0x000fc600078e0a03 */
[----:B------:R2:W-:Y:S01]  /*4870*/  STL [R1+0x1d8], R2 ;  /* 0x0001d80201007387 */ /* 0x0005e20000100800 */
[----:B------:R-:W-:Y:S01]  /*4880*/  IMAD R0, R247, R3, R0 ;  /* 0x00000003f7007224 */ /* 0x000fe200078e0200 */
[----:B-1----:R-:W-:Y:S02]  /*4890*/  IABS R9, R9 ;  /* 0x0000000900097213 */ /* 0x002fe40000000000 */
[----:B------:R1:W-:Y:S01]  /*48a0*/  STL [R1+0x1d4], R4 ;  /* 0x0001d40401007387 */ /* 0x0003e20000100800 */
[----:B------:R-:W-:-:S03]  /*48b0*/  IABS R3, R8 ;  /* 0x0000000800037213 */ /* 0x000fc60000000000 */
[----:B------:R-:W-:Y:S01]  /*48c0*/  STL [R1+0x24b4], R8 ;  /* 0x0024b40801007387 */ /* 0x000fe20000100800 */
[----:B--2---:R-:W-:Y:S01]  /*48d0*/  IABS R2, R10 ;  /* 0x0000000a00027213 */ /* 0x004fe20000000000 */
[C---:B------:R-:W-:Y:S02]  /*48e0*/  IMAD.HI.U32 R10, R245.reuse, R9, RZ ;  /* 0x00000009f50a7227 */ /* 0x040fe400078e00ff */
[----:B------:R2:W-:Y:S02]  /*48f0*/  STL [R1+0x1d0], R0 ;  /* 0x0001d00001007387 */ /* 0x0005e40000100800 */
[----:B------:R-:W-:-:S04]  /*4900*/  IMAD.HI.U32 R5, R245, R2, RZ ;  /* 0x00000002f5057227 */ /* 0x000fc800078e00ff */
[C---:B-1----:R-:W-:Y:S02]  /*4910*/  VIADD R4, R6.reuse, 0x9c ;  /* 0x0000009c06047836 */ /* 0x042fe40000000000 */
[----:B------:R-:W-:Y:S01]  /*4920*/  IMAD.MOV R10, RZ, RZ, -R10 ;  /* 0x000000ffff0a7224 */ /* 0x000fe200078e0a0a */
[C---:B--2---:R-:W-:Y:S01]  /*4930*/  IADD3 R0, R6.reuse, 0x9d, RZ ;  /* 0x0000009d06007810 */ /* 0x044fe20007ffe0ff */
[----:B------:R-:W-:Y:S01]  /*4940*/  IMAD.MOV R5, RZ, RZ, -R5 ;  /* 0x000000ffff057224 */ /* 0x000fe200078e0a05 */
[----:B------:R1:W-:Y:S01]  /*4950*/  STL [R1+0x24b0], R4 ;  /* 0x0024b00401007387 */ /* 0x0003e20000100800 */
[C---:B------:R-:W-:Y:S01]  /*4960*/  IMAD R9, R247.reuse, R10, R9 ;  /* 0x0000000af7097224 */ /* 0x040fe200078e0209 */
[----:B------:R-:W-:Y:S01]  /*4970*/  IADD3 R10, R6, 0x9f, RZ ;  /* 0x0000009f060a7810 */ /* 0x000fe20007ffe0ff */
[----:B------:R-:W-:Y:S01]  /*4980*/  IMAD R2, R247, R5, R2 ;  /* 0x00000005f7027224 */ /* 0x000fe200078e0202 */
[----:B------:R2:W-:Y:S01]  /*4990*/  STL [R1+0x24ac], R0 ;  /* 0x0024ac0001007387 */ /* 0x0005e20000100800 */
[----:B------:R-:W-:-:S03]  /*49a0*/  IMAD.HI.U32 R8, R245, R3, RZ ;  /* 0x00000003f5087227 */ /* 0x000fc600078e00ff */
[----:B------:R3:W-:Y:S01]  /*49b0*/  STL [R1+0x1cc], R9 ;  /* 0x0001cc0901007387 */ /* 0x0007e20000100800 */
[----:B------:R-:W-:Y:S01]  /*49c0*/  IMAD.MOV R8, RZ, RZ, -R8 ;  /* 0x000000ffff087224 */ /* 0x000fe200078e0a08 */
[----:B-1----:R-:W-:Y:S02]  /*49d0*/  IABS R4, R4 ;  /* 0x0000000400047213 */ /* 0x002fe40000000000 */
[----:B------:R1:W-:Y:S01]  /*49e0*/  STL [R1+0x1c8], R2 ;  /* 0x0001c80201007387 */ /* 0x0003e20000100800 */
[----:B------:R-:W-:Y:S01]  /*49f0*/  IMAD R3, R247, R8, R3 ;  /* 0x00000008f7037224 */ /* 0x000fe200078e0203 */
[----:B--2---:R-:W-:Y:S01]  /*4a00*/  IABS R0, R0 ;  /* 0x0000000000007213 */ /* 0x004fe20000000000 */
[----:B------:R-:W-:-:S04]  /*4a10*/  IMAD.HI.U32 R5, R245, R4, RZ ;  /* 0x00000004f5057227 */ /* 0x000fc800078e00ff */
[----:B---3--:R-:W-:Y:S02]  /*4a20*/  VIADD R9, R6, 0x9e ;  /* 0x0000009e06097836 */ /* 0x008fe40000000000 */
[----:B------:R-:W-:Y:S02]  /*4a30*/  IMAD.MOV R5, RZ, RZ, -R5 ;  /* 0x000000ffff057224 */ /* 0x000fe400078e0a05 */
[----:B-1----:R-:W-:Y:S01]  /*4a40*/  IMAD.HI.U32 R2, R245, R0, RZ ;  /* 0x00000000f5027227 */ /* 0x002fe200078e00ff */
[----:B------:R1:W-:Y:S03]  /*4a50*/  STL [R1+0x24a8], R9 ;  /* 0x0024a80901007387 */ /* 0x0003e60000100800 */
[----:B------:R-:W-:Y:S01]  /*4a60*/  IMAD.MOV R2, RZ, RZ, -R2 ;  /* 0x000000ffff027224 */ /* 0x000fe200078e0a02 */
[----:B------:R-:W-:Y:S01]  /*4a70*/  STL [R1+0x24a4], R10 ;  /* 0x0024a40a01007387 */ /* 0x000fe20000100800 */
[----:B------:R-:W-:-:S02]  /*4a80*/  IMAD R4, R247, R5, R4 ;  /* 0x00000005f7047224 */ /* 0x000fc400078e0204 */
[----:B------:R-:W-:Y:S01]  /*4a90*/  VIADD R8, R6, 0xa0 ;  /* 0x000000a006087836 */ /* 0x000fe20000000000 */
[----:B------:R2:W-:Y:S01]  /*4aa0*/  STL [R1+0x1c4], R3 ;  /* 0x0001c40301007387 */ /* 0x0005e20000100800 */
[----:B------:R-:W-:Y:S01]  /*4ab0*/  IMAD R0, R247, R2, R0 ;  /* 0x00000002f7007224 */ /* 0x000fe200078e0200 */
[----:B-1----:R-:W-:Y:S02]  /*4ac0*/  IABS R9, R9 ;  /* 0x0000000900097213 */ /* 0x002fe40000000000 */
[----:B------:R1:W-:Y:S01]  /*4ad0*/  STL [R1+0x1c0], R4 ;  /* 0x0001c00401007387 */ /* 0x0003e20000100800 */
[----:B------:R-:W-:-:S03]  /*4ae0*/  IABS R2, R8 ;  /* 0x0000000800027213 */ /* 0x000fc60000000000 */
[----:B------:R3:W-:Y:S01]  /*4af0*/  STL [R1+0x24a0], R8 ;  /* 0x0024a00801007387 */ /* 0x0007e20000100800 */
[----:B--2---:R-:W-:Y:S01]  /*4b00*/  IABS R3, R10 ;  /* 0x0000000a00037213 */ /* 0x004fe20000000000 */
[C---:B------:R-:W-:Y:S02]  /*4b10*/  IMAD.HI.U32 R10, R245.reuse, R9, RZ ;  /* 0x00000009f50a7227 */ /* 0x040fe400078e00ff */
[----:B------:R2:W-:Y:S02]  /*4b20*/  STL [R1+0x1bc], R0 ;  /* 0x0001bc0001007387 */ /* 0x0005e40000100800 */
[----:B-1----:R-:W-:Y:S02]  /*4b30*/  VIADD R4, R6, 0xa1 ;  /* 0x000000a106047836 */ /* 0x002fe40000000000 */
[----:B------:R-:W-:-:S03]  /*4b40*/  IMAD.HI.U32 R5, R245, R3, RZ ;  /* 0x00000003f5057227 */ /* 0x000fc600078e00ff */
[----:B------:R1:W-:Y:S01]  /*4b50*/  STL [R1+0x249c], R4 ;  /* 0x00249c0401007387 */ /* 0x0003e20000100800 */
[----:B---3--:R-:W-:Y:S01]  /*4b60*/  IMAD.HI.U32 R8, R245, R2, RZ ;  /* 0x00000002f5087227 */ /* 0x008fe200078e00ff */
[----:B--2---:R-:W-:-:S03]  /*4b70*/  IADD3 R0, R6, 0xa2, RZ ;  /* 0x000000a206007810 */ /* 0x004fc60007ffe0ff */
[----:B------:R-:W-:Y:S02]  /*4b80*/  IMAD.MOV R5, RZ, RZ, -R5 ;  /* 0x000000ffff057224 */ /* 0x000fe400078e0a05 */
[----:B------:R2:W-:Y:S01]  /*4b90*/  STL [R1+0x2498], R0 ;  /* 0x0024980001007387 */ /* 0x0005e20000100800 */
[----:B------:R-:W-:Y:S01]  /*4ba0*/  IMAD.MOV R8, RZ, RZ, -R8 ;  /* 0x000000ffff087224 */ /* 0x000fe200078e0a08 */
[----:B-1----:R-:W-:Y:S01]  /*4bb0*/  IABS R4, R4 ;  /* 0x0000000400047213 */ /* 0x002fe20000000000 */
[----:B------:R-:W-:Y:S01]  /*4bc0*/  IMAD.MOV R10, RZ, RZ, -R10 ;  /* 0x000000ffff0a7224 */ /* 0x000fe200078e0a0a */
[----:B------:R-:W-:Y:S01]  /*4bd0*/  STL [R1+0x2494], R12 ;  /* 0x0024940c01007387 */ /* 0x000fe20000100800 */
[----:B------:R-:W-:Y:S02]  /*4be0*/  IMAD R213, R247, R5, R3 ;  /* 0x00000005f7d57224 */ /* 0x000fe400078e0203 */
[----:B------:R-:W-:Y:S01]  /*4bf0*/  IMAD.HI.U32 R5, R245, R4, RZ ;  /* 0x00000004f5057227 */ /* 0x000fe200078e00ff */
[----:B------:R-:W-:Y:S01]  /*4c00*/  STL [R1+0x2490], R11 ;  /* 0x0024900b01007387 */ /* 0x000fe20000100800 */
[----:B--2---:R-:W-:-:S02]  /*4c10*/  IABS R0, R0 ;  /* 0x0000000000007213 */ /* 0x004fc40000000000 */
[C---:B------:R-:W-:Y:S02]  /*4c20*/  IMAD R2, R247.reuse, R8, R2 ;  /* 0x00000008f7027224 */ /* 0x040fe400078e0202 */
[----:B------:R-:W-:Y:S01]  /*4c30*/  IMAD R235, R247, R10, R9 ;  /* 0x0000000af7eb7224 */ /* 0x000fe200078e0209 */
[----:B------:R-:W-:Y:S01]  /*4c40*/  IABS R9, R12 ;  /* 0x0000000c00097213 */ /* 0x000fe20000000000 */
[----:B------:R-:W-:Y:S01]  /*4c50*/  IMAD.HI.U32 R3, R245, R0, RZ ;  /* 0x00000000f5037227 */ /* 0x000fe200078e00ff */
[----:B------:R1:W-:Y:S03]  /*4c60*/  STL [R1+0x1b0], R2 ;  /* 0x0001b00201007387 */ /* 0x0003e60000100800 */
[----:B------:R-:W-:Y:S02]  /*4c70*/  IMAD.MOV R5, RZ, RZ, -R5 ;  /* 0x000000ffff057224 */ /* 0x000fe400078e0a05 */
[----:B------:R-:W-:-:S02]  /*4c80*/  IMAD.MOV R3, RZ, RZ, -R3 ;  /* 0x000000ffff037224 */ /* 0x000fc400078e0a03 */
[----:B------:R-:W-:Y:S02]  /*4c90*/  IMAD R4, R247, R5, R4 ;  /* 0x00000005f7047224 */ /* 0x000fe400078e0204 */
[C---:B------:R-:W-:Y:S01]  /*4ca0*/  VIADD R8, R6.reuse, 0xa5 ;  /* 0x000000a506087836 */ /* 0x040fe20000000000 */
[----:B-1----:R-:W-:Y:S01]  /*4cb0*/  IABS R2, R11 ;  /* 0x0000000b00027213 */ /* 0x002fe20000000000 */
[----:B------:R-:W-:Y:S01]  /*4cc0*/  IMAD.HI.U32 R10, R245, R9, RZ ;  /* 0x00000009f50a7227 */ /* 0x000fe200078e00ff */
[----:B------:R1:W-:Y:S01]  /*4cd0*/  STL [R1+0x1ac], R4 ;  /* 0x0001ac0401007387 */ /* 0x0003e20000100800 */
[----:B------:R-:W-:Y:S02]  /*4ce0*/  IADD3 R11, R6, 0xbd, RZ ;  /* 0x000000bd060b7810 */ /* 0x000fe40007ffe0ff */
[----:B------:R-:W-:Y:S01]  /*4cf0*/  IMAD R0, R247, R3, R0 ;  /* 0x00000003f7007224 */ /* 0x000fe200078e0200 */
[----:B------:R2:W-:Y:S01]  /*4d00*/  STL [R1+0x248c], R8 ;  /* 0x00248c0801007387 */ /* 0x0005e20000100800 */
[----:B------:R-:W-:Y:S01]  /*4d10*/  IMAD.HI.U32 R5, R245, R2, RZ ;  /* 0x00000002f5057227 */ /* 0x000fe200078e00ff */
[----:B------:R-:W-:-:S02]  /*4d20*/  IABS R3, R8 ;  /* 0x0000000800037213 */ /* 0x000fc40000000000 */
[----:B------:R3:W-:Y:S01]  /*4d30*/  STL [R1+0x1a8], R0 ;  /* 0x0001a80001007387 */ /* 0x0007e20000100800 */
[----:B------:R-:W-:Y:S02]  /*4d40*/  IMAD.MOV R10, RZ, RZ, -R10 ;  /* 0x000000ffff0a7224 */ /* 0x000fe400078e0a0a */
[C---:B-1----:R-:W-:Y:S02]  /*4d50*/  VIADD R4, R6.reuse, 0xa6 ;  /* 0x000000a606047836 */ /* 0x042fe40000000000 */
[----:B------:R-:W-:Y:S02]  /*4d60*/  IMAD.MOV R5, RZ, RZ, -R5 ;  /* 0x000000ffff057224 */ /* 0x000fe400078e0a05 */
[----:B------:R-:W-:Y:S01]  /*4d70*/  IMAD R9, R247, R10, R9 ;  /* 0x0000000af7097224 */ /* 0x000fe200078e0209 */
[----:B------:R1:W-:Y:S01]  /*4d80*/  STL [R1+0x2488], R4 ;  /* 0x0024880401007387 */ /* 0x0003e20000100800 */
[----:B--2---:R-:W-:Y:S01]  /*4d90*/  IMAD.HI.U32 R8, R245, R3, RZ ;  /* 0x00000003f5087227 */ /* 0x004fe200078e00ff */
[----:B---3--:R-:W-:-:S02]  /*4da0*/  IADD3 R0, R6, 0xa7, RZ ;  /* 0x000000a706007810 */ /* 0x008fc40007ffe0ff */
[C---:B------:R-:W-:Y:S01]  /*4db0*/  IADD3 R10, R6.reuse, 0xa9, RZ ;  /* 0x000000a9060a7810 */ /* 0x040fe20007ffe0ff */
[C---:B------:R-:W-:Y:S02]  /*4dc0*/  IMAD R2, R247.reuse, R5, R2 ;  /* 0x00000005f7027224 */ /* 0x040fe400078e0202 */
[----:B------:R2:W-:Y:S01]  /*4dd0*/  STL [R1+0x2484], R0 ;  /* 0x0024840001007387 */ /* 0x0005e20000100800 */
[----:B------:R-:W-:Y:S01]  /*4de0*/  IMAD.MOV R8, RZ, RZ, -R8 ;  /* 0x000000ffff087224 */ /* 0x000fe200078e0a08 */
[----:B-1----:R-:W-:Y:S02]  /*4df0*/  IABS R4, R4 ;  /* 0x0000000400047213 */ /* 0x002fe40000000000 */
[----:B------:R1:W-:Y:S01]  /*4e00*/  STL [R1+0x1a4], R9 ;  /* 0x0001a40901007387 */ /* 0x0003e20000100800 */
[----:B------:R-:W-:Y:S02]  /*4e10*/  IMAD R3, R247, R8, R3 ;  /* 0x00000008f7037224 */ /* 0x000fe400078e0203 */
[----:B------:R-:W-:Y:S01]  /*4e20*/  VIADD R8, R6, 0xaa ;  /* 0x000000aa06087836 */ /* 0x000fe20000000000 */
[----:B------:R3:W-:Y:S01]  /*4e30*/  STL [R1+0x1a0], R2 ;  /* 0x0001a00201007387 */ /* 0x0007e20000100800 */
[----:B------:R-:W-:Y:S01]  /*4e40*/  IMAD.HI.U32 R5, R245, R4, RZ ;  /* 0x00000004f5057227 */ /* 0x000fe200078e00ff */
[----:B--2---:R-:W-:-:S03]  /*4e50*/  IABS R0, R0 ;  /* 0x0000000000007213 */ /* 0x004fc60000000000 */
[----:B------:R-:W-:Y:S02]  /*4e60*/  IMAD.MOV R5, RZ, RZ, -R5 ;  /* 0x000000ffff057224 */ /* 0x000fe400078e0a05 */
[C---:B-1----:R-:W-:Y:S02]  /*4e70*/  VIADD R9, R6.reuse, 0xa8 ;  /* 0x000000a806097836 */ /* 0x042fe40000000000 */
[----:B------:R-:W-:Y:S02]  /*4e80*/  IMAD R4, R247, R5, R4 ;  /* 0x00000005f7047224 */ /* 0x000fe400078e0204 */
[----:B---3--:R-:W-:Y:S01]  /*4e90*/  IMAD.HI.U32 R2, R245, R0, RZ ;  /* 0x00000000f5027227 */ /* 0x008fe200078e00ff */
[----:B------:R1:W-:Y:S03]  /*4ea0*/  STL [R1+0x2480], R9 ;  /* 0x0024800901007387 */ /* 0x0003e60000100800 */
[----:B------:R-:W-:Y:S01]  /*4eb0*/  IMAD.MOV R2, RZ, RZ, -R2 ;  /* 0x000000ffff027224 */ /* 0x000fe200078e0a02 */
[----:B------:R-:W-:Y:S01]  /*4ec0*/  STL [R1+0x247c], R10 ;  /* 0x00247c0a01007387 */ /* 0x000fe20000100800 */
[----:B------:R-:W-:-:S02]  /*4ed0*/  VIADD R12, R6, 0xbc ;  /* 0x000000bc060c7836 */ /* 0x000fc40000000000 */
[----:B------:R-:W-:Y:S01]  /*4ee0*/  IMAD R0, R247, R2, R0 ;  /* 0x00000002f7007224 */ /* 0x000fe200078e0200 */
[----:B------:R2:W-:Y:S01]  /*4ef0*/  STL [R1+0x19c], R3 ;  /* 0x00019c0301007387 */ /* 0x0005e20000100800 */
[----:B------:R-:W-:Y:S02]  /*4f00*/  IABS R2, R8 ;  /* 0x0000000800027213 */ /* 0x000fe40000000000 */
[----:B-1----:R-:W-:Y:S01]  /*4f10*/  IABS R9, R9 ;  /* 0x0000000900097213 */ /* 0x002fe20000000000 */
[----:B------:R1:W-:Y:S04]  /*4f20*/  STL [R1+0x198], R4 ;  /* 0x0001980401007387 */ /* 0x0003e80000100800 */
[----:B------:R-:W-:Y:S01]  /*4f30*/  STL [R1+0x2478], R8 ;  /* 0x0024780801007387 */ /* 0x000fe20000100800 */
[----:B--2---:R-:W-:Y:S01]  /*4f40*/  IABS R3, R10 ;  /* 0x0000000a00037213 */ /* 0x004fe20000000000 */
[----:B------:R-:W-:-:S02]  /*4f50*/  IMAD.HI.U32 R10, R245, R9, RZ ;  /* 0x00000009f50a7227 */ /* 0x000fc400078e00ff */
[----:B------:R2:W-:Y:S02]  /*4f60*/  STL [R1+0x194], R0 ;  /* 0x0001940001007387 */ /* 0x0005e40000100800 */
[----:B------:R-:W-:Y:S02]  /*4f70*/  IMAD.MOV R10, RZ, RZ, -R10 ;  /* 0x000000ffff0a7224 */ /* 0x000fe400078e0a0a */
[----:B------:R-:W-:-:S04]  /*4f80*/  IMAD.HI.U32 R5, R245, R3, RZ ;  /* 0x00000003f5057227 */ /* 0x000fc800078e00ff */
[C---:B-1----:R-:W-:Y:S01]  /*4f90*/  VIADD R4, R6.reuse, 0xab ;  /* 0x000000ab06047836 */ /* 0x042fe20000000000 */
[----:B--2---:R-:W-:Y:S01]  /*4fa0*/  IADD3 R0, R6, 0xac, RZ ;  /* 0x000000ac06007810 */ /* 0x004fe20007ffe0ff */
[----:B------:R-:W-:-:S03]  /*4fb0*/  IMAD.HI.U32 R8, R245, R2, RZ ;  /* 0x00000002f5087227 */ /* 0x000fc600078e00ff */
[----:B------:R1:W-:Y:S01]  /*4fc0*/  STL [R1+0x2474], R4 ;  /* 0x0024740401007387 */ /* 0x0003e20000100800 */
[C---:B------:R-:W-:Y:S01]  /*4fd0*/  IMAD R9, R247.reuse, R10, R9 ;  /* 0x0000000af7097224 */ /* 0x040fe200078e0209 */
[C---:B------:R-:W-:Y:S01]  /*4fe0*/  IADD3 R10, R6.reuse, 0xae, RZ ;  /* 0x000000ae060a7810 */ /* 0x040fe20007ffe0ff */
[----:B------:R-:W-:Y:S01]  /*4ff0*/  IMAD.MOV R5, RZ, RZ, -R5 ;  /* 0x000000ffff057224 */ /* 0x000fe200078e0a05 */
[----:B------:R2:W-:Y:S01]  /*5000*/  STL [R1+0x2470], R0 ;  /* 0x0024700001007387 */ /* 0x0005e20000100800 */
[----:B------:R-:W-:Y:S02]  /*5010*/  IMAD.MOV R8, RZ, RZ, -R8 ;  /* 0x000000ffff087224 */ /* 0x000fe400078e0a08 */
[C---:B------:R-:W-:Y:S01]  /*5020*/  IMAD R3, R247.reuse, R5, R3 ;  /* 0x00000005f7037224 */ /* 0x040fe200078e0203 */
[----:B------:R3:W-:Y:S01]  /*5030*/  STL [R1+0x190], R9 ;  /* 0x0001900901007387 */ /* 0x0007e20000100800 */
[----:B------:R-:W-:Y:S01]  /*5040*/  IMAD R2, R247, R8, R2 ;  /* 0x00000008f7027224 */ /* 0x000fe200078e0202 */
[----:B-1----:R-:W-:Y:S01]  /*5050*/  IABS R4, R4 ;  /* 0x0000000400047213 */ /* 0x002fe20000000000 */
[----:B------:R-:W-:Y:S01]  /*5060*/  VIADD R8, R6, 0xb0 ;  /* 0x000000b006087836 */ /* 0x000fe20000000000 */
[----:B------:R1:W-:Y:S01]  /*5070*/  STL [R1+0x18c], R3 ;  /* 0x00018c0301007387 */ /* 0x0003e20000100800 */
[----:B--2---:R-:W-:-:S02]  /*5080*/  IABS R0, R0 ;  /* 0x0000000000007213 */ /* 0x004fc40000000000 */
[----:B------:R-:W-:-:S04]  /*5090*/  IMAD.HI.U32 R5, R245, R4, RZ ;  /* 0x00000004f5057227 */ /* 0x000fc800078e00ff */
[C---:B---3--:R-:W-:Y:S02]  /*50a0*/  VIADD R9, R6.reuse, 0xad ;  /* 0x000000ad06097836 */ /* 0x048fe40000000000 */
[----:B------:R-:W-:Y:S02]  /*50b0*/  IMAD.MOV R5, RZ, RZ, -R5 ;  /* 0x000000ffff057224 */ /* 0x000fe400078e0a05 */
[----:B-1----:R-:W-:Y:S01]  /*50c0*/  IMAD.HI.U32 R3, R245, R0, RZ ;  /* 0x00000000f5037227 */ /* 0x002fe200078e00ff */
[----:B------:R1:W-:Y:S03]  /*50d0*/  STL [R1+0x246c], R9 ;  /* 0x00246c0901007387 */ /* 0x0003e60000100800 */
[----:B------:R-:W-:Y:S01]  /*50e0*/  IMAD.MOV R3, RZ, RZ, -R3 ;  /* 0x000000ffff037224 */ /* 0x000fe200078e0a03 */
[----:B------:R-:W-:Y:S01]  /*50f0*/  STL [R1+0x2468], R10 ;  /* 0x0024680a01007387 */ /* 0x000fe20000100800 */
[C---:B------:R-:W-:Y:S01]  /*5100*/  IMAD R219, R247.reuse, R5, R4 ;  /* 0x00000005f7db7224 */ /* 0x040fe200078e0204 */
[----:B------:R-:W-:Y:S01]  /*5110*/  IABS R4, R8 ;  /* 0x0000000800047213 */ /* 0x000fe20000000000 */
[----:B------:R-:W-:Y:S01]  /*5120*/  IMAD R250, R247, R3, R0 ;  /* 0x00000003f7fa7224 */ /* 0x000fe200078e0200 */
[----:B------:R2:W-:Y:S01]  /*5130*/  STL [R1+0x188], R2 ;  /* 0x0001880201007387 */ /* 0x0005e20000100800 */
[----:B------:R-:W-:-:S02]  /*5140*/  IADD3 R0, R6, 0xb1, RZ ;  /* 0x000000b106007810 */ /* 0x000fc40007ffe0ff */
[----:B-1----:R-:W-:Y:S02]  /*5150*/  IABS R9, R9 ;  /* 0x0000000900097213 */ /* 0x002fe40000000000 */
[----:B--2---:R-:W-:Y:S01]  /*5160*/  IABS R2, R10 ;  /* 0x0000000a00027213 */ /* 0x004fe20000000000 */
[----:B------:R-:W-:-:S04]  /*5170*/  VIADD R10, R6, 0xaf ;  /* 0x000000af060a7836 */ /* 0x000fc80000000000 */
[----:B------:R-:W-:Y:S01]  /*5180*/  IMAD.HI.U32 R5, R245, R2, RZ ;  /* 0x00000002f5057227 */ /* 0x000fe200078e00ff */
[----:B------:R1:W-:Y:S01]  /*5190*/  STL [R1+0x2464], R10 ;  /* 0x0024640a01007387 */ /* 0x0003e20000100800 */
[----:B------:R-:W-:Y:S02]  /*51a0*/  IABS R3, R10 ;  /* 0x0000000a00037213 */ /* 0x000fe40000000000 */
[----:B------:R-:W-:Y:S01]  /*51b0*/  IMAD.MOV R5, RZ, RZ, -R5 ;  /* 0x000000ffff057224 */ /* 0x000fe200078e0a05 */
[----:B------:R-:W-:Y:S03]  /*51c0*/  STL [R1+0x2460], R8 ;  /* 0x0024600801007387 */ /* 0x000fe60000100800 */
[----:B------:R-:W-:Y:S01]  /*51d0*/  IMAD R2, R247, R5, R2 ;  /* 0x00000005f7027224 */ /* 0x000fe200078e0202 */
[----:B------:R2:W-:Y:S01]  /*51e0*/  STL [R1+0x245c], R0 ;  /* 0x00245c0001007387 */ /* 0x0005e20000100800 */
[----:B------:R-:W-:-:S04]  /*51f0*/  IMAD.HI.U32 R5, R245, R4, RZ ;  /* 0x00000004f5057227 */ /* 0x000fc800078e00ff */
[----:B-1----:R-:W-:-:S04]  /*5200*/  IMAD.HI.U32 R10, R245, R9, RZ ;  /* 0x00000009f50a7227 */ /* 0x002fc800078e00ff */
[----:B------:R-:W-:Y:S01]  /*5210*/  IMAD.MOV R10, RZ, RZ, -R10 ;  /* 0x000000ffff0a7224 */ /* 0x000fe200078e0a0a */
[----:B--2---:R-:W-:Y:S01]  /*5220*/  IABS R0, R0 ;  /* 0x0000000000007213 */ /* 0x004fe20000000000 */
[----:B------:R-:W-:-:S04]  /*5230*/  IMAD.HI.U32 R8, R245, R3, RZ ;  /* 0x00000003f5087227 */ /* 0x000fc800078e00ff */
[C---:B------:R-:W-:Y:S01]  /*5240*/  IMAD R9, R247.reuse, R10, R9 ;  /* 0x0000000af7097224 */ /* 0x040fe200078e0209 */
[C---:B------:R-:W-:Y:S01]  /*5250*/  IADD3 R10, R6.reuse, 0xb3, RZ ;  /* 0x000000b3060a7810 */ /* 0x040fe20007ffe0ff */
[----:B------:R-:W-:Y:S02]  /*5260*/  IMAD.MOV R8, RZ, RZ, -R8 ;  /* 0x000000ffff087224 */ /* 0x000fe400078e0a08 */
[----:B------:R-:W-:Y:S01]  /*5270*/  IMAD.MOV R5, RZ, RZ, -R5 ;  /* 0x000000ffff057224 */ /* 0x000fe200078e0a05 */
[----:B------:R1:W-:Y:S01]  /*5280*/  STL [R1+0x17c], R9 ;  /* 0x00017c0901007387 */ /* 0x0003e20000100800 */
[C---:B------:R-:W-:Y:S02]  /*5290*/  IMAD R3, R247.reuse, R8, R3 ;  /* 0x00000008f7037224 */ /* 0x040fe400078e0203 */
[----:B------:R-:W-:Y:S01]  /*52a0*/  IMAD R4, R247, R5, R4 ;  /* 0x00000005f7047224 */ /* 0x000fe200078e0204 */
[----:B------:R2:W-:Y:S01]  /*52b0*/  STL [R1+0x178], R2 ;  /* 0x0001780201007387 */ /* 0x0005e20000100800 */
[----:B------:R-:W-:-:S02]  /*52c0*/  VIADD R8, R6, 0xb4 ;  /* 0x000000b406087836 */ /* 0x000fc40000000000 */
[----:B-1----:R-:W-:Y:S02]  /*52d0*/  VIADD R9, R6, 0xb2 ;  /* 0x000000b206097836 */ /* 0x002fe40000000000 */
[----:B--2---:R-:W-:-:S03]  /*52e0*/  IMAD.HI.U32 R2, R245, R0, RZ ;  /* 0x00000000f5027227 */ /* 0x004fc600078e00ff */
[----:B------:R1:W-:Y:S01]  /*52f0*/  STL [R1+0x2458], R9 ;  /* 0x0024580901007387 */ /* 0x0003e20000100800 */
[----:B------:R-:W-:-:S03]  /*5300*/  IMAD.MOV R2, RZ, RZ, -R2 ;  /* 0x000000ffff027224 */ /* 0x000fc600078e0a02 */
[----:B------:R-:W-:Y:S01]  /*5310*/  STL [R1+0x2454], R10 ;  /* 0x0024540a01007387 */ /* 0x000fe20000100800 */
[----:B------:R-:W-:-:S03]  /*5320*/  IMAD R0, R247, R2, R0 ;  /* 0x00000002f7007224 */ /* 0x000fc600078e0200 */
        /* <DEDUP_REMOVED lines=43> */
[----:B-1----:R-:W-:Y:S02]  /*55e0*/  VIADD R4, R6, 0xba ;  /* 0x000000ba06047836 */ /* 0x002fe40000000000 */
[----:B------:R-:W-:-:S03]  /*55f0*/  IMAD.HI.U32 R5, R245, R2, RZ ;  /* 0x00000002f5057227 */ /* 0x000fc600078e00ff */
[----:B------:R1:W-:Y:S01]  /*5600*/  STL [R1+0x2438], R4 ;  /* 0x0024380401007387 */ /* 0x0003e20000100800 */
[----:B------:R-:W-:Y:S01]  /*5610*/  IMAD.MOV R5, RZ, RZ, -R5 ;  /* 0x000000ffff057224 */ /* 0x000fe200078e0a05 */
[----:B--2---:R-:W-:Y:S01]  /*5620*/  IADD3 R0, R6, 0xbb, RZ ;  /* 0x000000bb06007810 */ /* 0x004fe20007ffe0ff */
[----:B------:R-:W-:Y:S02]  /*5630*/  IMAD.MOV R10, RZ, RZ, -R10 ;  /* 0x000000ffff0a7224 */ /* 0x000fe400078e0a0a */
[----:B------:R-:W-:Y:S02]  /*5640*/  IMAD.HI.U32 R8, R245, R3, RZ ;  /* 0x00000003f5087227 */ /* 0x000fe400078e00ff */
[----:B------:R2:W-:Y:S02]  /*5650*/  STL [R1+0x2434], R0 ;  /* 0x0024340001007387 */ /* 0x0005e40000100800 */
[C---:B------:R-:W-:Y:S01]  /*5660*/  IMAD R218, R247.reuse, R5, R2 ;  /* 0x00000005f7da7224 */ /* 0x040fe200078e0202 */
[----:B-1----:R-:W-:Y:S01]  /*5670*/  IABS R4, R4 ;  /* 0x0000000400047213 */ /* 0x002fe20000000000 */
[----:B------:R-:W-:-:S02]  /*5680*/  IMAD R9, R247, R10, R9 ;  /* 0x0000000af7097224 */ /* 0x000fc400078e0209 */
[----:B------:R-:W-:Y:S02]  /*5690*/  IMAD.MOV R8, RZ, RZ, -R8 ;  /* 0x000000ffff087224 */ /* 0x000fe400078e0a08 */
[----:B------:R-:W-:Y:S01]  /*56a0*/  IMAD.HI.U32 R5, R245, R4, RZ ;  /* 0x00000004f5057227 */ /* 0x000fe200078e00ff */
[----:B------:R1:W-:Y:S01]  /*56b0*/  STL [R1+0x154], R9 ;  /* 0x0001540901007387 */ /* 0x0003e20000100800 */
[----:B--2---:R-:W-:Y:S02]  /*56c0*/  IABS R0, R0 ;  /* 0x0000000000007213 */ /* 0x004fe40000000000 */
[----:B------:R-:W-:Y:S01]  /*56d0*/  IMAD.MOV R5, RZ, RZ, -R5 ;  /* 0x000000ffff057224 */ /* 0x000fe200078e0a05 */
[----:B------:R-:W-:Y:S01]  /*56e0*/  STL [R1+0x2430], R12 ;  /* 0x0024300c01007387 */ /* 0x000fe20000100800 */
[----:B------:R-:W-:Y:S01]  /*56f0*/  IMAD R215, R247, R8, R3 ;  /* 0x00000008f7d77224 */ /* 0x000fe200078e0203 */
[----:B------:R-:W-:Y:S01]  /*5700*/  IABS R3, R11 ;  /* 0x0000000b00037213 */ /* 0x000fe20000000000 */
[----:B------:R-:W-:Y:S01]  /*5710*/  IMAD.HI.U32 R2, R245, R0, RZ ;  /* 0x00000000f5027227 */ /* 0x000fe200078e00ff */
[----:B------:R2:W-:Y:S01]  /*5720*/  STL [R1+0x242c], R11 ;  /* 0x00242c0b01007387 */ /* 0x0005e20000100800 */
[----:B-1----:R-:W-:-:S02]  /*5730*/  IABS R9, R12 ;  /* 0x0000000c00097213 */ /* 0x002fc40000000000 */
[----:B------:R-:W-:Y:S02]  /*5740*/  IMAD.MOV R2, RZ, RZ, -R2 ;  /* 0x000000ffff027224 */ /* 0x000fe400078e0a02 */
[C---:B------:R-:W-:Y:S02]  /*5750*/  IMAD R4, R247.reuse, R5, R4 ;  /* 0x00000005f7047224 */ /* 0x040fe400078e0204 */
[C---:B------:R-:W-:Y:S02]  /*5760*/  VIADD R8, R6.reuse, 0xbe ;  /* 0x000000be06087836 */ /* 0x040fe40000000000 */
[----:B------:R-:W-:Y:S01]  /*5770*/  IMAD R0, R247, R2, R0 ;  /* 0x00000002f7007224 */ /* 0x000fe200078e0200 */
[----:B------:R1:W-:Y:S01]  /*5780*/  STL [R1+0x148], R4 ;  /* 0x0001480401007387 */ /* 0x0003e20000100800 */
[C---:B------:R-:W-:Y:S01]  /*5790*/  IMAD.HI.U32 R10, R245.reuse, R9, RZ ;  /* 0x00000009f50a7227 */ /* 0x040fe200078e00ff */
[----:B------:R-:W-:Y:S02]  /*57a0*/  IABS R2, R8 ;  /* 0x0000000800027213 */ /* 0x000fe40000000000 */
[----:B------:R3:W-:Y:S01]  /*57b0*/  STL [R1+0x2428], R8 ;  /* 0x0024280801007387 */ /* 0x0007e20000100800 */
[----:B------:R-:W-:Y:S01]  /*57c0*/  IMAD.HI.U32 R5, R245, R3, RZ ;  /* 0x00000003f5057227 */ /* 0x000fe200078e00ff */
[----:B--2---:R-:W-:-:S02]  /*57d0*/  IADD3 R11, R6, 0xe5, RZ ;  /* 0x000000e5060b7810 */ /* 0x004fc40007ffe0ff */
[----:B------:R2:W-:Y:S01]  /*57e0*/  STL [R1+0x144], R0 ;  /* 0x0001440001007387 */ /* 0x0005e20000100800 */
[----:B------:R-:W-:Y:S02]  /*57f0*/  IMAD.MOV R10, RZ, RZ, -R10 ;  /* 0x000000ffff0a7224 */ /* 0x000fe400078e0a0a */
[C---:B-1----:R-:W-:Y:S02]  /*5800*/  VIADD R4, R6.reuse, 0xbf ;  /* 0x000000bf06047836 */ /* 0x042fe40000000000 */
[----:B------:R-:W-:Y:S02]  /*5810*/  IMAD.MOV R5, RZ, RZ, -R5 ;  /* 0x000000ffff057224 */ /* 0x000fe400078e0a05 */
[----:B---3--:R-:W-:Y:S01]  /*5820*/  IMAD.HI.U32 R8, R245, R2, RZ ;  /* 0x00000002f5087227 */ /* 0x008fe200078e00ff */
[----:B------:R1:W-:Y:S01]  /*5830*/  STL [R1+0x2424], R4 ;  /* 0x0024240401007387 */ /* 0x0003e20000100800 */
[C---:B--2---:R-:W-:Y:S02]  /*5840*/  IADD3 R0, R6.reuse, 0xc0, RZ ;  /* 0x000000c006007810 */ /* 0x044fe40007ffe0ff */
[C---:B------:R-:W-:Y:S01]  /*5850*/  IMAD R9, R247.reuse, R10, R9 ;  /* 0x0000000af7097224 */ /* 0x040fe200078e0209 */
[----:B------:R-:W-:Y:S01]  /*5860*/  IADD3 R10, R6, 0xc2, RZ ;  /* 0x000000c2060a7810 */ /* 0x000fe20007ffe0ff */
[----:B------:R-:W-:Y:S01]  /*5870*/  IMAD R3, R247, R5, R3 ;  /* 0x00000005f7037224 */ /* 0x000fe200078e0203 */
[----:B------:R2:W-:Y:S01]  /*5880*/  STL [R1+0x2420], R0 ;  /* 0x0024200001007387 */ /* 0x0005e20000100800 */
[----:B------:R-:W-:Y:S01]  /*5890*/  IMAD.MOV R8, RZ, RZ, -R8 ;  /* 0x000000ffff087224 */ /* 0x000fe200078e0a08 */
[----:B-1----:R-:W-:-:S02]  /*58a0*/  IABS R4, R4 ;  /* 0x0000000400047213 */ /* 0x002fc40000000000 */
        /* <DEDUP_REMOVED lines=26> */
[----:B--2---:R-:W-:Y:S01]  /*5a50*/  IADD3 R0, R6, 0xc5, RZ ;  /* 0x000000c506007810 */ /* 0x004fe20007ffe0ff */
        /* <DEDUP_REMOVED lines=117> */
[----:B------:R2:W-:Y:S01]  /*61b0*/  STL [R1+0xec], R3 ;  /* 0x0000ec0301007387 */ /* 0x0005e20000100800 */
[----:B------:R-:W-:-:S04]  /*61c0*/  IMAD.HI.U32 R5, R245, R4, RZ ;  /* 0x00000004f5057227 */ /* 0x000fc800078e00ff */
[----:B------:R-:W-:Y:S02]  /*61d0*/  IMAD.MOV R5, RZ, RZ, -R5 ;  /* 0x000000ffff057224 */ /* 0x000fe400078e0a05 */
[C---:B-1----:R-:W-:Y:S02]  /*61e0*/  VIADD R9, R6.reuse, 0xd5 ;  /* 0x000000d506097836 */ /* 0x042fe40000000000 */
[----:B------:R-:W-:Y:S02]  /*61f0*/  VIADD R8, R6, 0xd7 ;  /* 0x000000d706087836 */ /* 0x000fe40000000000 */
[----:B--2---:R-:W-:Y:S01]  /*6200*/  IMAD.HI.U32 R3, R245, R0, RZ ;  /* 0x00000000f5037227 */ /* 0x004fe200078e00ff */
[----:B------:R1:W-:Y:S03]  /*6210*/  STL [R1+0x23cc], R9 ;  /* 0x0023cc0901007387 */ /* 0x0003e60000100800 */
[----:B------:R-:W-:Y:S01]  /*6220*/  IMAD.MOV R3, RZ, RZ, -R3 ;  /* 0x000000ffff037224 */ /* 0x000fe200078e0a03 */
[----:B------:R-:W-:Y:S01]  /*6230*/  STL [R1+0x23c8], R10 ;  /* 0x0023c80a01007387 */ /* 0x000fe20000100800 */
[----:B------:R-:W-:-:S02]  /*6240*/  IMAD R226, R247, R5, R4 ;  /* 0x00000005f7e27224 */ /* 0x000fc400078e0204 */
[----:B------:R-:W-:Y:S01]  /*6250*/  IMAD R0, R247, R3, R0 ;  /* 0x00000003f7007224 */ /* 0x000fe200078e0200 */
[----:B------:R2:W-:Y:S01]  /*6260*/  STL [R1+0xe8], R2 ;  /* 0x0000e80201007387 */ /* 0x0005e20000100800 */
[----:B------:R-:W-:Y:S01]  /*6270*/  VIADD R4, R6, 0xd8 ;  /* 0x000000d806047836 */ /* 0x000fe20000000000 */
[----:B-1----:R-:W-:Y:S02]  /*6280*/  IABS R9, R9 ;  /* 0x0000000900097213 */ /* 0x002fe40000000000 */
[----:B------:R-:W-:Y:S01]  /*6290*/  STL [R1+0x23c4], R8 ;  /* 0x0023c40801007387 */ /* 0x000fe20000100800 */
[----:B------:R-:W-:-:S03]  /*62a0*/  IABS R3, R8 ;  /* 0x0000000800037213 */ /* 0x000fc60000000000 */
[----:B------:R1:W-:Y:S01]  /*62b0*/  STL [R1+0xe0], R0 ;  /* 0x0000e00001007387 */ /* 0x0003e20000100800 */
[----:B--2---:R-:W-:Y:S01]  /*62c0*/  IABS R2, R10 ;  /* 0x0000000a00027213 */ /* 0x004fe20000000000 */
[C---:B------:R-:W-:Y:S02]  /*62d0*/  IMAD.HI.U32 R10, R245.reuse, R9, RZ ;  /* 0x00000009f50a7227 */ /* 0x040fe400078e00ff */
[----:B------:R2:W-:Y:S02]  /*62e0*/  STL [R1+0x23c0], R4 ;  /* 0x0023c00401007387 */ /* 0x0005e40000100800 */
[----:B------:R-:W-:Y:S01]  /*62f0*/  IMAD.HI.U32 R5, R245, R2, RZ ;  /* 0x00000002f5057227 */ /* 0x000fe200078e00ff */
[----:B-1----:R-:W-:-:S03]  /*6300*/  IADD3 R0, R6, 0xd9, RZ ;  /* 0x000000d906007810 */ /* 0x002fc60007ffe0ff */
[----:B------:R-:W-:Y:S02]  /*6310*/  IMAD.MOV R10, RZ, RZ, -R10 ;  /* 0x000000ffff0a7224 */ /* 0x000fe400078e0a0a */
[----:B------:R-:W-:Y:S01]  /*6320*/  IMAD.MOV R5, RZ, RZ, -R5 ;  /* 0x000000ffff057224 */ /* 0x000fe200078e0a05 */
[----:B--2---:R-:W-:Y:S01]  /*6330*/  IABS R4, R4 ;  /* 0x0000000400047213 */ /* 0x004fe20000000000 */
[----:B------:R-:W-:Y:S01]  /*6340*/  IMAD.HI.U32 R8, R245, R3, RZ ;  /* 0x00000003f5087227 */ /* 0x000fe200078e00ff */
[----:B------:R1:W-:Y:S03]  /*6350*/  STL [R1+0x23bc], R0 ;  /* 0x0023bc0001007387 */ /* 0x0003e60000100800 */
[C---:B------:R-:W-:Y:S01]  /*6360*/  IMAD R9, R247.reuse, R10, R9 ;  /* 0x0000000af7097224 */ /* 0x040fe200078e0209 */
[----:B------:R-:W-:Y:S01]  /*6370*/  IADD3 R10, R6, 0xdb, RZ ;  /* 0x000000db060a7810 */ /* 0x000fe20007ffe0ff */
[----:B------:R-:W-:-:S02]  /*6380*/  IMAD R2, R247, R5, R2 ;  /* 0x00000005f7027224 */ /* 0x000fc400078e0202 */
[----:B------:R-:W-:Y:S01]  /*6390*/  IMAD.HI.U32 R5, R245, R4, RZ ;  /* 0x00000004f5057227 */ /* 0x000fe200078e00ff */
[----:B------:R2:W-:Y:S01]  /*63a0*/  STL [R1+0xdc], R9 ;  /* 0x0000dc0901007387 */ /* 0x0005e20000100800 */
[----:B-1----:R-:W-:Y:S02]  /*63b0*/  IABS R0, R0 ;  /* 0x0000000000007213 */ /* 0x002fe40000000000 */
[----:B------:R-:W-:Y:S01]  /*63c0*/  IMAD.MOV R8, RZ, RZ, -R8 ;  /* 0x000000ffff087224 */ /* 0x000fe200078e0a08 */
[----:B------:R1:W-:Y:S01]  /*63d0*/  STL [R1+0xd8], R2 ;  /* 0x0000d80201007387 */ /* 0x0003e20000100800 */
[----:B------:R-:W-:Y:S02]  /*63e0*/  IMAD.MOV R5, RZ, RZ, -R5 ;  /* 0x000000ffff057224 */ /* 0x000fe400078e0a05 */
[C---:B------:R-:W-:Y:S02]  /*63f0*/  IMAD R3, R247.reuse, R8, R3 ;  /* 0x00000008f7037224 */ /* 0x040fe400078e0203 */
[----:B------:R-:W-:-:S02]  /*6400*/  IMAD R4, R247, R5, R4 ;  /* 0x00000005f7047224 */ /* 0x000fc400078e0204 */
[C---:B--2---:R-:W-:Y:S02]  /*6410*/  VIADD R9, R6.reuse, 0xda ;  /* 0x000000da06097836 */ /* 0x044fe40000000000 */
[----:B------:R-:W-:Y:S02]  /*6420*/  VIADD R8, R6, 0xdc ;  /* 0x000000dc06087836 */ /* 0x000fe40000000000 */
[----:B-1----:R-:W-:Y:S01]  /*6430*/  IMAD.HI.U32 R2, R245, R0, RZ ;  /* 0x00000000f5027227 */ /* 0x002fe200078e00ff */
[----:B------:R1:W-:Y:S03]  /*6440*/  STL [R1+0x23b8], R9 ;  /* 0x0023b80901007387 */ /* 0x0003e60000100800 */
[----:B------:R-:W-:Y:S01]  /*6450*/  IMAD.MOV R2, RZ, RZ, -R2 ;  /* 0x000000ffff027224 */ /* 0x000fe200078e0a02 */
[----:B------:R-:W-:Y:S03]  /*6460*/  STL [R1+0x23b4], R10 ;  /* 0x0023b40a01007387 */ /* 0x000fe60000100800 */
[----:B------:R-:W-:Y:S01]  /*6470*/  IMAD R0, R247, R2, R0 ;  /* 0x00000002f7007224 */ /* 0x000fe200078e0200 */
[----:B------:R2:W-:Y:S01]  /*6480*/  STL [R1+0xd4], R3 ;  /* 0x0000d40301007387 */ /* 0x0005e20000100800 */
[----:B------:R-:W-:-:S02]  /*6490*/  IABS R2, R8 ;  /* 0x0000000800027213 */ /* 0x000fc40000000000 */
[----:B-1----:R-:W-:Y:S01]  /*64a0*/  IABS R9, R9 ;  /* 0x0000000900097213 */ /* 0x002fe20000000000 */
[----:B------:R1:W-:Y:S04]  /*64b0*/  STL [R1+0xd0], R4 ;  /* 0x0000d00401007387 */ /* 0x0003e80000100800 */
[----:B------:R-:W-:Y:S01]  /*64c0*/  STL [R1+0x23b0], R8 ;  /* 0x0023b00801007387 */ /* 0x000fe20000100800 */
[----:B--2---:R-:W-:Y:S01]  /*64d0*/  IABS R3, R10 ;  /* 0x0000000a00037213 */ /* 0x004fe20000000000 */
[----:B------:R-:W-:Y:S02]  /*64e0*/  IMAD.HI.U32 R10, R245, R9, RZ ;  /* 0x00000009f50a7227 */ /* 0x000fe400078e00ff */
[----:B------:R2:W-:Y:S02]  /*64f0*/  STL [R1+0xcc], R0 ;  /* 0x0000cc0001007387 */ /* 0x0005e40000100800 */
[----:B-1----:R-:W-:-:S02]  /*6500*/  VIADD R4, R6, 0xdd ;  /* 0x000000dd06047836 */ /* 0x002fc40000000000 */
[----:B------:R-:W-:-:S03]  /*6510*/  IMAD.HI.U32 R5, R245, R3, RZ ;  /* 0x00000003f5057227 */ /* 0x000fc600078e00ff */
[----:B------:R1:W-:Y:S01]  /*6520*/  STL [R1+0x23ac], R4 ;  /* 0x0023ac0401007387 */ /* 0x0003e20000100800 */
[----:B------:R-:W-:Y:S01]  /*6530*/  IMAD.MOV R10, RZ, RZ, -R10 ;  /* 0x000000ffff0a7224 */ /* 0x000fe200078e0a0a */
[C---:B--2---:R-:W-:Y:S01]  /*6540*/  IADD3 R0, R6.reuse, 0xde, RZ ;  /* 0x000000de06007810 */ /* 0x044fe20007ffe0ff */
[----:B------:R-:W-:Y:S02]  /*6550*/  IMAD.MOV R5, RZ, RZ, -R5 ;  /* 0x000000ffff057224 */ /* 0x000fe400078e0a05 */
[----:B------:R-:W-:Y:S02]  /*6560*/  IMAD.HI.U32 R8, R245, R2, RZ ;  /* 0x00000002f5087227 */ /* 0x000fe400078e00ff */
[----:B------:R2:W-:Y:S02]  /*6570*/  STL [R1+0x23a8], R0 ;  /* 0x0023a80001007387 */ /* 0x0005e40000100800 */
[C---:B------:R-:W-:Y:S01]  /*6580*/  IMAD R9, R247.reuse, R10, R9 ;  /* 0x0000000af7097224 */ /* 0x040fe200078e0209 */
[----:B-1----:R-:W-:Y:S01]  /*6590*/  IABS R4, R4 ;  /* 0x0000000400047213 */ /* 0x002fe20000000000 */
[----:B------:R-:W-:Y:S01]  /*65a0*/  IMAD R3, R247, R5, R3 ;  /* 0x00000005f7037224 */ /* 0x000fe200078e0203 */
[----:B------:R-:W-:Y:S01]  /*65b0*/  IADD3 R10, R6, 0xe0, RZ ;  /* 0x000000e0060a7810 */ /* 0x000fe20007ffe0ff */
[----:B------:R-:W-:Y:S01]  /*65c0*/  IMAD.MOV R8, RZ, RZ, -R8 ;  /* 0x000000ffff087224 */ /* 0x000fe200078e0a08 */
[----:B------:R1:W-:Y:S01]  /*65d0*/  STL [R1+0xc8], R9 ;  /* 0x0000c80901007387 */ /* 0x0003e20000100800 */
[----:B------:R-:W-:Y:S01]  /*65e0*/  IMAD.HI.U32 R5, R245, R4, RZ ;  /* 0x00000004f5057227 */ /* 0x000fe200078e00ff */
[----:B--2---:R-:W-:-:S02]  /*65f0*/  IABS R0, R0 ;  /* 0x0000000000007213 */ /* 0x004fc40000000000 */
[----:B------:R2:W-:Y:S01]  /*6600*/  STL [R1+0xc4], R3 ;  /* 0x0000c40301007387 */ /* 0x0005e20000100800 */
[----:B------:R-:W-:Y:S02]  /*6610*/  IMAD.MOV R5, RZ, RZ, -R5 ;  /* 0x000000ffff057224 */ /* 0x000fe400078e0a05 */
[C---:B------:R-:W-:Y:S02]  /*6620*/  IMAD R2, R247.reuse, R8, R2 ;  /* 0x00000008f7027224 */ /* 0x040fe400078e0202 */
[----:B------:R-:W-:Y:S02]  /*6630*/  IMAD R4, R247, R5, R4 ;  /* 0x00000005f7047224 */ /* 0x000fe400078e0204 */
[C---:B-1----:R-:W-:Y:S02]  /*6640*/  VIADD R9, R6.reuse, 0xdf ;  /* 0x000000df06097836 */ /* 0x042fe40000000000 */
[----:B------:R-:W-:Y:S02]  /*6650*/  VIADD R8, R6, 0xe1 ;  /* 0x000000e106087836 */ /* 0x000fe40000000000 */
[----:B--2---:R-:W-:Y:S01]  /*6660*/  IMAD.HI.U32 R3, R245, R0, RZ ;  /* 0x00000000f5037227 */ /* 0x004fe200078e00ff */
        /* <DEDUP_REMOVED lines=29> */
[----:B------:R-:W-:Y:S02]  /*6840*/  IMAD R3, R247, R8, R3 ;  /* 0x00000008f7037224 */ /* 0x000fe400078e0203 */
[----:B------:R-:W-:Y:S01]  /*6850*/  IMAD.HI.U32 R2, R245, R0, RZ ;  /* 0x00000000f5027227 */ /* 0x000fe200078e00ff */
[----:B------:R-:W-:Y:S01]  /*6860*/  STL [R1+0x238c], R11 ;  /* 0x00238c0b01007387 */ /* 0x000fe20000100800 */
[----:B-1----:R-:W-:-:S02]  /*6870*/  IABS R9, R12 ;  /* 0x0000000c00097213 */ /* 0x002fc40000000000 */
[----:B------:R-:W-:Y:S01]  /*6880*/  IMAD.MOV R2, RZ, RZ, -R2 ;  /* 0x000000ffff027224 */ /* 0x000fe200078e0a02 */
[----:B------:R1:W-:Y:S01]  /*6890*/  STL [R1+0xac], R3 ;  /* 0x0000ac0301007387 */ /* 0x0003e20000100800 */
[----:B------:R-:W-:Y:S02]  /*68a0*/  IMAD R4, R247, R5, R4 ;  /* 0x00000005f7047224 */ /* 0x000fe400078e0204 */
[C---:B------:R-:W-:Y:S02]  /*68b0*/  VIADD R8, R6.reuse, 0xe6 ;  /* 0x000000e606087836 */ /* 0x040fe40000000000 */
[----:B------:R-:W-:Y:S01]  /*68c0*/  IMAD.HI.U32 R10, R245, R9, RZ ;  /* 0x00000009f50a7227 */ /* 0x000fe200078e00ff */
[----:B------:R2:W-:Y:S03]  /*68d0*/  STL [R1+0xa8], R4 ;  /* 0x0000a80401007387 */ /* 0x0005e60000100800 */
[----:B------:R-:W-:Y:S01]  /*68e0*/  IMAD R0, R247, R2, R0 ;  /* 0x00000002f7007224 */ /* 0x000fe200078e0200 */
[----:B-1----:R-:W-:Y:S01]  /*68f0*/  IABS R3, R11 ;  /* 0x0000000b00037213 */ /* 0x002fe20000000000 */
[----:B------:R-:W-:Y:S01]  /*6900*/  IMAD.MOV R10, RZ, RZ, -R10 ;  /* 0x000000ffff0a7224 */ /* 0x000fe200078e0a0a */
[----:B------:R-:W-:Y:S01]  /*6910*/  IABS R2, R8 ;  /* 0x0000000800027213 */ /* 0x000fe20000000000 */
[----:B------:R1:W-:Y:S01]  /*6920*/  STL [R1+0x2388], R8 ;  /* 0x0023880801007387 */ /* 0x0003e20000100800 */
[----:B------:R-:W-:-:S02]  /*6930*/  VIADD R12, R6, 0xf8 ;  /* 0x000000f8060c7836 */ /* 0x000fc40000000000 */
[----:B--2---:R-:W-:Y:S01]  /*6940*/  VIADD R4, R6, 0xe7 ;  /* 0x000000e706047836 */ /* 0x004fe20000000000 */
[----:B------:R2:W-:Y:S01]  /*6950*/  STL [R1+0xa4], R0 ;  /* 0x0000a40001007387 */ /* 0x0005e20000100800 */
[----:B------:R-:W-:-:S03]  /*6960*/  IMAD.HI.U32 R5, R245, R3, RZ ;  /* 0x00000003f5057227 */ /* 0x000fc600078e00ff */
[----:B------:R3:W-:Y:S01]  /*6970*/  STL [R1+0x2384], R4 ;  /* 0x0023840401007387 */ /* 0x0007e20000100800 */
[----:B------:R-:W-:Y:S01]  /*6980*/  IMAD R9, R247, R10, R9 ;  /* 0x0000000af7097224 */ /* 0x000fe200078e0209 */
[C---:B------:R-:W-:Y:S01]  /*6990*/  IADD3 R10, R6.reuse, 0xea, RZ ;  /* 0x000000ea060a7810 */ /* 0x040fe20007ffe0ff */
[----:B-1----:R-:W-:Y:S01]  /*69a0*/  IMAD.HI.U32 R8, R245, R2, RZ ;  /* 0x00000002f5087227 */ /* 0x002fe200078e00ff */
[----:B--2---:R-:W-:-:S03]  /*69b0*/  IADD3 R0, R6, 0xe8, RZ ;  /* 0x000000e806007810 */ /* 0x004fc60007ffe0ff */
[----:B------:R-:W-:Y:S02]  /*69c0*/  IMAD.MOV R5, RZ, RZ, -R5 ;  /* 0x000000ffff057224 */ /* 0x000fe400078e0a05 */
[----:B------:R-:W-:Y:S01]  /*69d0*/  IMAD.MOV R8, RZ, RZ, -R8 ;  /* 0x000000ffff087224 */ /* 0x000fe200078e0a08 */
[----:B---3--:R-:W-:Y:S01]  /*69e0*/  IABS R4, R4 ;  /* 0x0000000400047213 */ /* 0x008fe20000000000 */
[----:B------:R1:W-:Y:S01]  /*69f0*/  STL [R1+0x2380], R0 ;  /* 0x0023800001007387 */ /* 0x0003e20000100800 */
[C---:B------:R-:W-:Y:S02]  /*6a00*/  IMAD R3, R247.reuse, R5, R3 ;  /* 0x00000005f7037224 */ /* 0x040fe400078e0203 */
[----:B------:R-:W-:Y:S01]  /*6a10*/  IMAD R2, R247, R8, R2 ;  /* 0x00000008f7027224 */ /* 0x000fe200078e0202 */
[----:B------:R2:W-:Y:S01]  /*6a20*/  STL [R1+0xa0], R9 ;  /* 0x0000a00901007387 */ /* 0x0005e20000100800 */
[----:B------:R-:W-:-:S03]  /*6a30*/  IMAD.HI.U32 R5, R245, R4, RZ ;  /* 0x00000004f5057227 */ /* 0x000fc600078e00ff */
[----:B------:R3:W-:Y:S01]  /*6a40*/  STL [R1+0x9c], R3 ;  /* 0x00009c0301007387 */ /* 0x0007e20000100800 */
[----:B------:R-:W-:Y:S01]  /*6a50*/  IMAD.MOV R5, RZ, RZ, -R5 ;  /* 0x000000ffff057224 */ /* 0x000fe200078e0a05 */
[----:B-1----:R-:W-:Y:S01]  /*6a60*/  IABS R0, R0 ;  /* 0x0000000000007213 */ /* 0x002fe20000000000 */
[C---:B------:R-:W-:Y:S02]  /*6a70*/  VIADD R8, R6.reuse, 0xec ;  /* 0x000000ec06087836 */ /* 0x040fe40000000000 */
[----:B------:R-:W-:Y:S02]  /*6a80*/  IMAD R4, R247, R5, R4 ;  /* 0x00000005f7047224 */ /* 0x000fe400078e0204 */
[C---:B--2---:R-:W-:Y:S02]  /*6a90*/  VIADD R9, R6.reuse, 0xe9 ;  /* 0x000000e906097836 */ /* 0x044fe40000000000 */
[----:B------:R-:W-:Y:S02]  /*6aa0*/  VIADD R11, R6, 0xf9 ;  /* 0x000000f9060b7836 */ /* 0x000fe40000000000 */
[----:B---3--:R-:W-:Y:S01]  /*6ab0*/  IMAD.HI.U32 R3, R245, R0, RZ ;  /* 0x00000000f5037227 */ /* 0x008fe200078e00ff */
[----:B------:R1:W-:Y:S03]  /*6ac0*/  STL [R1+0x237c], R9 ;  /* 0x00237c0901007387 */ /* 0x0003e60000100800 */
[----:B------:R-:W-:Y:S01]  /*6ad0*/  IMAD.MOV R3, RZ, RZ, -R3 ;  /* 0x000000ffff037224 */ /* 0x000fe200078e0a03 */
[----:B------:R-:W-:Y:S03]  /*6ae0*/  STL [R1+0x2378], R10 ;  /* 0x0023780a01007387 */ /* 0x000fe60000100800 */
[----:B------:R-:W-:Y:S01]  /*6af0*/  IMAD R0, R247, R3, R0 ;  /* 0x00000003f7007224 */ /* 0x000fe200078e0200 */
[----:B------:R2:W-:Y:S01]  /*6b00*/  STL [R1+0x98], R2 ;  /* 0x0000980201007387 */ /* 0x0005e20000100800 */
[----:B------:R-:W-:-:S02]  /*6b10*/  IABS R3, R8 ;  /* 0x0000000800037213 */ /* 0x000fc40000000000 */
[----:B-1----:R-:W-:Y:S01]  /*6b20*/  IABS R9, R9 ;  /* 0x0000000900097213 */ /* 0x002fe20000000000 */
[----:B------:R1:W-:Y:S01]  /*6b30*/  STL [R1+0x94], R4 ;  /* 0x0000940401007387 */ /* 0x0003e20000100800 */
[----:B--2---:R-:W-:Y:S01]  /*6b40*/  IABS R2, R10 ;  /* 0x0000000a00027213 */ /* 0x004fe20000000000 */
[----:B------:R-:W-:-:S04]  /*6b50*/  VIADD R10, R6, 0xeb ;  /* 0x000000eb060a7836 */ /* 0x000fc80000000000 */
[----:B------:R-:W-:Y:S01]  /*6b60*/  IMAD.HI.U32 R5, R245, R2, RZ ;  /* 0x00000002f5057227 */ /* 0x000fe200078e00ff */
[----:B------:R2:W-:Y:S01]  /*6b70*/  STL [R1+0x2374], R10 ;  /* 0x0023740a01007387 */ /* 0x0005e20000100800 */
[----:B-1----:R-:W-:Y:S02]  /*6b80*/  IABS R4, R10 ;  /* 0x0000000a00047213 */ /* 0x002fe40000000000 */
[----:B------:R-:W-:Y:S01]  /*6b90*/  IMAD.MOV R5, RZ, RZ, -R5 ;  /* 0x000000ffff057224 */ /* 0x000fe200078e0a05 */
[----:B------:R1:W-:Y:S03]  /*6ba0*/  STL [R1+0x90], R0 ;  /* 0x0000900001007387 */ /* 0x0003e60000100800 */
[----:B------:R-:W-:Y:S01]  /*6bb0*/  IMAD R2, R247, R5, R2 ;  /* 0x00000005f7027224 */ /* 0x000fe200078e0202 */
[----:B------:R3:W-:Y:S01]  /*6bc0*/  STL [R1+0x2370], R8 ;  /* 0x0023700801007387 */ /* 0x0007e20000100800 */
[----:B------:R-:W-:-:S04]  /*6bd0*/  IMAD.HI.U32 R5, R245, R3, RZ ;  /* 0x00000003f5057227 */ /* 0x000fc800078e00ff */
[----:B--2---:R-:W-:Y:S01]  /*6be0*/  IMAD.HI.U32 R10, R245, R9, RZ ;  /* 0x00000009f50a7227 */ /* 0x004fe200078e00ff */
[----:B-1----:R-:W-:-:S03]  /*6bf0*/  IADD3 R0, R6, 0xed, RZ ;  /* 0x000000ed06007810 */ /* 0x002fc60007ffe0ff */
[----:B------:R-:W-:Y:S02]  /*6c00*/  IMAD.MOV R10, RZ, RZ, -R10 ;  /* 0x000000ffff0a7224 */ /* 0x000fe400078e0a0a */
[----:B---3--:R-:W-:Y:S01]  /*6c10*/  IMAD.HI.U32 R8, R245, R4, RZ ;  /* 0x00000004f5087227 */ /* 0x008fe200078e00ff */
[----:B------:R1:W-:Y:S03]  /*6c20*/  STL [R1+0x236c], R0 ;  /* 0x00236c0001007387 */ /* 0x0003e60000100800 */
[C---:B------:R-:W-:Y:S01]  /*6c30*/  IMAD R9, R247.reuse, R10, R9 ;  /* 0x0000000af7097224 */ /* 0x040fe200078e0209 */
[C---:B------:R-:W-:Y:S01]  /*6c40*/  IADD3 R10, R6.reuse, 0xef, RZ ;  /* 0x000000ef060a7810 */ /* 0x040fe20007ffe0ff */
[----:B------:R-:W-:Y:S02]  /*6c50*/  IMAD.MOV R8, RZ, RZ, -R8 ;  /* 0x000000ffff087224 */ /* 0x000fe400078e0a08 */
[----:B------:R-:W-:Y:S01]  /*6c60*/  IMAD.MOV R5, RZ, RZ, -R5 ;  /* 0x000000ffff057224 */ /* 0x000fe200078e0a05 */
[----:B------:R2:W-:Y:S01]  /*6c70*/  STL [R1+0x8c], R9 ;  /* 0x00008c0901007387 */ /* 0x0005e20000100800 */
[C---:B------:R-:W-:Y:S01]  /*6c80*/  IMAD R4, R247.reuse, R8, R4 ;  /* 0x00000008f7047224 */ /* 0x040fe200078e0204 */
[----:B-1----:R-:W-:Y:S01]  /*6c90*/  IABS R0, R0 ;  /* 0x0000000000007213 */ /* 0x002fe20000000000 */
[----:B------:R-:W-:Y:S01]  /*6ca0*/  IMAD R3, R247, R5, R3 ;  /* 0x00000005f7037224 */ /* 0x000fe200078e0203 */
[----:B------:R1:W-:Y:S01]  /*6cb0*/  STL [R1+0x88], R2 ;  /* 0x0000880201007387 */ /* 0x0003e20000100800 */
[----:B------:R-:W-:-:S02]  /*6cc0*/  VIADD R8, R6, 0xf1 ;  /* 0x000000f106087836 */ /* 0x000fc40000000000 */
[----:B--2---:R-:W-:Y:S02]  /*6cd0*/  VIADD R9, R6, 0xee ;  /* 0x000000ee06097836 */ /* 0x004fe40000000000 */
[----:B-1----:R-:W-:-:S03]  /*6ce0*/  IMAD.HI.U32 R2, R245, R0, RZ ;  /* 0x00000000f5027227 */ /* 0x002fc600078e00ff */
[----:B------:R1:W-:Y:S01]  /*6cf0*/  STL [R1+0x2368], R9 ;  /* 0x0023680901007387 */ /* 0x0003e20000100800 */
[----:B------:R-:W-:-:S03]  /*6d00*/  IMAD.MOV R2, RZ, RZ, -R2 ;  /* 0x000000ffff027224 */ /* 0x000fc600078e0a02 */
[----:B------:R-:W-:Y:S01]  /*6d10*/  STL [R1+0x2364], R10 ;  /* 0x0023640a01007387 */ /* 0x000fe20000100800 */
[----:B------:R-:W-:-:S03]  /*6d20*/  IMAD R239, R247, R2, R0 ;  /* 0x00000002f7ef7224 */ /* 0x000fc600078e0200 */
[----:B------:R2:W-:Y:S01]  /*6d30*/  STL [R1+0x84], R4 ;  /* 0x0000840401007387 */ /* 0x0005e20000100800 */
[----:B------:R-:W-:Y:S02]  /*6d40*/  IABS R2, R8 ;  /* 0x0000000800027213 */ /* 0x000fe40000000000 */
[----:B-1----:R-:W-:Y:S01]  /*6d50*/  IABS R9, R9 ;  /* 0x0000000900097213 */ /* 0x002fe20000000000 */
[----:B------:R1:W-:Y:S01]  /*6d60*/  STL [R1+0x80], R3 ;  /* 0x0000800301007387 */ /* 0x0003e20000100800 */
[C---:B------:R-:W-:Y:S02]  /*6d70*/  IADD3 R0, R6.reuse, 0xf2, RZ ;  /* 0x000000f206007810 */ /* 0x040fe40007ffe0ff */
[----:B--2---:R-:W-:Y:S01]  /*6d80*/  IABS R4, R10 ;  /* 0x0000000a00047213 */ /* 0x004fe20000000000 */
[----:B------:R-:W-:-:S04]  /*6d90*/  VIADD R10, R6, 0xf0 ;  /* 0x000000f0060a7836 */ /* 0x000fc80000000000 */
[----:B------:R-:W-:Y:S01]  /*6da0*/  IMAD.HI.U32 R5, R245, R4, RZ ;  /* 0x00000004f5057227 */ /* 0x000fe200078e00ff */
[----:B------:R2:W-:Y:S01]  /*6db0*/  STL [R1+0x2360], R10 ;  /* 0x0023600a01007387 */ /* 0x0005e20000100800 */
[----:B-1----:R-:W-:Y:S02]  /*6dc0*/  IABS R3, R10 ;  /* 0x0000000a00037213 */ /* 0x002fe40000000000 */
[----:B------:R-:W-:Y:S01]  /*6dd0*/  IMAD.MOV R5, RZ, RZ, -R5 ;  /* 0x000000ffff057224 */ /* 0x000fe200078e0a05 */
[----:B------:R-:W-:Y:S03]  /*6de0*/  STL [R1+0x28bc], R239 ;  /* 0x0028bcef01007387 */ /* 0x000fe60000100800 */
[----:B------:R-:W-:Y:S01]  /*6df0*/  IMAD R5, R247, R5, R4 ;  /* 0x00000005f7057224 */ /* 0x000fe200078e0204 */
[----:B------:R1:W-:Y:S01]  /*6e00*/  STL [R1+0x235c], R8 ;  /* 0x00235c0801007387 */ /* 0x0003e20000100800 */
[----:B------:R-:W-:-:S03]  /*6e10*/  IMAD.HI.U32 R4, R245, R2, RZ ;  /* 0x00000002f5047227 */ /* 0x000fc600078e00ff */
[----:B------:R3:W-:Y:S01]  /*6e20*/  STL [R1+0x2358], R0 ;  /* 0x0023580001007387 */ /* 0x0007e20000100800 */
[----:B--2---:R-:W-:-:S04]  /*6e30*/  IMAD.HI.U32 R10, R245, R9, RZ ;  /* 0x00000009f50a7227 */ /* 0x004fc800078e00ff */
[----:B------:R-:W-:Y:S02]  /*6e40*/  IMAD.MOV R10, RZ, RZ, -R10 ;  /* 0x000000ffff0a7224 */ /* 0x000fe400078e0a0a */
[----:B-1----:R-:W-:Y:S01]  /*6e50*/  IMAD.HI.U32 R8, R245, R3, RZ ;  /* 0x00000003f5087227 */ /* 0x002fe200078e00ff */
[----:B---3--:R-:W-:-:S03]  /*6e60*/  IABS R0, R0 ;  /* 0x0000000000007213 */ /* 0x008fc60000000000 */
[C---:B------:R-:W-:Y:S02]  /*6e70*/  IMAD R9, R247.reuse, R10, R9 ;  /* 0x0000000af7097224 */ /* 0x040fe400078e0209 */
[----:B------:R-:W-:Y:S02]  /*6e80*/  IMAD.MOV R8, RZ, RZ, -R8 ;  /* 0x000000ffff087224 */ /* 0x000fe400078e0a08 */
[----:B------:R-:W-:Y:S01]  /*6e90*/  VIADD R10, R6, 0xf3 ;  /* 0x000000f3060a7836 */ /* 0x000fe20000000000 */
[----:B------:R1:W-:Y:S01]  /*6ea0*/  STL [R1+0x78], R9 ;  /* 0x0000780901007387 */ /* 0x0003e20000100800 */
[----:B------:R-:W-:Y:S02]  /*6eb0*/  IMAD R8, R247, R8, R3 ;  /* 0x00000008f7087224 */ /* 0x000fe400078e0203 */
[----:B------:R-:W-:Y:S01]  /*6ec0*/  IMAD.MOV R4, RZ, RZ, -R4 ;  /* 0x000000ffff047224 */ /* 0x000fe200078e0a04 */
[----:B------:R2:W-:Y:S01]  /*6ed0*/  STL [R1+0x74], R5 ;  /* 0x0000740501007387 */ /* 0x0005e20000100800 */
[----:B------:R-:W-:Y:S01]  /*6ee0*/  IABS R3, R10 ;  /* 0x0000000a00037213 */ /* 0x000fe20000000000 */
[----:B------:R-:W-:-:S02]  /*6ef0*/  IMAD.MOV.U32 R239, RZ, RZ, R207 ;  /* 0x000000ffffef7224 */ /* 0x000fc400078e00cf */
[----:B------:R-:W-:Y:S01]  /*6f00*/  STL [R1+0x2354], R10 ;  /* 0x0023540a01007387 */ /* 0x000fe20000100800 */
[----:B------:R-:W-:Y:S01]  /*6f10*/  IMAD R2, R247, R4, R2 ;  /* 0x00000004f7027224 */ /* 0x000fe200078e0202 */
[C---:B-1----:R-:W-:Y:S02]  /*6f20*/  IADD3 R9, R6.reuse, 0xf4, RZ ;  /* 0x000000f406097810 */ /* 0x042fe40007ffe0ff */
[----:B------:R-:W-:Y:S01]  /*6f30*/  IADD3 R4, R6, 0xf6, RZ ;  /* 0x000000f606047810 */ /* 0x000fe20007ffe0ff */
[----:B--2---:R-:W-:Y:S02]  /*6f40*/  IMAD.HI.U32 R5, R245, R0, RZ ;  /* 0x00000000f5057227 */ /* 0x004fe400078e00ff */
[----:B------:R-:W-:Y:S02]  /*6f50*/  STL [R1+0x2350], R9 ;  /* 0x0023500901007387 */ /* 0x000fe40000100800 */
[----:B------:R-:W-:Y:S02]  /*6f60*/  IMAD.MOV R5, RZ, RZ, -R5 ;  /* 0x000000ffff057224 */ /* 0x000fe400078e0a05 */
[----:B------:R1:W-:Y:S02]  /*6f70*/  STL [R1+0x70], R8 ;  /* 0x0000700801007387 */ /* 0x0003e40000100800 */
[----:B------:R-:W-:-:S02]  /*6f80*/  IMAD R0, R247, R5, R0 ;  /* 0x00000005f7007224 */ /* 0x000fc400078e0200 */
[----:B------:R2:W-:Y:S01]  /*6f90*/  STL [R1+0x6c], R2 ;  /* 0x00006c0201007387 */ /* 0x0005e20000100800 */
[----:B------:R-:W-:-:S04]  /*6fa0*/  IMAD.HI.U32 R5, R245, R3, RZ ;  /* 0x00000003f5057227 */ /* 0x000fc800078e00ff */
[----:B------:R-:W-:Y:S01]  /*6fb0*/  IMAD.MOV R5, RZ, RZ, -R5 ;  /* 0x000000ffff057224 */ /* 0x000fe200078e0a05 */
[----:B-1----:R-:W-:Y:S01]  /*6fc0*/  IABS R8, R9 ;  /* 0x0000000900087213 */ /* 0x002fe20000000000 */
[C---:B------:R-:W-:Y:S02]  /*6fd0*/  VIADD R9, R6.reuse, 0xf5 ;  /* 0x000000f506097836 */ /* 0x040fe40000000000 */
[----:B------:R-:W-:Y:S02]  /*6fe0*/  IMAD R5, R247, R5, R3 ;  /* 0x00000005f7057224 */ /* 0x000fe400078e0203 */
[----:B--2---:R-:W-:Y:S01]  /*6ff0*/  IMAD.MOV.U32 R2, RZ, RZ, R8 ;  /* 0x000000ffff027224 */ /* 0x004fe200078e0008 */
[----:B------:R-:W-:Y:S03]  /*7000*/  STL [R1+0x234c], R9 ;  /* 0x00234c0901007387 */ /* 0x000fe60000100800 */
[----:B------:R-:W-:Y:S01]  /*7010*/  IMAD.HI.U32 R8, R245, R2, RZ ;  /* 0x00000002f5087227 */ /* 0x000fe200078e00ff */
[----:B------:R1:W-:Y:S03]  /*7020*/  STL [R1+0x68], R0 ;  /* 0x0000680001007387 */ /* 0x0003e60000100800 */
[----:B------:R-:W-:Y:S01]  /*7030*/  IMAD.MOV R8, RZ, RZ, -R8 ;  /* 0x000000ffff087224 */ /* 0x000fe200078e0a08 */
[----:B------:R2:W-:Y:S03]  /*7040*/  STL [R1+0x2348], R4 ;  /* 0x0023480401007387 */ /* 0x0005e60000100800 */
[----:B------:R-:W-:Y:S01]  /*7050*/  IMAD R3, R247, R8, R2 ;  /* 0x00000008f7037224 */ /* 0x000fe200078e0202 */
[----:B-1----:R-:W-:Y:S01]  /*7060*/  IABS R0, R9 ;  /* 0x0000000900007213 */ /* 0x002fe20000000000 */
[----:B------:R-:W-:Y:S01]  /*7070*/  VIADD R9, R6, 0xf7 ;  /* 0x000000f706097836 */ /* 0x000fe20000000000 */
[----:B--2---:R-:W-:-:S03]  /*7080*/  IABS R4, R4 ;  /* 0x0000000400047213 */ /* 0x004fc60000000000 */
[----:B------:R-:W-:Y:S01]  /*7090*/  IMAD.HI.U32 R10, R245, R0, RZ ;  /* 0x00000000f50a7227 */ /* 0x000fe200078e00ff */
[----:B------:R1:W-:Y:S04]  /*70a0*/  STL [R1+0x2344], R9 ;  /* 0x0023440901007387 */ /* 0x0003e80000100800 */
[----:B------:R2:W-:Y:S04]  /*70b0*/  STL [R1+0x64], R5 ;  /* 0x0000640501007387 */ /* 0x0005e80000100800 */
[----:B------:R3:W-:Y:S01]  /*70c0*/  STL [R1+0x60], R3 ;  /* 0x0000600301007387 */ /* 0x0007e20000100800 */
[----:B-1----:R-:W-:-:S03]  /*70d0*/  IABS R9, R9 ;  /* 0x0000000900097213 */ /* 0x002fc60000000000 */
[----:B------:R-:W-:Y:S01]  /*70e0*/  STL [R1+0x2340], R12 ;  /* 0x0023400c01007387 */ /* 0x000fe20000100800 */
[----:B--2---:R-:W-:-:S03]  /*70f0*/  IMAD.HI.U32 R5, R245, R4, RZ ;  /* 0x00000004f5057227 */ /* 0x004fc600078e00ff */
[----:B------:R-:W-:Y:S01]  /*7100*/  STL [R1+0x233c], R11 ;  /* 0x00233c0b01007387 */ /* 0x000fe20000100800 */
[----:B---3--:R-:W-:Y:S01]  /*7110*/  IADD3 R3, -R10, RZ, RZ ;  /* 0x000000ff0a037210 */ /* 0x008fe20007ffe1ff */
[----:B------:R-:W-:Y:S01]  /*7120*/  IMAD.MOV.U32 R2, RZ, RZ, R9 ;  /* 0x000000ffff027224 */ /* 0x000fe200078e0009 */
[----:B------:R-:W-:Y:S01]  /*7130*/  IADD3 R9, R6, 0xfa, RZ ;  /* 0x000000fa06097810 */ /* 0x000fe20007ffe0ff */
[----:B------:R-:W-:Y:S02]  /*7140*/  IMAD.MOV R5, RZ, RZ, -R5 ;  /* 0x000000ffff057224 */ /* 0x000fe400078e0a05 */
[----:B------:R-:W-:Y:S01]  /*7150*/  IMAD R3, R247, R3, R0 ;  /* 0x00000003f7037224 */ /* 0x000fe200078e0200 */
[----:B------:R-:W-:Y:S01]  /*7160*/  IABS R0, R12 ;  /* 0x0000000c00007213 */ /* 0x000fe20000000000 */
[----:B------:R-:W-:-:S03]  /*7170*/  IMAD.HI.U32 R8, R245, R2, RZ ;  /* 0x00000002f5087227 */ /* 0x000fc600078e00ff */
[----:B------:R1:W-:Y:S01]  /*7180*/  STL [R1+0x5c], R3 ;  /* 0x00005c0301007387 */ /* 0x0003e20000100800 */
[----:B------:R-:W-:Y:S02]  /*7190*/  IMAD.MOV R8, RZ, RZ, -R8 ;  /* 0x000000ffff087224 */ /* 0x000fe400078e0a08 */
[C---:B------:R-:W-:Y:S02]  /*71a0*/  IMAD R4, R247.reuse, R5, R4 ;  /* 0x00000005f7047224 */ /* 0x040fe400078e0204 */
[----:B------:R-:W-:Y:S02]  /*71b0*/  IMAD R2, R247, R8, R2 ;  /* 0x00000008f7027224 */ /* 0x000fe400078e0202 */
[----:B------:R-:W-:Y:S01]  /*71c0*/  IMAD.HI.U32 R5, R245, R0, RZ ;  /* 0x00000000f5057227 */ /* 0x000fe200078e00ff */
[----:B------:R2:W-:Y:S01]  /*71d0*/  STL [R1+0x58], R4 ;  /* 0x0000580401007387 */ /* 0x0005e20000100800 */
[----:B-1----:R-:W-:Y:S02]  /*71e0*/  IABS R3, R11 ;  /* 0x0000000b00037213 */ /* 0x002fe40000000000 */
[----:B------:R-:W-:Y:S01]  /*71f0*/  IMAD.MOV R5, RZ, RZ, -R5 ;  /* 0x000000ffff057224 */ /* 0x000fe200078e0a05 */
[----:B------:R-:W-:Y:S01]  /*7200*/  STL [R1+0x2338], R9 ;  /* 0x0023380901007387 */ /* 0x000fe20000100800 */
[----:B------:R-:W-:-:S02]  /*7210*/  VIADD R12, R6, 0xfd ;  /* 0x000000fd060c7836 */ /* 0x000fc40000000000 */
[----:B------:R-:W-:Y:S01]  /*7220*/  IMAD.HI.U32 R8, R245, R3, RZ ;  /* 0x00000003f5087227 */ /* 0x000fe200078e00ff */
[----:B------:R1:W-:Y:S03]  /*7230*/  STL [R1+0x54], R2 ;  /* 0x0000540201007387 */ /* 0x0003e60000100800 */
[C---:B--2---:R-:W-:Y:S02]  /*7240*/  VIADD R4, R6.reuse, 0xfb ;  /* 0x000000fb06047836 */ /* 0x044fe40000000000 */
[----:B------:R-:W-:Y:S02]  /*7250*/  IMAD.MOV R8, RZ, RZ, -R8 ;  /* 0x000000ffff087224 */ /* 0x000fe400078e0a08 */
[C---:B------:R-:W-:Y:S01]  /*7260*/  IMAD R5, R247.reuse, R5, R0 ;  /* 0x00000005f7057224 */ /* 0x040fe200078e0200 */
[----:B------:R2:W-:Y:S01]  /*7270*/  STL [R1+0x2334], R4 ;  /* 0x0023340401007387 */ /* 0x0005e20000100800 */
[----:B------:R-:W-:Y:S01]  /*7280*/  IMAD R0, R247, R8, R3 ;  /* 0x00000008f7007224 */ /* 0x000fe200078e0203 */
[----:B-1----:R-:W-:Y:S01]  /*7290*/  IABS R2, R9 ;  /* 0x0000000900027213 */ /* 0x002fe20000000000 */
[----:B------:R-:W-:-:S02]  /*72a0*/  VIADD R9, R6, 0xfc ;  /* 0x000000fc06097836 */ /* 0x000fc40000000000 */
[----:B------:R-:W-:Y:S02]  /*72b0*/  VIADD R11, R6, 0xfe ;  /* 0x000000fe060b7836 */ /* 0x000fe40000000000 */
[----:B------:R-:W-:Y:S01]  /*72c0*/  IMAD.HI.U32 R10, R245, R2, RZ ;  /* 0x00000002f50a7227 */ /* 0x000fe200078e00ff */
[----:B------:R1:W-:Y:S01]  /*72d0*/  STL [R1+0x2330], R9 ;  /* 0x0023300901007387 */ /* 0x0003e20000100800 */
[----:B--2---:R-:W-:-:S03]  /*72e0*/  IABS R4, R4 ;  /* 0x0000000400047213 */ /* 0x004fc60000000000 */
[----:B------:R2:W-:Y:S04]  /*72f0*/  STL [R1+0x50], R5 ;  /* 0x0000500501007387 */ /* 0x0005e80000100800 */
[----:B------:R3:W-:Y:S01]  /*7300*/  STL [R1+0x4c], R0 ;  /* 0x00004c0001007387 */ /* 0x0007e20000100800 */
[----:B-1----:R-:W-:-:S03]  /*7310*/  IABS R9, R9 ;  /* 0x0000000900097213 */ /* 0x002fc60000000000 */
[----:B------:R1:W-:Y:S01]  /*7320*/  STL [R1+0x232c], R12 ;  /* 0x00232c0c01007387 */ /* 0x0003e20000100800 */
[----:B------:R-:W-:Y:S01]  /*7330*/  MOV R3, R9 ;  /* 0x0000000900037202 */ /* 0x000fe20000000f00 */
[----:B--2---:R-:W-:Y:S02]  /*7340*/  IMAD.HI.U32 R5, R245, R4, RZ ;  /* 0x00000004f5057227 */ /* 0x004fe400078e00ff */
[----:B------:R-:W-:Y:S02]  /*7350*/  STL [R1+0x2328], R11 ;  /* 0x0023280b01007387 */ /* 0x000fe40000100800 */
[----:B---3--:R-:W-:Y:S02]  /*7360*/  IMAD.MOV R0, RZ, RZ, -R10 ;  /* 0x000000ffff007224 */ /* 0x008fe400078e0a0a */
[----:B------:R-:W-:Y:S02]  /*7370*/  IMAD.MOV R5, RZ, RZ, -R5 ;  /* 0x000000ffff057224 */ /* 0x000fe400078e0a05 */
[----:B------:R-:W-:Y:S01]  /*7380*/  IMAD R2, R247, R0, R2 ;  /* 0x00000000f7027224 */ /* 0x000fe200078e0202 */
[----:B------:R-:W-:Y:S01]  /*7390*/  IABS R0, R12 ;  /* 0x0000000c00007213 */ /* 0x000fe20000000000 */
[----:B------:R-:W-:-:S03]  /*73a0*/  IMAD.HI.U32 R8, R245, R3, RZ ;  /* 0x00000003f5087227 */ /* 0x000fc600078e00ff */
[----:B------:R2:W-:Y:S01]  /*73b0*/  STL [R1+0x48], R2 ;  /* 0x0000480201007387 */ /* 0x0005e20000100800 */
[----:B------:R-:W-:Y:S01]  /*73c0*/  IMAD R4, R247, R5, R4 ;  /* 0x00000005f7047224 */ /* 0x000fe200078e0204 */
[----:B------:R-:W-:Y:S01]  /*73d0*/  IADD3 R8, -R8, RZ, RZ ;  /* 0x000000ff08087210 */ /* 0x000fe20007ffe1ff */
[C---:B------:R-:W-:Y:S02]  /*73e0*/  VIADD R9, R6.reuse, 0xff ;  /* 0x000000ff06097836 */ /* 0x040fe40000000000 */
[C---:B------:R-:W-:Y:S01]  /*73f0*/  VIADD R5, R6.reuse, 0x100 ;  /* 0x0000010006057836 */ /* 0x040fe20000000000 */
[----:B------:R3:W-:Y:S01]  /*7400*/  STL [R1+0x44], R4 ;  /* 0x0000440401007387 */ /* 0x0007e20000100800 */
[----:B-1----:R-:W-:Y:S01]  /*7410*/  VIADD R12, R6, 0x102 ;  /* 0x00000102060c7836 */ /* 0x002fe20000000000 */
[----:B--2---:R-:W-:Y:S02]  /*7420*/  IABS R2, R11 ;  /* 0x0000000b00027213 */ /* 0x004fe40000000000 */
[----:B------:R-:W-:Y:S03]  /*7430*/  STL [R1+0x2324], R9 ;  /* 0x0023240901007387 */ /* 0x000fe60000100800 */
[----:B---3--:R-:W-:-:S02]  /*7440*/  IMAD.MOV.U32 R4, RZ, RZ, R2 ;  /* 0x000000ffff047224 */ /* 0x008fc400078e0002 */
[----:B------:R-:W-:Y:S02]  /*7450*/  IMAD R2, R247, R8, R3 ;  /* 0x00000008f7027224 */ /* 0x000fe400078e0203 */
[----:B------:R-:W-:-:S03]  /*7460*/  IMAD.HI.U32 R3, R245, R0, RZ ;  /* 0x00000000f5037227 */ /* 0x000fc600078e00ff */
[----:B------:R1:W-:Y:S01]  /*7470*/  STL [R1+0x40], R2 ;  /* 0x0000400201007387 */ /* 0x0003e20000100800 */
[----:B------:R-:W-:Y:S01]  /*7480*/  IMAD.HI.U32 R8, R245, R4, RZ ;  /* 0x00000004f5087227 */ /* 0x000fe200078e00ff */
[----:B------:R-:W-:Y:S02]  /*7490*/  IADD3 R3, -R3, RZ, RZ ;  /* 0x000000ff03037210 */ /* 0x000fe40007ffe1ff */
[----:B------:R2:W-:Y:S01]  /*74a0*/  STL [R1+0x2320], R5 ;  /* 0x0023200501007387 */ /* 0x0005e20000100800 */
[----:B------:R-:W-:Y:S02]  /*74b0*/  IMAD.MOV R8, RZ, RZ, -R8 ;  /* 0x000000ffff087224 */ /* 0x000fe400078e0a08 */
[C---:B------:R-:W-:Y:S02]  /*74c0*/  IMAD R11, R247.reuse, R3, R0 ;  /* 0x00000003f70b7224 */ /* 0x040fe400078e0200 */
[----:B------:R-:W-:Y:S01]  /*74d0*/  IMAD R0, R247, R8, R4 ;  /* 0x00000008f7007224 */ /* 0x000fe200078e0204 */
[----:B-1----:R-:W-:Y:S01]  /*74e0*/  IABS R2, R9 ;  /* 0x0000000900027213 */ /* 0x002fe20000000000 */
[----:B------:R-:W-:Y:S01]  /*74f0*/  VIADD R9, R6, 0x101 ;  /* 0x0000010106097836 */ /* 0x000fe20000000000 */
[----:B--2---:R-:W-:-:S03]  /*7500*/  IABS R5, R5 ;  /* 0x0000000500057213 */ /* 0x004fc60000000000 */
[C---:B------:R-:W-:Y:S01]  /*7510*/  IMAD.HI.U32 R10, R245.reuse, R2, RZ ;  /* 0x00000002f50a7227 */ /* 0x040fe200078e00ff */
[----:B------:R1:W-:Y:S03]  /*7520*/  STL [R1+0x231c], R9 ;  /* 0x00231c0901007387 */ /* 0x0003e60000100800 */
[----:B------:R-:W-:Y:S01]  /*7530*/  IMAD.HI.U32 R4, R245, R5, RZ ;  /* 0x00000005f5047227 */ /* 0x000fe200078e00ff */
[----:B------:R2:W-:Y:S03]  /*7540*/  STL [R1+0x3c], R11 ;  /* 0x00003c0b01007387 */ /* 0x0005e60000100800 */
[----:B------:R-:W-:Y:S01]  /*7550*/  IMAD.MOV R8, RZ, RZ, -R4 ;  /* 0x000000ffff087224 */ /* 0x000fe200078e0a04 */
[----:B------:R3:W-:Y:S01]  /*7560*/  STL [R1+0x38], R0 ;  /* 0x0000380001007387 */ /* 0x0007e20000100800 */
[----:B-1----:R-:W-:-:S02]  /*7570*/  IABS R9, R9 ;  /* 0x0000000900097213 */ /* 0x002fc40000000000 */
[----:B------:R-:W-:Y:S01]  /*7580*/  IMAD R5, R247, R8, R5 ;  /* 0x00000008f7057224 */ /* 0x000fe200078e0205 */
[----:B------:R1:W-:Y:S01]  /*7590*/  STL [R1+0x2318], R12 ;  /* 0x0023180c01007387 */ /* 0x0003e20000100800 */
[----:B--2---:R-:W-:Y:S01]  /*75a0*/  IADD3 R11, R6, 0x103, RZ ;  /* 0x00000103060b7810 */ /* 0x004fe20007ffe0ff */
[----:B------:R-:W-:Y:S02]  /*75b0*/  IMAD.MOV.U32 R3, RZ, RZ, R9 ;  /* 0x000000ffff037224 */ /* 0x000fe400078e0009 */
[----:B---3--:R-:W-:Y:S02]  /*75c0*/  IMAD.MOV R0, RZ, RZ, -R10 ;  /* 0x000000ffff007224 */ /* 0x008fe400078e0a0a */
[----:B------:R-:W-:Y:S01]  /*75d0*/  STL [R1+0x2314], R11 ;  /* 0x0023140b01007387 */ /* 0x000fe20000100800 */
[----:B------:R-:W-:Y:S01]  /*75e0*/  IMAD.HI.U32 R9, R245, R3, RZ ;  /* 0x00000003f5097227 */ /* 0x000fe200078e00ff */
[----:B------:R-:W-:-:S03]  /*75f0*/  IABS R4, R11 ;  /* 0x0000000b00047213 */ /* 0x000fc60000000000 */
[----:B------:R-:W-:Y:S01]  /*7600*/  IMAD R2, R247, R0, R2 ;  /* 0x00000000f7027224 */ /* 0x000fe200078e0202 */
[----:B------:R-:W-:Y:S01]  /*7610*/  IABS R0, R12 ;  /* 0x0000000c00007213 */ /* 0x000fe20000000000 */
[----:B------:R-:W-:Y:S01]  /*7620*/  IMAD.HI.U32 R8, R245, R4, RZ ;  /* 0x00000004f5087227 */ /* 0x000fe200078e00ff */
[C---:B-1----:R-:W-:Y:S02]  /*7630*/  IADD3 R12, R6.reuse, 0x107, RZ ;  /* 0x00000107060c7810 */ /* 0x042fe40007ffe0ff */
[----:B------:R1:W-:Y:S01]  /*7640*/  STL [R1+0x34], R2 ;  /* 0x0000340201007387 */ /* 0x0003e20000100800 */
[----:B------:R-:W-:Y:S02]  /*7650*/  VIADD R10, R6, 0x105 ;  /* 0x00000105060a7836 */ /* 0x000fe40000000000 */
[----:B------:R-:W-:Y:S01]  /*7660*/  IMAD.MOV R8, RZ, RZ, -R8 ;  /* 0x000000ffff087224 */ /* 0x000fe200078e0a08 */
[----:B------:R2:W-:Y:S01]  /*7670*/  STL [R1+0x30], R5 ;  /* 0x0000300501007387 */ /* 0x0005e20000100800 */
[----:B-1----:R-:W-:-:S02]  /*7680*/  IMAD.MOV R2, RZ, RZ, -R9 ;  /* 0x000000ffff027224 */ /* 0x002fc400078e0a09 */
[C---:B------:R-:W-:Y:S02]  /*7690*/  VIADD R9, R6.reuse, 0x104 ;  /* 0x0000010406097836 */ /* 0x040fe40000000000 */
[----:B------:R-:W-:Y:S01]  /*76a0*/  IMAD R240, R247, R2, R3 ;  /* 0x00000002f7f07224 */ /* 0x000fe200078e0203 */
[----:B--2---:R-:W-:Y:S01]  /*76b0*/  IABS R5, R10 ;  /* 0x0000000a00057213 */ /* 0x004fe20000000000 */
[----:B------:R-:W-:Y:S01]  /*76c0*/  IMAD.HI.U32 R3, R245, R0, RZ ;  /* 0x00000000f5037227 */ /* 0x000fe200078e00ff */
[----:B------:R1:W-:Y:S01]  /*76d0*/  STL [R1+0x2310], R9 ;  /* 0x0023100901007387 */ /* 0x0003e20000100800 */
[----:B------:R-:W-:Y:S02]  /*76e0*/  IABS R2, R9 ;  /* 0x0000000900027213 */ /* 0x000fe40000000000 */
[----:B------:R-:W-:Y:S01]  /*76f0*/  IMAD.MOV R3, RZ, RZ, -R3 ;  /* 0x000000ffff037224 */ /* 0x000fe200078e0a03 */
[----:B------:R-:W-:Y:S03]  /*7700*/  STL [R1+0x28b4], R240 ;  /* 0x0028b4f001007387 */ /* 0x000fe60000100800 */
[C---:B------:R-:W-:Y:S01]  /*7710*/  IMAD R11, R247.reuse, R3, R0 ;  /* 0x00000003f70b7224 */ /* 0x040fe200078e0200 */
[----:B------:R2:W-:Y:S01]  /*7720*/  STL [R1+0x230c], R10 ;  /* 0x00230c0a01007387 */ /* 0x0005e20000100800 */
[----:B------:R-:W-:Y:S01]  /*7730*/  IMAD R0, R247, R8, R4 ;  /* 0x00000008f7007224 */ /* 0x000fe200078e0204 */
[----:B-1----:R-:W-:Y:S01]  /*7740*/  IADD3 R9, R6, 0x106, RZ ;  /* 0x0000010606097810 */ /* 0x002fe20007ffe0ff */
[----:B------:R-:W-:-:S04]  /*7750*/  IMAD.HI.U32 R4, R245, R5, RZ ;  /* 0x00000005f5047227 */ /* 0x000fc800078e00ff */
[----:B------:R1:W-:Y:S01]  /*7760*/  STL [R1+0x2308], R9 ;  /* 0x0023080901007387 */ /* 0x0003e20000100800 */
[----:B------:R-:W-:Y:S02]  /*7770*/  IMAD.MOV R8, RZ, RZ, -R4 ;  /* 0x000000ffff087224 */ /* 0x000fe400078e0a04 */
[----:B--2---:R-:W-:Y:S01]  /*7780*/  IMAD.HI.U32 R10, R245, R2, RZ ;  /* 0x00000002f50a7227 */ /* 0x004fe200078e00ff */
[----:B------:R2:W-:Y:S03]  /*7790*/  STL [R1+0x28], R11 ;  /* 0x0000280b01007387 */ /* 0x0005e60000100800 */
[----:B------:R-:W-:Y:S01]  /*77a0*/  IMAD R5, R247, R8, R5 ;  /* 0x00000008f7057224 */ /* 0x000fe200078e0205 */
[----:B------:R3:W-:Y:S01]  /*77b0*/  STL [R1+0x24], R0 ;  /* 0x0000240001007387 */ /* 0x0007e20000100800 */
[----:B------:R-:W-:Y:S01]  /*77c0*/  IMAD.MOV.U32 R240, RZ, RZ, R204 ;  /* 0x000000fffff07224 */ /* 0x000fe200078e00cc */
[----:B-1----:R-:W-:-:S02]  /*77d0*/  IABS R9, R9 ;  /* 0x0000000900097213 */ /* 0x002fc40000000000 */
[----:B------:R1:W-:Y:S01]  /*77e0*/  STL [R1+0x2304], R12 ;  /* 0x0023040c01007387 */ /* 0x0003e20000100800 */
[----:B--2---:R-:W-:Y:S02]  /*77f0*/  VIADD R11, R6, 0x108 ;  /* 0x00000108060b7836 */ /* 0x004fe40000000000 */
[----:B------:R-:W-:Y:S02]  /*7800*/  IMAD.MOV.U32 R3, RZ, RZ, R9 ;  /* 0x000000ffff037224 */ /* 0x000fe400078e0009 */
[----:B---3--:R-:W-:Y:S01]  /*7810*/  IMAD.MOV R0, RZ, RZ, -R10 ;  /* 0x000000ffff007224 */ /* 0x008fe200078e0a0a */
[----:B------:R2:W-:Y:S01]  /*7820*/  STL [R1+0x2300], R11 ;  /* 0x0023000b01007387 */ /* 0x0005e20000100800 */
[----:B------:R-:W-:Y:S01]  /*7830*/  IMAD.HI.U32 R9, R245, R3, RZ ;  /* 0x00000003f5097227 */ /* 0x000fe200078e00ff */
[----:B------:R-:W-:-:S03]  /*7840*/  IABS R4, R11 ;  /* 0x0000000b00047213 */ /* 0x000fc60000000000 */
[----:B------:R-:W-:Y:S01]  /*7850*/  IMAD R2, R247, R0, R2 ;  /* 0x00000000f7027224 */ /* 0x000fe200078e0202 */
[----:B------:R-:W-:Y:S01]  /*7860*/  IABS R0, R12 ;  /* 0x0000000c00007213 */ /* 0x000fe20000000000 */
[----:B------:R-:W-:-:S03]  /*7870*/  IMAD.HI.U32 R8, R245, R4, RZ ;  /* 0x00000004f5087227 */ /* 0x000fc600078e00ff */
[----:B------:R3:W-:Y:S01]  /*7880*/  STL [R1+0x20], R2 ;  /* 0x0000200201007387 */ /* 0x0007e20000100800 */
[----:B------:R-:W-:Y:S02]  /*7890*/  IMAD.MOV R8, RZ, RZ, -R8 ;  /* 0x000000ffff087224 */ /* 0x000fe400078e0a08 */
[C---:B-1----:R-:W-:Y:S01]  /*78a0*/  VIADD R12, R6.reuse, 0x10c ;  /* 0x0000010c060c7836 */ /* 0x042fe20000000000 */
[----:B------:R1:W-:Y:S01]  /*78b0*/  STL [R1+0x1c], R5 ;  /* 0x00001c0501007387 */ /* 0x0003e20000100800 */
[----:B------:R-:W-:Y:S02]  /*78c0*/  IMAD R252, R247, R8, R4 ;  /* 0x00000008f7fc7224 */ /* 0x000fe400078e0204 */
[C---:B--2---:R-:W-:Y:S02]  /*78d0*/  VIADD R11, R6.reuse, 0x10d ;  /* 0x0000010d060b7836 */ /* 0x044fe40000000000 */
[----:B---3--:R-:W-:Y:S02]  /*78e0*/  IMAD.MOV R2, RZ, RZ, -R9 ;  /* 0x000000ffff027224 */ /* 0x008fe400078e0a09 */
[----:B------:R-:W-:-:S02]  /*78f0*/  VIADD R9, R6, 0x109 ;  /* 0x0000010906097836 */ /* 0x000fc40000000000 */
[----:B------:R-:W-:Y:S01]  /*7900*/  IMAD R2, R247, R2, R3 ;  /* 0x00000002f7027224 */ /* 0x000fe200078e0203 */
[C---:B-1----:R-:W-:Y:S01]  /*7910*/  IADD3 R5, R6.reuse, 0x10a, RZ ;  /* 0x0000010a06057810 */ /* 0x042fe20007ffe0ff */
[----:B------:R-:W-:Y:S01]  /*7920*/  IMAD.HI.U32 R3, R245, R0, RZ ;  /* 0x00000000f5037227 */ /* 0x000fe200078e00ff */
[----:B------:R-:W-:Y:S03]  /*7930*/  STL [R1+0x22fc], R9 ;  /* 0x0022fc0901007387 */ /* 0x000fe60000100800 */
[----:B------:R-:W-:Y:S01]  /*7940*/  IMAD.MOV R3, RZ, RZ, -R3 ;  /* 0x000000ffff037224 */ /* 0x000fe200078e0a03 */
[----:B------:R1:W-:Y:S03]  /*7950*/  STL [R1+0x18], R2 ;  /* 0x0000180201007387 */ /* 0x0003e60000100800 */
[----:B------:R-:W-:Y:S01]  /*7960*/  IMAD R0, R247, R3, R0 ;  /* 0x00000003f7007224 */ /* 0x000fe200078e0200 */
[----:B------:R2:W-:Y:S01]  /*7970*/  STL [R1+0x22f8], R5 ;  /* 0x0022f80501007387 */ /* 0x0005e20000100800 */
[----:B-1----:R-:W-:Y:S01]  /*7980*/  IABS R2, R9 ;  /* 0x0000000900027213 */ /* 0x002fe20000000000 */
[----:B------:R-:W-:Y:S01]  /*7990*/  VIADD R9, R6, 0x10b ;  /* 0x0000010b06097836 */ /* 0x000fe20000000000 */
[----:B--2---:R-:W-:-:S03]  /*79a0*/  IABS R5, R5 ;  /* 0x0000000500057213 */ /* 0x004fc60000000000 */
[C---:B------:R-:W-:Y:S01]  /*79b0*/  IMAD.HI.U32 R10, R245.reuse, R2, RZ ;  /* 0x00000002f50a7227 */ /* 0x040fe200078e00ff */
[----:B------:R1:W-:Y:S03]  /*79c0*/  STL [R1+0x22f4], R9 ;  /* 0x0022f40901007387 */ /* 0x0003e60000100800 */
[----:B------:R-:W-:Y:S01]  /*79d0*/  IMAD.HI.U32 R4, R245, R5, RZ ;  /* 0x00000005f5047227 */ /* 0x000fe200078e00ff */
[----:B------:R-:W-:Y:S03]  /*79e0*/  STL [R1+0x2884], R252 ;  /* 0x002884fc01007387 */ /* 0x000fe60000100800 */
[----:B------:R-:W-:Y:S01]  /*79f0*/  IMAD.MOV R8, RZ, RZ, -R4 ;  /* 0x000000ffff087224 */ /* 0x000fe200078e0a04 */
[----:B------:R2:W-:Y:S01]  /*7a00*/  STL [R1+0x14], R0 ;  /* 0x0000140001007387 */ /* 0x0005e20000100800 */
[----:B------:R-:W-:-:S02]  /*7a10*/  IABS R4, R11 ;  /* 0x0000000b00047213 */ /* 0x000fc40000000000 */
[----:B-1----:R-:W-:Y:S01]  /*7a20*/  IABS R9, R9 ;  /* 0x0000000900097213 */ /* 0x002fe20000000000 */
[----:B------:R-:W-:Y:S01]  /*7a30*/  STL [R1+0x22f0], R12 ;  /* 0x0022f00c01007387 */ /* 0x000fe20000100800 */
[----:B------:R-:W-:Y:S02]  /*7a40*/  IMAD R243, R247, R8, R5 ;  /* 0x00000008f7f37224 */ /* 0x000fe400078e0205 */
[----:B------:R-:W-:Y:S01]  /*7a50*/  IMAD.HI.U32 R8, R245, R4, RZ ;  /* 0x00000004f5087227 */ /* 0x000fe200078e00ff */
[----:B------:R1:W-:Y:S01]  /*7a60*/  STL [R1+0x22ec], R11 ;  /* 0x0022ec0b01007387 */ /* 0x0003e20000100800 */
[----:B--2---:R-:W-:Y:S02]  /*7a70*/  IADD3 R0, -R10, RZ, RZ ;  /* 0x000000ff0a007210 */ /* 0x004fe40007ffe1ff */
[----:B------:R-:W-:Y:S02]  /*7a80*/  IMAD.MOV.U32 R3, RZ, RZ, R9 ;  /* 0x000000ffff037224 */ /* 0x000fe400078e0009 */
[----:B------:R-:W-:-:S02]  /*7a90*/  VIADD R10, R6, 0x10f ;  /* 0x0000010f060a7836 */ /* 0x000fc40000000000 */
[----:B------:R-:W-:Y:S01]  /*7aa0*/  IMAD.HI.U32 R9, R245, R3, RZ ;  /* 0x00000003f5097227 */ /* 0x000fe200078e00ff */
[----:B-1----:R-:W-:-:S03]  /*7ab0*/  IADD3 R11, R6, 0x10e, RZ ;  /* 0x0000010e060b7810 */ /* 0x002fc60007ffe0ff */
[----:B------:R-:W-:Y:S01]  /*7ac0*/  IMAD R244, R247, R0, R2 ;  /* 0x00000000f7f47224 */ /* 0x000fe200078e0202 */
[----:B------:R-:W-:Y:S01]  /*7ad0*/  IABS R0, R12 ;  /* 0x0000000c00007213 */ /* 0x000fe20000000000 */
[----:B------:R-:W-:Y:S02]  /*7ae0*/  IMAD.MOV R2, RZ, RZ, -R9 ;  /* 0x000000ffff027224 */ /* 0x000fe400078e0a09 */
[----:B------:R-:W-:Y:S01]  /*7af0*/  VIADD R9, R6, 0x110 ;  /* 0x0000011006097836 */ /* 0x000fe20000000000 */
[----:B------:R1:W-:Y:S01]  /*7b00*/  STL [R1+0x2888], R244 ;  /* 0x002888f401007387 */ /* 0x0003e20000100800 */
[----:B------:R-:W-:-:S03]  /*7b10*/  IMAD.HI.U32 R5, R245, R0, RZ ;  /* 0x00000000f5057227 */ /* 0x000fc600078e00ff */
[----:B------:R-:W-:Y:S01]  /*7b20*/  STL [R1+0x288c], R243 ;  /* 0x00288cf301007387 */ /* 0x000fe20000100800 */
[C---:B------:R-:W-:Y:S01]  /*7b30*/  IMAD R242, R247.reuse, R2, R3 ;  /* 0x00000002f7f27224 */ /* 0x040fe200078e0203 */
[----:B------:R-:W-:Y:S01]  /*7b40*/  IABS R2, R11 ;  /* 0x0000000b00027213 */ /* 0x000fe20000000000 */
[----:B------:R-:W-:Y:S01]  /*7b50*/  IMAD.MOV R5, RZ, RZ, -R5 ;  /* 0x000000ffff057224 */ /* 0x000fe200078e0a05 */
[----:B------:R2:W-:Y:S01]  /*7b60*/  STL [R1+0x22e8], R11 ;  /* 0x0022e80b01007387 */ /* 0x0005e20000100800 */
[----:B------:R-:W-:Y:S01]  /*7b70*/  IABS R3, R10 ;  /* 0x0000000a00037213 */ /* 0x000fe20000000000 */
[----:B------:R-:W-:Y:S01]  /*7b80*/  IMAD.MOV R8, RZ, RZ, -R8 ;  /* 0x000000ffff087224 */ /* 0x000fe200078e0a08 */
[----:B-1----:R-:W-:Y:S01]  /*7b90*/  MOV R244, R206 ;  /* 0x000000ce00f47202 */ /* 0x002fe20000000f00 */
[----:B------:R-:W-:Y:S01]  /*7ba0*/  STL [R1+0x2890], R242 ;  /* 0x002890f201007387 */ /* 0x000fe20000100800 */
[C---:B------:R-:W-:Y:S02]  /*7bb0*/  IMAD R241, R247.reuse, R5, R0 ;  /* 0x00000005f7f17224 */ /* 0x040fe400078e0200 */
[----:B------:R-:W-:Y:S01]  /*7bc0*/  IMAD R0, R247, R8, R4 ;  /* 0x00000008f7007224 */ /* 0x000fe200078e0204 */
[----:B------:R1:W-:Y:S01]  /*7bd0*/  STL [R1+0x22e4], R10 ;  /* 0x0022e40a01007387 */ /* 0x0003e20000100800 */
[----:B------:R-:W-:-:S03]  /*7be0*/  IMAD.HI.U32 R8, R245, R3, RZ ;  /* 0x00000003f5087227 */ /* 0x000fc600078e00ff */
[----:B------:R3:W-:Y:S01]  /*7bf0*/  STL [R1+0x22e0], R9 ;  /* 0x0022e00901007387 */ /* 0x0007e20000100800 */
[C---:B------:R-:W-:Y:S02]  /*7c00*/  VIADD R12, R6.reuse, 0x111 ;  /* 0x00000111060c7836 */ /* 0x040fe40000000000 */
[C---:B--2---:R-:W-:Y:S01]  /*7c10*/  VIADD R11, R6.reuse, 0x112 ;  /* 0x00000112060b7836 */ /* 0x044fe20000000000 */
[----:B------:R-:W-:Y:S01]  /*7c20*/  STL [R1+0x2894], R241 ;  /* 0x002894f101007387 */ /* 0x000fe20000100800 */
[----:B------:R-:W-:Y:S02]  /*7c30*/  IMAD.MOV.U32 R252, RZ, RZ, R205 ;  /* 0x000000fffffc7224 */ /* 0x000fe400078e00cd */
[----:B-1----:R-:W-:Y:S01]  /*7c40*/  IMAD.HI.U32 R10, R245, R2, RZ ;  /* 0x00000002f50a7227 */ /* 0x002fe200078e00ff */
[----:B------:R1:W-:Y:S01]  /*7c50*/  STL [R1+0x2898], R0 ;  /* 0x0028980001007387 */ /* 0x0003e20000100800 */
[----:B---3--:R-:W-:Y:S02]  /*7c60*/  IABS R9, R9 ;  /* 0x0000000900097213 */ /* 0x008fe40000000000 */
[----:B------:R-:W-:Y:S01]  /*7c70*/  IMAD.MOV R5, RZ, RZ, -R10 ;  /* 0x000000ffff057224 */ /* 0x000fe200078e0a0a */
[----:B------:R-:W-:Y:S01]  /*7c80*/  STL [R1+0x22dc], R12 ;  /* 0x0022dc0c01007387 */ /* 0x000fe20000100800 */
[----:B------:R-:W-:Y:S01]  /*7c90*/  IMAD.MOV.U32 R242, RZ, RZ, R239 ;  /* 0x000000fffff27224 */ /* 0x000fe200078e00ef */
[----:B------:R-:W-:Y:S01]  /*7ca0*/  MOV R4, R9 ;  /* 0x0000000900047202 */ /* 0x000fe20000000f00 */
[----:B------:R-:W-:Y:S01]  /*7cb0*/  IMAD.MOV R9, RZ, RZ, -R8 ;  /* 0x000000ffff097224 */ /* 0x000fe200078e0a08 */
[----:B------:R2:W-:Y:S01]  /*7cc0*/  STL [R1+0x22d8], R11 ;  /* 0x0022d80b01007387 */ /* 0x0005e20000100800 */
[C---:B------:R-:W-:Y:S01]  /*7cd0*/  IMAD R2, R247.reuse, R5, R2 ;  /* 0x00000005f7027224 */ /* 0x040fe200078e0202 */
[----:B------:R-:W-:Y:S01]  /*7ce0*/  IABS R5, R12 ;  /* 0x0000000c00057213 */ /* 0x000fe20000000000 */
[----:B------:R-:W-:Y:S01]  /*7cf0*/  IMAD R3, R247, R9, R3 ;  /* 0x00000009f7037224 */ /* 0x000fe200078e0203 */
[----:B------:R-:W-:Y:S01]  /*7d00*/  IABS R8, R11 ;  /* 0x0000000b00087213 */ /* 0x000fe20000000000 */
[----:B-1----:R-:W-:Y:S01]  /*7d10*/  VIADD R0, R6, 0x113 ;  /* 0x0000011306007836 */ /* 0x002fe20000000000 */
[----:B------:R1:W-:Y:S01]  /*7d20*/  STL [R1+0x289c], R2 ;  /* 0x00289c0201007387 */ /* 0x0003e20000100800 */
[----:B------:R-:W-:-:S03]  /*7d30*/  IMAD.HI.U32 R10, R245, R4, RZ ;  /* 0x00000004f50a7227 */ /* 0x000fc600078e00ff */
[----:B------:R-:W-:Y:S01]  /*7d40*/  STL [R1+0x286c], R3 ;  /* 0x00286c0301007387 */ /* 0x000fe20000100800 */
[----:B------:R-:W-:Y:S01]  /*7d50*/  IABS R9, R0 ;  /* 0x0000000000097213 */ /* 0x000fe20000000000 */
[C---:B--2---:R-:W-:Y:S01]  /*7d60*/  IMAD.HI.U32 R11, R245.reuse, R5, RZ ;  /* 0x00000005f50b7227 */ /* 0x044fe200078e00ff */
[----:B------:R-:W-:Y:S01]  /*7d70*/  IADD3 R10, -R10, RZ, RZ ;  /* 0x000000ff0a0a7210 */ /* 0x000fe20007ffe1ff */
[----:B------:R2:W-:Y:S02]  /*7d80*/  STL [R1+0x22d4], R0 ;  /* 0x0022d40001007387 */ /* 0x0005e40000100800 */
[----:B-1----:R-:W-:Y:S02]  /*7d90*/  VIADD R2, R6, 0x114 ;  /* 0x0000011406027836 */ /* 0x002fe40000000000 */
[----:B------:R-:W-:-:S04]  /*7da0*/  IMAD.HI.U32 R12, R245, R8, RZ ;  /* 0x00000008f50c7227 */ /* 0x000fc800078e00ff */
[----:B------:R-:W-:Y:S01]  /*7db0*/  IMAD R4, R247, R10, R4 ;  /* 0x0000000af7047224 */ /* 0x000fe200078e0204 */
[----:B------:R-:W-:Y:S01]  /*7dc0*/  IABS R10, R2 ;  /* 0x00000002000a7213 */ /* 0x000fe20000000000 */
[----:B--2---:R-:W-:Y:S01]  /*7dd0*/  VIADD R0, R6, 0x115 ;  /* 0x0000011506007836 */ /* 0x004fe20000000000 */
[----:B------:R-:W-:Y:S01]  /*7de0*/  IADD3 R12, -R12, RZ, RZ ;  /* 0x000000ff0c0c7210 */ /* 0x000fe20007ffe1ff */
[----:B------:R-:W-:Y:S01]  /*7df0*/  IMAD.MOV R11, RZ, RZ, -R11 ;  /* 0x000000ffff0b7224 */ /* 0x000fe200078e0a0b */
[----:B------:R-:W-:Y:S01]  /*7e00*/  STL [R1+0x2870], R4 ;  /* 0x0028700401007387 */ /* 0x000fe20000100800 */
[----:B------:R-:W-:Y:S01]  /*7e10*/  IMAD.HI.U32 R14, R245, R9, RZ ;  /* 0x00000009f50e7227 */ /* 0x000fe200078e00ff */
[----:B------:R-:W-:Y:S02]  /*7e20*/  IABS R13, R0 ;  /* 0x00000000000d7213 */ /* 0x000fe40000000000 */
[----:B------:R1:W-:Y:S01]  /*7e30*/  STL [R1+0x22d0], R2 ;  /* 0x0022d00201007387 */ /* 0x0003e20000100800 */
[----:B------:R-:W-:-:S02]  /*7e40*/  IMAD R5, R247, R11, R5 ;  /* 0x0000000bf7057224 */ /* 0x000fc400078e0205 */
[----:B------:R-:W-:Y:S01]  /*7e50*/  IMAD.MOV.U32 R11, RZ, RZ, R13 ;  /* 0x000000ffff0b7224 */ /* 0x000fe200078e000d */
[----:B------:R2:W-:Y:S01]  /*7e60*/  STL [R1+0x22cc], R0 ;  /* 0x0022cc0001007387 */ /* 0x0005e20000100800 */
[----:B------:R-:W-:-:S03]  /*7e70*/  IMAD.HI.U32 R13, R245, R10, RZ ;  /* 0x0000000af50d7227 */ /* 0x000fc600078e00ff */
[----:B------:R-:W-:Y:S01]  /*7e80*/  STL [R1+0x2874], R5 ;  /* 0x0028740501007387 */ /* 0x000fe20000100800 */
[----:B------:R-:W-:Y:S02]  /*7e90*/  IMAD R8, R247, R12, R8 ;  /* 0x0000000cf7087224 */ /* 0x000fe400078e0208 */
[----:B------:R-:W-:Y:S01]  /*7ea0*/  IMAD.MOV R12, RZ, RZ, -R14 ;  /* 0x000000ffff0c7224 */ /* 0x000fe200078e0a0e */
[----:B------:R-:W-:Y:S01]  /*7eb0*/  IADD3 R14, -R13, RZ, RZ ;  /* 0x000000ff0d0e7210 */ /* 0x000fe20007ffe1ff */
[C---:B-1----:R-:W-:Y:S01]  /*7ec0*/  VIADD R2, R6.reuse, 0x116 ;  /* 0x0000011606027836 */ /* 0x042fe20000000000 */
[----:B------:R1:W-:Y:S01]  /*7ed0*/  STL [R1+0x2878], R8 ;  /* 0x0028780801007387 */ /* 0x0003e20000100800 */
[----:B--2---:R-:W-:Y:S02]  /*7ee0*/  VIADD R0, R6, 0x117 ;  /* 0x0000011706007836 */ /* 0x004fe40000000000 */
[C---:B------:R-:W-:Y:S01]  /*7ef0*/  IMAD R9, R247.reuse, R12, R9 ;  /* 0x0000000cf7097224 */ /* 0x040fe200078e0209 */
[----:B------:R-:W-:Y:S01]  /*7f00*/  STL [R1+0x22c8], R2 ;  /* 0x0022c80201007387 */ /* 0x000fe20000100800 */
[----:B------:R-:W-:Y:S01]  /*7f10*/  IMAD R10, R247, R14, R10 ;  /* 0x0000000ef70a7224 */ /* 0x000fe200078e020a */
[----:B------:R-:W-:Y:S01]  /*7f20*/  IABS R13, R0 ;  /* 0x00000000000d7213 */ /* 0x000fe20000000000 */
[----:B------:R-:W-:Y:S01]  /*7f30*/  IMAD.HI.U32 R15, R245, R11, RZ ;  /* 0x0000000bf50f7227 */ /* 0x000fe200078e00ff */
[----:B------:R2:W-:Y:S01]  /*7f40*/  STL [R1+0x22c4], R0 ;  /* 0x0022c40001007387 */ /* 0x0005e20000100800 */
[----:B------:R-:W-:-:S02]  /*7f50*/  IABS R12, R2 ;  /* 0x00000002000c7213 */ /* 0x000fc40000000000 */
[----:B------:R-:W-:Y:S01]  /*7f60*/  IMAD.MOV R15, RZ, RZ, -R15 ;  /* 0x000000ffff0f7224 */ /* 0x000fe200078e0a0f */
[----:B------:R-:W-:Y:S01]  /*7f70*/  STL [R1+0x287c], R9 ;  /* 0x00287c0901007387 */ /* 0x000fe20000100800 */
[C---:B------:R-:W-:Y:S01]  /*7f80*/  IMAD.HI.U32 R17, R245.reuse, R13, RZ ;  /* 0x0000000df5117227 */ /* 0x040fe200078e00ff */
[----:B-1----:R-:W-:Y:S02]  /*7f90*/  MOV R8, R252 ;  /* 0x000000fc00087202 */ /* 0x002fe40000000f00 */
[----:B------:R-:W-:Y:S01]  /*7fa0*/  STL [R1+0x2880], R10 ;  /* 0x0028800a01007387 */ /* 0x000fe20000100800 */
[----:B------:R-:W-:-:S04]  /*7fb0*/  IMAD.HI.U32 R16, R245, R12, RZ ;  /* 0x0000000cf5107227 */ /* 0x000fc800078e00ff */
[----:B--2---:R-:W-:Y:S01]  /*7fc0*/  VIADD R0, R6, 0x118 ;  /* 0x0000011806007836 */ /* 0x004fe20000000000 */
[----:B------:R-:W-:Y:S01]  /*7fd0*/  IADD3 R16, -R16, RZ, RZ ;  /* 0x000000ff10107210 */ /* 0x000fe20007ffe1ff */
[----:B------:R-:W-:Y:S02]  /*7fe0*/  VIADD R2, R6, 0x119 ;  /* 0x0000011906027836 */ /* 0x000fe40000000000 */
[C---:B------:R-:W-:Y:S01]  /*7ff0*/  IMAD R11, R247.reuse, R15, R11 ;  /* 0x0000000ff70b7224 */ /* 0x040fe200078e020b */
[----:B------:R1:W-:Y:S01]  /*8000*/  STL [R1+0x22c0], R0 ;  /* 0x0022c00001007387 */ /* 0x0003e20000100800 */
[----:B------:R-:W-:Y:S01]  /*8010*/  IABS R14, R0 ;  /* 0x00000000000e7213 */ /* 0x000fe20000000000 */
[----:B------:R-:W-:Y:S01]  /*8020*/  IMAD.MOV R17, RZ, RZ, -R17 ;  /* 0x000000ffff117224 */ /* 0x000fe200078e0a11 */
[----:B------:R-:W-:Y:S01]  /*8030*/  IABS R15, R2 ;  /* 0x00000002000f7213 */ /* 0x000fe20000000000 */
[----:B------:R-:W-:Y:S01]  /*8040*/  IMAD R12, R247, R16, R12 ;  /* 0x00000010f70c7224 */ /* 0x000fe200078e020c */
[----:B------:R-:W-:Y:S01]  /*8050*/  STL [R1+0x28a0], R11 ;  /* 0x0028a00b01007387 */ /* 0x000fe20000100800 */
[----:B------:R-:W-:-:S03]  /*8060*/  IMAD.HI.U32 R19, R245, R14, RZ ;  /* 0x0000000ef5137227 */ /* 0x000fc600078e00ff */
[----:B------:R2:W-:Y:S01]  /*8070*/  STL [R1+0x22bc], R2 ;  /* 0x0022bc0201007387 */ /* 0x0005e20000100800 */
[C---:B-1----:R-:W-:Y:S02]  /*8080*/  VIADD R0, R6.reuse, 0x11a ;  /* 0x0000011a06007836 */ /* 0x042fe40000000000 */
[----:B------:R-:W-:Y:S02]  /*8090*/  IMAD R13, R247, R17, R13 ;  /* 0x00000011f70d7224 */ /* 0x000fe400078e020d */
[----:B------:R-:W-:Y:S01]  /*80a0*/  IMAD.MOV R17, RZ, RZ, -R19 ;  /* 0x000000ffff117224 */ /* 0x000fe200078e0a13 */
[----:B------:R-:W-:Y:S01]  /*80b0*/  IABS R18, R0 ;  /* 0x0000000000127213 */ /* 0x000fe20000000000 */
[----:B------:R1:W-:Y:S01]  /*80c0*/  STL [R1+0x22b8], R0 ;  /* 0x0022b80001007387 */ /* 0x0003e20000100800 */
[----:B------:R-:W-:Y:S02]  /*80d0*/  IMAD.MOV.U32 R239, RZ, RZ, R209 ;  /* 0x000000ffffef7224 */ /* 0x000fe400078e00d1 */
[----:B--2---:R-:W-:Y:S01]  /*80e0*/  VIADD R2, R6, 0x11b ;  /* 0x0000011b06027836 */ /* 0x004fe20000000000 */
[----:B------:R-:W-:Y:S01]  /*80f0*/  STL [R1+0x28a4], R12 ;  /* 0x0028a40c01007387 */ /* 0x000fe20000100800 */
[----:B------:R-:W-:-:S02]  /*8100*/  IMAD.MOV.U32 R16, RZ, RZ, R18 ;  /* 0x000000ffff107224 */ /* 0x000fc400078e0012 */
[----:B------:R-:W-:Y:S01]  /*8110*/  IMAD.HI.U32 R18, R245, R15, RZ ;  /* 0x0000000ff5127227 */ /* 0x000fe200078e00ff */
[----:B------:R-:W-:Y:S01]  /*8120*/  STL [R1+0x28a8], R13 ;  /* 0x0028a80d01007387 */ /* 0x000fe20000100800 */
[----:B-1----:R-:W-:Y:S02]  /*8130*/  IADD3 R0, R6, 0x11c, RZ ;  /* 0x0000011c06007810 */ /* 0x002fe40007ffe0ff */
[----:B------:R-:W-:Y:S01]  /*8140*/  IMAD.MOV R19, RZ, RZ, -R18 ;  /* 0x000000ffff137224 */ /* 0x000fe200078e0a12 */
[----:B------:R1:W-:Y:S01]  /*8150*/  STL [R1+0x22b4], R2 ;  /* 0x0022b40201007387 */ /* 0x0003e20000100800 */
[C---:B------:R-:W-:Y:S01]  /*8160*/  IMAD R14, R247.reuse, R17, R14 ;  /* 0x00000011f70e7224 */ /* 0x040fe200078e020e */
[----:B------:R-:W-:Y:S01]  /*8170*/  IABS R18, R0 ;  /* 0x0000000000127213 */ /* 0x000fe20000000000 */
[----:B------:R-:W-:Y:S01]  /*8180*/  IMAD R15, R247, R19, R15 ;  /* 0x00000013f70f7224 */ /* 0x000fe200078e020f */
[----:B------:R2:W-:Y:S01]  /*8190*/  STL [R1+0x22b0], R0 ;  /* 0x0022b00001007387 */ /* 0x0005e20000100800 */
[----:B------:R-:W-:Y:S01]  /*81a0*/  IABS R17, R2 ;  /* 0x0000000200117213 */ /* 0x000fe20000000000 */
[----:B------:R-:W-:-:S02]  /*81b0*/  IMAD.HI.U32 R20, R245, R16, RZ ;  /* 0x00000010f5147227 */ /* 0x000fc400078e00ff */
[----:B------:R-:W-:Y:S02]  /*81c0*/  STL [R1+0x28ac], R14 ;  /* 0x0028ac0e01007387 */ /* 0x000fe40000100800 */
[----:B------:R-:W-:Y:S02]  /*81d0*/  IMAD.MOV R20, RZ, RZ, -R20 ;  /* 0x000000ffff147224 */ /* 0x000fe400078e0a14 */
[----:B------:R-:W-:Y:S01]  /*81e0*/  STL [R1+0x28b0], R15 ;  /* 0x0028b00f01007387 */ /* 0x000fe20000100800 */
[C---:B-1----:R-:W-:Y:S02]  /*81f0*/  VIADD R2, R6.reuse, 0x11e ;  /* 0x0000011e06027836 */ /* 0x042fe40000000000 */
[----:B--2---:R-:W-:Y:S02]  /*8200*/  VIADD R0, R6, 0x11d ;  /* 0x0000011d06007836 */ /* 0x004fe40000000000 */
[----:B------:R-:W-:-:S03]  /*8210*/  IMAD.HI.U32 R21, R245, R17, RZ ;  /* 0x00000011f5157227 */ /* 0x000fc600078e00ff */
[----:B------:R1:W-:Y:S01]  /*8220*/  STL [R1+0x22ac], R0 ;  /* 0x0022ac0001007387 */ /* 0x0003e20000100800 */
[----:B------:R-:W-:Y:S01]  /*8230*/  IABS R19, R0 ;  /* 0x0000000000137213 */ /* 0x000fe20000000000 */
[----:B------:R-:W-:-:S04]  /*8240*/  IMAD.HI.U32 R22, R245, R18, RZ ;  /* 0x00000012f5167227 */ /* 0x000fc800078e00ff */
[C---:B------:R-:W-:Y:S01]  /*8250*/  IMAD R16, R247.reuse, R20, R16 ;  /* 0x00000014f7107224 */ /* 0x040fe200078e0210 */
[----:B------:R-:W-:Y:S01]  /*8260*/  IABS R20, R2 ;  /* 0x0000000200147213 */ /* 0x000fe20000000000 */
[----:B------:R-:W-:Y:S01]  /*8270*/  IMAD.MOV R21, RZ, RZ, -R21 ;  /* 0x000000ffff157224 */ /* 0x000fe200078e0a15 */
[----:B-1----:R-:W-:Y:S01]  /*8280*/  IADD3 R0, R6, 0x11f, RZ ;  /* 0x0000011f06007810 */ /* 0x002fe20007ffe0ff */
[----:B------:R-:W-:Y:S01]  /*8290*/  IMAD.MOV R22, RZ, RZ, -R22 ;  /* 0x000000ffff167224 */ /* 0x000fe200078e0a16 */
[----:B------:R-:W-:Y:S01]  /*82a0*/  STL [R1+0x28b8], R16 ;  /* 0x0028b81001007387 */ /* 0x000fe20000100800 */
[----:B------:R-:W-:Y:S01]  /*82b0*/  IMAD R17, R247, R21, R17 ;  /* 0x00000015f7117224 */ /* 0x000fe200078e0211 */
[----:B------:R-:W-:Y:S01]  /*82c0*/  IABS R23, R0 ;  /* 0x0000000000177213 */ /* 0x000fe20000000000 */
[C---:B------:R-:W-:Y:S01]  /*82d0*/  IMAD.HI.U32 R24, R245.reuse, R19, RZ ;  /* 0x00000013f5187227 */ /* 0x040fe200078e00ff */
[----:B------:R1:W-:Y:S03]  /*82e0*/  STL [R1+0x22a8], R2 ;  /* 0x0022a80201007387 */ /* 0x0003e60000100800 */
[----:B------:R-:W-:Y:S01]  /*82f0*/  IMAD.MOV.U32 R21, RZ, RZ, R23 ;  /* 0x000000ffff157224 */ /* 0x000fe200078e0017 */
[----:B------:R2:W-:Y:S01]  /*8300*/  STL [R1+0x22a4], R0 ;  /* 0x0022a40001007387 */ /* 0x0005e20000100800 */
[----:B------:R-:W-:-:S03]  /*8310*/  IMAD.HI.U32 R23, R245, R20, RZ ;  /* 0x00000014f5177227 */ /* 0x000fc600078e00ff */
[----:B------:R-:W-:Y:S01]  /*8320*/  STL [R1+0x28c0], R17 ;  /* 0x0028c01101007387 */ /* 0x000fe20000100800 */
[C---:B------:R-:W-:Y:S01]  /*8330*/  IMAD R18, R247.reuse, R22, R18 ;  /* 0x00000016f7127224 */ /* 0x040fe200078e0212 */
[C---:B-1----:R-:W-:Y:S01]  /*8340*/  IADD3 R2, R6.reuse, 0x120, RZ ;  /* 0x0000012006027810 */ /* 0x042fe20007ffe0ff */
[----:B------:R-:W-:Y:S02]  /*8350*/  IMAD.MOV R22, RZ, RZ, -R24 ;  /* 0x000000ffff167224 */ /* 0x000fe400078e0a18 */
[----:B------:R-:W-:Y:S01]  /*8360*/  IMAD.MOV R24, RZ, RZ, -R23 ;  /* 0x000000ffff187224 */ /* 0x000fe200078e0a17 */
[----:B------:R-:W-:Y:S01]  /*8370*/  STL [R1+0x28c4], R18 ;  /* 0x0028c41201007387 */ /* 0x000fe20000100800 */
[----:B--2---:R-:W-:Y:S02]  /*8380*/  VIADD R0, R6, 0x121 ;  /* 0x0000012106007836 */ /* 0x004fe40000000000 */
[C---:B------:R-:W-:Y:S01]  /*8390*/  IMAD R19, R247.reuse, R22, R19 ;  /* 0x00000016f7137224 */ /* 0x040fe200078e0213 */
[----:B------:R1:W-:Y:S01]  /*83a0*/  STL [R1+0x22a0], R2 ;  /* 0x0022a00201007387 */ /* 0x0003e20000100800 */
[----:B------:R-:W-:Y:S01]  /*83b0*/  IMAD R20, R247, R24, R20 ;  /* 0x00000018f7147224 */ /* 0x000fe200078e0214 */
[----:B------:R-:W-:Y:S01]  /*83c0*/  IABS R23, R0 ;  /* 0x0000000000177213 */ /* 0x000fe20000000000 */
[----:B------:R-:W-:Y:S01]  /*83d0*/  IMAD.HI.U32 R25, R245, R21, RZ ;  /* 0x00000015f5197227 */ /* 0x000fe200078e00ff */
[----:B------:R2:W-:Y:S01]  /*83e0*/  STL [R1+0x229c], R0 ;  /* 0x00229c0001007387 */ /* 0x0005e20000100800 */
[----:B------:R-:W-:-:S02]  /*83f0*/  IABS R22, R2 ;  /* 0x0000000200167213 */ /* 0x000fc40000000000 */
[----:B------:R-:W-:Y:S01]  /*8400*/  IMAD.MOV R25, RZ, RZ, -R25 ;  /* 0x000000ffff197224 */ /* 0x000fe200078e0a19 */
[----:B------:R3:W-:Y:S01]  /*8410*/  STL [R1+0x28c8], R19 ;  /* 0x0028c81301007387 */ /* 0x0007e20000100800 */
[C---:B------:R-:W-:Y:S01]  /*8420*/  IMAD.HI.U32 R27, R245.reuse, R23, RZ ;  /* 0x00000017f51b7227 */ /* 0x040fe200078e00ff */
[C---:B-1----:R-:W-:Y:S02]  /*8430*/  IADD3 R2, R6.reuse, 0x123, RZ ;  /* 0x0000012306027810 */ /* 0x042fe40007ffe0ff */
[----:B------:R1:W-:Y:S01]  /*8440*/  STL [R1+0x28cc], R20 ;  /* 0x0028cc1401007387 */ /* 0x0003e20000100800 */
[----:B------:R-:W-:Y:S01]  /*8450*/  IMAD.HI.U32 R26, R245, R22, RZ ;  /* 0x00000016f51a7227 */ /* 0x000fe200078e00ff */
[----:B------:R-:W4:Y:S03]  /*8460*/  S2R R18, SR_TID.X ;  /* 0x0000000000127919 */ /* 0x000f260000002100 */
[C---:B--2---:R-:W-:Y:S01]  /*8470*/  VIADD R0, R6.reuse, 0x122 ;  /* 0x0000012206007836 */ /* 0x044fe20000000000 */
[C---:B---3--:R-:W-:Y:S01]  /*8480*/  IADD3 R19, R6.reuse, 0x1e5, RZ ;  /* 0x000001e506137810 */ /* 0x048fe20007ffe0ff */
[C---:B------:R-:W-:Y:S01]  /*8490*/  IMAD R21, R247.reuse, R25, R21 ;  /* 0x00000019f7157224 */ /* 0x040fe200078e0215 */
[----:B------:R-:W-:Y:S01]  /*84a0*/  IABS R25, R2 ;  /* 0x0000000200197213 */ /* 0x000fe20000000000 */
[----:B------:R-:W-:Y:S01]  /*84b0*/  IMAD.MOV R26, RZ, RZ, -R26 ;  /* 0x000000ffff1a7224 */ /* 0x000fe200078e0a1a */
[----:B------:R2:W-:Y:S01]  /*84c0*/  STL [R1+0x2298], R0 ;  /* 0x0022980001007387 */ /* 0x0005e20000100800 */
[----:B------:R-:W-:Y:S01]  /*84d0*/  IABS R24, R0 ;  /* 0x0000000000187213 */ /* 0x000fe20000000000 */
[----:B------:R-:W-:Y:S01]  /*84e0*/  IMAD.MOV R27, RZ, RZ, -R27 ;  /* 0x000000ffff1b7224 */ /* 0x000fe200078e0a1b */
[----:B-1----:R-:W-:Y:S01]  /*84f0*/  IADD3 R20, R6, 0x1e8, RZ ;  /* 0x000001e806147810 */ /* 0x002fe20007ffe0ff */
[----:B------:R-:W-:Y:S01]  /*8500*/  IMAD R22, R247, R26, R22 ;  /* 0x0000001af7167224 */ /* 0x000fe200078e0216 */
[----:B------:R-:W-:Y:S01]  /*8510*/  STL [R1+0x28d0], R21 ;  /* 0x0028d01501007387 */ /* 0x000fe20000100800 */
[----:B------:R-:W-:-:S03]  /*8520*/  IMAD.HI.U32 R29, R245, R24, RZ ;  /* 0x00000018f51d7227 */ /* 0x000fc600078e00ff */
[----:B------:R1:W-:Y:S01]  /*8530*/  STL [R1+0x2294], R2 ;  /* 0x0022940201007387 */ /* 0x0003e20000100800 */
[C---:B--2---:R-:W-:Y:S02]  /*8540*/  VIADD R0, R6.reuse, 0x124 ;  /* 0x0000012406007836 */ /* 0x044fe40000000000 */
[----:B------:R-:W-:Y:S01]  /*8550*/  IMAD R23, R247, R27, R23 ;  /* 0x0000001bf7177224 */ /* 0x000fe200078e0217 */
[----:B------:R-:W-:Y:S01]  /*8560*/  IADD3 R27, -R29, RZ, RZ ;  /* 0x000000ff1d1b7210 */ /* 0x000fe20007ffe1ff */
[C---:B------:R-:W-:Y:S01]  /*8570*/  VIADD R4, R6.reuse, 0x1d9 ;  /* 0x000001d906047836 */ /* 0x040fe20000000000 */
[----:B------:R-:W-:Y:S01]  /*8580*/  IABS R28, R0 ;  /* 0x00000000001c7213 */ /* 0x000fe20000000000 */
[----:B------:R2:W-:Y:S01]  /*8590*/  STL [R1+0x2290], R0 ;  /* 0x0022900001007387 */ /* 0x0005e20000100800 */
[C---:B------:R-:W-:Y:S02]  /*85a0*/  VIADD R3, R6.reuse, 0x1da ;  /* 0x000001da06037836 */ /* 0x040fe40000000000 */
[----:B-1----:R-:W-:Y:S01]  /*85b0*/  VIADD R2, R6, 0x125 ;  /* 0x0000012506027836 */ /* 0x002fe20000000000 */
[----:B------:R-:W-:Y:S01]  /*85c0*/  STL [R1+0x28d4], R22 ;  /* 0x0028d41601007387 */ /* 0x000fe20000100800 */
[----:B------:R-:W-:-:S02]  /*85d0*/  IMAD.MOV.U32 R26, RZ, RZ, R28 ;  /* 0x000000ffff1a7224 */ /* 0x000fc400078e001c */
[----:B------:R-:W-:Y:S01]  /*85e0*/  IMAD.HI.U32 R28, R245, R25, RZ ;  /* 0x00000019f51c7227 */ /* 0x000fe200078e00ff */
[----:B------:R-:W-:Y:S03]  /*85f0*/  STL [R1+0x28d8], R23 ;  /* 0x0028d81701007387 */ /* 0x000fe60000100800 */
[C---:B--2---:R-:W-:Y:S01]  /*8600*/  VIADD R0, R6.reuse, 0x126 ;  /* 0x0000012606007836 */ /* 0x044fe20000000000 */
[----:B------:R-:W-:Y:S01]  /*8610*/  STL [R1+0x228c], R2 ;  /* 0x00228c0201007387 */ /* 0x000fe20000100800 */
[----:B------:R-:W-:Y:S02]  /*8620*/  IMAD.MOV R29, RZ, RZ, -R28 ;  /* 0x000000ffff1d7224 */ /* 0x000fe400078e0a1c */
[C---:B------:R-:W-:Y:S01]  /*8630*/  IMAD R24, R247.reuse, R27, R24 ;  /* 0x0000001bf7187224 */ /* 0x040fe200078e0218 */
[----:B------:R1:W-:Y:S01]  /*8640*/  STL [R1+0x2288], R0 ;  /* 0x0022880001007387 */ /* 0x0003e20000100800 */
[----:B------:R-:W-:Y:S01]  /*8650*/  IABS R28, R0 ;  /* 0x00000000001c7213 */ /* 0x000fe20000000000 */
[----:B------:R-:W-:Y:S01]  /*8660*/  IMAD R25, R247, R29, R25 ;  /* 0x0000001df7197224 */ /* 0x000fe200078e0219 */
[----:B------:R-:W-:Y:S01]  /*8670*/  IABS R27, R2 ;  /* 0x00000002001b7213 */ /* 0x000fe20000000000 */
[----:B------:R-:W-:Y:S01]  /*8680*/  IMAD.HI.U32 R30, R245, R26, RZ ;  /* 0x0000001af51e7227 */ /* 0x000fe200078e00ff */
[----:B------:R-:W-:Y:S03]  /*8690*/  STL [R1+0x28dc], R24 ;  /* 0x0028dc1801007387 */ /* 0x000fe60000100800 */
[----:B------:R-:W-:Y:S01]  /*86a0*/  IMAD.MOV R30, RZ, RZ, -R30 ;  /* 0x000000ffff1e7224 */ /* 0x000fe200078e0a1e */
[----:B------:R-:W-:Y:S01]  /*86b0*/  STL [R1+0x28e0], R25 ;  /* 0x0028e01901007387 */ /* 0x000fe20000100800 */
[C---:B-1----:R-:W-:Y:S01]  /*86c0*/  IADD3 R0, R6.reuse, 0x127, RZ ;  /* 0x0000012706007810 */ /* 0x042fe20007ffe0ff */
[----:B------:R-:W-:-:S02]  /*86d0*/  VIADD R2, R6, 0x128 ;  /* 0x0000012806027836 */ /* 0x000fc40000000000 */
[C---:B------:R-:W-:Y:S01]  /*86e0*/  IMAD.HI.U32 R31, R245.reuse, R27, RZ ;  /* 0x0000001bf51f7227 */ /* 0x040fe200078e00ff */
[----:B------:R-:W-:Y:S01]  /*86f0*/  IABS R29, R0 ;  /* 0x00000000001d7213 */ /* 0x000fe20000000000 */
[----:B------:R1:W-:Y:S02]  /*8700*/  STL [R1+0x2284], R0 ;  /* 0x0022840001007387 */ /* 0x0003e40000100800 */
[----:B------:R-:W-:-:S04]  /*8710*/  IMAD.HI.U32 R32, R245, R28, RZ ;  /* 0x0000001cf5207227 */ /* 0x000fc800078e00ff */
[C---:B------:R-:W-:Y:S01]  /*8720*/  IMAD R26, R247.reuse, R30, R26 ;  /* 0x0000001ef71a7224 */ /* 0x040fe200078e021a */
[----:B------:R-:W-:Y:S01]  /*8730*/  IABS R30, R2 ;  /* 0x00000002001e7213 */ /* 0x000fe20000000000 */
[----:B------:R-:W-:Y:S02]  /*8740*/  IMAD.MOV R31, RZ, RZ, -R31 ;  /* 0x000000ffff1f7224 */ /* 0x000fe400078e0a1f */
[----:B-1----:R-:W-:Y:S01]  /*8750*/  VIADD R0, R6, 0x129 ;  /* 0x0000012906007836 */ /* 0x002fe20000000000 */
[----:B------:R-:W-:Y:S01]  /*8760*/  STL [R1+0x28e4], R26 ;  /* 0x0028e41a01007387 */ /* 0x000fe20000100800 */
[----:B------:R-:W-:Y:S02]  /*8770*/  IMAD.MOV R32, RZ, RZ, -R32 ;  /* 0x000000ffff207224 */ /* 0x000fe400078e0a20 */
[----:B------:R-:W-:Y:S01]  /*8780*/  IMAD R27, R247, R31, R27 ;  /* 0x0000001ff71b7224 */ /* 0x000fe200078e021b */
[----:B------:R-:W-:Y:S01]  /*8790*/  IABS R33, R0 ;  /* 0x0000000000217213 */ /* 0x000fe20000000000 */
[C---:B------:R-:W-:Y:S01]  /*87a0*/  IMAD.HI.U32 R34, R245.reuse, R29, RZ ;  /* 0x0000001df5227227 */ /* 0x040fe200078e00ff */
[----:B------:R1:W-:Y:S02]  /*87b0*/  STL [R1+0x2280], R2 ;  /* 0x0022800201007387 */ /* 0x0003e40000100800 */
[----:B------:R-:W-:Y:S01]  /*87c0*/  MOV R31, R33 ;  /* 0x00000021001f7202 */ /* 0x000fe20000000f00 */
[----:B------:R-:W-:Y:S01]  /*87d0*/  IMAD.HI.U32 R33, R245, R30, RZ ;  /* 0x0000001ef5217227 */ /* 0x000fe200078e00ff */
[----:B------:R2:W-:Y:S03]  /*87e0*/  STL [R1+0x227c], R0 ;  /* 0x00227c0001007387 */ /* 0x0005e60000100800 */
[----:B------:R-:W-:Y:S01]  /*87f0*/  IMAD R28, R247, R32, R28 ;  /* 0x00000020f71c7224 */ /* 0x000fe200078e021c */
[----:B------:R-:W-:Y:S01]  /*8800*/  STL [R1+0x28e8], R27 ;  /* 0x0028e81b01007387 */ /* 0x000fe20000100800 */
[----:B------:R-:W-:-:S02]  /*8810*/  IMAD.MOV R32, RZ, RZ, -R34 ;  /* 0x000000ffff207224 */ /* 0x000fc400078e0a22 */
[C---:B-1----:R-:W-:Y:S01]  /*8820*/  VIADD R2, R6.reuse, 0x12a ;  /* 0x0000012a06027836 */ /* 0x042fe20000000000 */
[----:B------:R-:W-:Y:S01]  /*8830*/  STL [R1+0x28ec], R28 ;  /* 0x0028ec1c01007387 */ /* 0x000fe20000100800 */
[----:B------:R-:W-:Y:S02]  /*8840*/  IMAD.MOV R34, RZ, RZ, -R33 ;  /* 0x000000ffff227224 */ /* 0x000fe400078e0a21 */
[----:B--2---:R-:W-:Y:S01]  /*8850*/  VIADD R0, R6, 0x12b ;  /* 0x0000012b06007836 */ /* 0x004fe20000000000 */
        /* <DEDUP_REMOVED lines=8> */
[----:B-1----:R-:W-:Y:S01]  /*88e0*/  VIADD R2, R6, 0x12d ;  /* 0x0000012d06027836 */ /* 0x002fe20000000000 */
[----:B------:R-:W-:Y:S01]  /*88f0*/  IADD3 R35, -R35, RZ, RZ ;  /* 0x000000ff23237210 */ /* 0x000fe20007ffe1ff */
[----:B------:R-:W-:Y:S01]  /*8900*/  STL [R1+0x28f4], R30 ;  /* 0x0028f41e01007387 */ /* 0x000fe20000100800 */
[----:B------:R-:W-:-:S04]  /*8910*/  IMAD.HI.U32 R36, R245, R32, RZ ;  /* 0x00000020f5247227 */ /* 0x000fc800078e00ff */
[----:B--2---:R-:W-:Y:S02]  /*8920*/  VIADD R0, R6, 0x12c ;  /* 0x0000012c06007836 */ /* 0x004fe40000000000 */
[----:B------:R-:W-:-:S03]  /*8930*/  IMAD.HI.U32 R37, R245, R33, RZ ;  /* 0x00000021f5257227 */ /* 0x000fc600078e00ff */
[----:B------:R1:W-:Y:S01]  /*8940*/  STL [R1+0x2270], R0 ;  /* 0x0022700001007387 */ /* 0x0003e20000100800 */
[----:B------:R-:W-:Y:S01]  /*8950*/  IABS R34, R0 ;  /* 0x0000000000227213 */ /* 0x000fe20000000000 */
[----:B------:R-:W-:Y:S01]  /*8960*/  IMAD R31, R247, R35, R31 ;  /* 0x00000023f71f7224 */ /* 0x000fe200078e021f */
[----:B------:R-:W-:Y:S01]  /*8970*/  IABS R35, R2 ;  /* 0x0000000200237213 */ /* 0x000fe20000000000 */
[----:B------:R-:W-:Y:S01]  /*8980*/  IMAD.MOV R36, RZ, RZ, -R36 ;  /* 0x000000ffff247224 */ /* 0x000fe200078e0a24 */
[----:B------:R-:W-:Y:S01]  /*8990*/  IADD3 R37, -R37, RZ, RZ ;  /* 0x000000ff25257210 */ /* 0x000fe20007ffe1ff */
[----:B------:R-:W-:Y:S01]  /*89a0*/  IMAD.HI.U32 R39, R245, R34, RZ ;  /* 0x00000022f5277227 */ /* 0x000fe200078e00ff */
[----:B------:R-:W-:Y:S03]  /*89b0*/  STL [R1+0x28f8], R31 ;  /* 0x0028f81f01007387 */ /* 0x000fe60000100800 */
[----:B-1----:R-:W-:Y:S01]  /*89c0*/  VIADD R0, R6, 0x12e ;  /* 0x0000012e06007836 */ /* 0x002fe20000000000 */
[----:B------:R1:W-:Y:S01]  /*89d0*/  STL [R1+0x226c], R2 ;  /* 0x00226c0201007387 */ /* 0x0003e20000100800 */
[----:B------:R-:W-:-:S02]  /*89e0*/  IMAD R32, R247, R36, R32 ;  /* 0x00000024f7207224 */ /* 0x000fc400078e0220 */
[----:B------:R-:W-:Y:S01]  /*89f0*/  IMAD R33, R247, R37, R33 ;  /* 0x00000025f7217224 */ /* 0x000fe200078e0221 */
[----:B------:R-:W-:Y:S01]  /*8a00*/  IABS R38, R0 ;  /* 0x0000000000267213 */ /* 0x000fe20000000000 */
[----:B------:R2:W-:Y:S01]  /*8a10*/  STL [R1+0x2268], R0 ;  /* 0x0022680001007387 */ /* 0x0005e20000100800 */
[----:B------:R-:W-:Y:S02]  /*8a20*/  IMAD.MOV R37, RZ, RZ, -R39 ;  /* 0x000000ffff257224 */ /* 0x000fe400078e0a27 */
[----:B------:R-:W-:Y:S01]  /*8a30*/  IMAD.MOV.U32 R243, RZ, RZ, R210 ;  /* 0x000000fffff37224 */ /* 0x000fe200078e00d2 */
[----:B------:R-:W-:Y:S01]  /*8a40*/  STL [R1+0x28fc], R32 ;  /* 0x0028fc2001007387 */ /* 0x000fe20000100800 */
[----:B------:R-:W-:Y:S02]  /*8a50*/  IMAD.MOV.U32 R36, RZ, RZ, R38 ;  /* 0x000000ffff247224 */ /* 0x000fe400078e0026 */
[----:B------:R-:W-:Y:S01]  /*8a60*/  IMAD.HI.U32 R38, R245, R35, RZ ;  /* 0x00000023f5267227 */ /* 0x000fe200078e00ff */
[----:B------:R-:W-:Y:S03]  /*8a70*/  STL [R1+0x2900], R33 ;  /* 0x0029002101007387 */ /* 0x000fe60000100800 */
[----:B-1----:R-:W-:Y:S01]  /*8a80*/  VIADD R2, R6, 0x12f ;  /* 0x0000012f06027836 */ /* 0x002fe20000000000 */
[----:B------:R-:W-:Y:S01]  /*8a90*/  IADD3 R39, -R38, RZ, RZ ;  /* 0x000000ff26277210 */ /* 0x000fe20007ffe1ff */
[----:B--2---:R-:W-:-:S02]  /*8aa0*/  VIADD R0, R6, 0x130 ;  /* 0x0000013006007836 */ /* 0x004fc40000000000 */
[C---:B------:R-:W-:Y:S01]  /*8ab0*/  IMAD R34, R247.reuse, R37, R34 ;  /* 0x00000025f7227224 */ /* 0x040fe200078e0222 */
[----:B------:R-:W-:Y:S01]  /*8ac0*/  STL [R1+0x2264], R2 ;  /* 0x0022640201007387 */ /* 0x000fe20000100800 */
[----:B------:R-:W-:Y:S01]  /*8ad0*/  IMAD R35, R247, R39, R35 ;  /* 0x00000027f7237224 */ /* 0x000fe200078e0223 */
[----:B------:R-:W-:Y:S01]  /*8ae0*/  IABS R38, R0 ;  /* 0x0000000000267213 */ /* 0x000fe20000000000 */
[C---:B------:R-:W-:Y:S01]  /*8af0*/  IMAD.HI.U32 R40, R245.reuse, R36, RZ ;  /* 0x00000024f5287227 */ /* 0x040fe200078e00ff */
[----:B------:R1:W-:Y:S01]  /*8b00*/  STL [R1+0x2260], R0 ;  /* 0x0022600001007387 */ /* 0x0003e20000100800 */
[----:B------:R-:W-:Y:S02]  /*8b10*/  IABS R37, R2 ;  /* 0x0000000200257213 */ /* 0x000fe40000000000 */
[----:B------:R-:W-:Y:S01]  /*8b20*/  IMAD.MOV R40, RZ, RZ, -R40 ;  /* 0x000000ffff287224 */ /* 0x000fe200078e0a28 */
[----:B------:R-:W-:Y:S01]  /*8b30*/  STL [R1+0x2904], R34 ;  /* 0x0029042201007387 */ /* 0x000fe20000100800 */
[----:B------:R-:W-:-:S03]  /*8b40*/  IMAD.HI.U32 R42, R245, R38, RZ ;  /* 0x00000026f52a7227 */ /* 0x000fc600078e00ff */
[----:B------:R-:W-:Y:S01]  /*8b50*/  STL [R1+0x2908], R35 ;  /* 0x0029082301007387 */ /* 0x000fe20000100800 */
[----:B------:R-:W-:-:S04]  /*8b60*/  IMAD.HI.U32 R41, R245, R37, RZ ;  /* 0x00000025f5297227 */ /* 0x000fc800078e00ff */
[C---:B-1----:R-:W-:Y:S01]  /*8b70*/  VIADD R0, R6.reuse, 0x131 ;  /* 0x0000013106007836 */ /* 0x042fe20000000000 */
        /* <DEDUP_REMOVED lines=29> */
[----:B------:R-:W-:Y:S01]  /*8d50*/  IMAD.HI.U32 R45, R245, R41, RZ ;  /* 0x00000029f52d7227 */ /* 0x000fe200078e00ff */
[----:B------:R-:W-:-:S02]  /*8d60*/  IABS R42, R2 ;  /* 0x00000002002a7213 */ /* 0x000fc40000000000 */
[----:B------:R-:W-:Y:S01]  /*8d70*/  STL [R1+0x2918], R39 ;  /* 0x0029182701007387 */ /* 0x000fe20000100800 */
[----:B------:R-:W-:Y:S02]  /*8d80*/  IMAD.MOV R45, RZ, RZ, -R45 ;  /* 0x000000ffff2d7224 */ /* 0x000fe400078e0a2d */
[----:B-1----:R-:W-:Y:S01]  /*8d90*/  VIADD R2, R6, 0x137 ;  /* 0x0000013706027836 */ /* 0x002fe20000000000 */
[----:B------:R-:W-:Y:S01]  /*8da0*/  STL [R1+0x291c], R40 ;  /* 0x00291c2801007387 */ /* 0x000fe20000100800 */
[----:B------:R-:W-:-:S04]  /*8db0*/  IMAD.HI.U32 R46, R245, R42, RZ ;  /* 0x0000002af52e7227 */ /* 0x000fc800078e00ff */
[----:B--2---:R-:W-:Y:S02]  /*8dc0*/  VIADD R0, R6, 0x136 ;  /* 0x0000013606007836 */ /* 0x004fe40000000000 */
[----:B------:R-:W-:Y:S01]  /*8dd0*/  IMAD R41, R247, R45, R41 ;  /* 0x0000002df7297224 */ /* 0x000fe200078e0229 */
[----:B------:R-:W-:Y:S01]  /*8de0*/  IABS R45, R2 ;  /* 0x00000002002d7213 */ /* 0x000fe20000000000 */
[----:B------:R-:W-:Y:S01]  /*8df0*/  IMAD.HI.U32 R47, R245, R43, RZ ;  /* 0x0000002bf52f7227 */ /* 0x000fe200078e00ff */
[----:B------:R1:W-:Y:S01]  /*8e00*/  STL [R1+0x2248], R0 ;  /* 0x0022480001007387 */ /* 0x0003e20000100800 */
[----:B------:R-:W-:Y:S02]  /*8e10*/  IABS R44, R0 ;  /* 0x00000000002c7213 */ /* 0x000fe40000000000 */
[----:B------:R-:W-:Y:S01]  /*8e20*/  IMAD.MOV R46, RZ, RZ, -R46 ;  /* 0x000000ffff2e7224 */ /* 0x000fe200078e0a2e */
[----:B------:R-:W-:Y:S01]  /*8e30*/  STL [R1+0x2920], R41 ;  /* 0x0029202901007387 */ /* 0x000fe20000100800 */
[----:B------:R-:W-:-:S02]  /*8e40*/  IMAD.MOV R47, RZ, RZ, -R47 ;  /* 0x000000ffff2f7224 */ /* 0x000fc400078e0a2f */
[----:B------:R-:W-:Y:S01]  /*8e50*/  IMAD R42, R247, R46, R42 ;  /* 0x0000002ef72a7224 */ /* 0x000fe200078e022a */
[----:B------:R2:W-:Y:S01]  /*8e60*/  STL [R1+0x2244], R2 ;  /* 0x0022440201007387 */ /* 0x0005e20000100800 */
[----:B------:R-:W-:Y:S01]  /*8e70*/  IMAD.HI.U32 R49, R245, R44, RZ ;  /* 0x0000002cf5317227 */ /* 0x000fe200078e00ff */
[----:B-1----:R-:W-:-:S03]  /*8e80*/  IADD3 R0, R6, 0x138, RZ ;  /* 0x0000013806007810 */ /* 0x002fc60007ffe0ff */
[----:B------:R-:W-:Y:S01]  /*8e90*/  IMAD R43, R247, R47, R43 ;  /* 0x0000002ff72b7224 */ /* 0x000fe200078e022b */
[----:B------:R-:W-:Y:S01]  /*8ea0*/  IABS R48, R0 ;  /* 0x0000000000307213 */ /* 0x000fe20000000000 */
[----:B------:R1:W-:Y:S01]  /*8eb0*/  STL [R1+0x2240], R0 ;  /* 0x0022400001007387 */ /* 0x0003e20000100800 */
[----:B------:R-:W-:Y:S01]  /*8ec0*/  IMAD.MOV R47, RZ, RZ, -R49 ;  /* 0x000000ffff2f7224 */ /* 0x000fe200078e0a31 */
[----:B--2---:R-:W-:Y:S02]  /*8ed0*/  IADD3 R2, R6, 0x139, RZ ;  /* 0x0000013906027810 */ /* 0x004fe40007ffe0ff */
[----:B------:R-:W-:Y:S01]  /*8ee0*/  IMAD.MOV.U32 R46, RZ, RZ, R48 ;  /* 0x000000ffff2e7224 */ /* 0x000fe200078e0030 */
[----:B------:R-:W-:Y:S01]  /*8ef0*/  STL [R1+0x2924], R42 ;  /* 0x0029242a01007387 */ /* 0x000fe20000100800 */
[----:B------:R-:W-:-:S03]  /*8f00*/  IMAD.HI.U32 R48, R245, R45, RZ ;  /* 0x0000002df5307227 */ /* 0x000fc600078e00ff */
[----:B------:R2:W-:Y:S01]  /*8f10*/  STL [R1+0x223c], R2 ;  /* 0x00223c0201007387 */ /* 0x0005e20000100800 */
[C---:B-1----:R-:W-:Y:S02]  /*8f20*/  VIADD R0, R6.reuse, 0x13a ;  /* 0x0000013a06007836 */ /* 0x042fe40000000000 */
[----:B------:R-:W-:Y:S02]  /*8f30*/  IMAD.MOV R49, RZ, RZ, -R48 ;  /* 0x000000ffff317224 */ /* 0x000fe400078e0a30 */
[----:B------:R-:W-:Y:S01]  /*8f40*/  IMAD R44, R247, R47, R44 ;  /* 0x0000002ff72c7224 */ /* 0x000fe200078e022c */
[----:B------:R1:W-:Y:S01]  /*8f50*/  STL [R1+0x2238], R0 ;  /* 0x0022380001007387 */ /* 0x0003e20000100800 */
[----:B------:R-:W-:Y:S01]  /*8f60*/  IABS R48, R0 ;  /* 0x0000000000307213 */ /* 0x000fe20000000000 */
[----:B------:R-:W-:Y:S01]  /*8f70*/  IMAD.HI.U32 R50, R245, R46, RZ ;  /* 0x0000002ef5327227 */ /* 0x000fe200078e00ff */
[----:B------:R-:W-:Y:S02]  /*8f80*/  IABS R47, R2 ;  /* 0x00000002002f7213 */ /* 0x000fe40000000000 */
[----:B--2---:R-:W-:Y:S01]  /*8f90*/  IADD3 R2, R6, 0x13c, RZ ;  /* 0x0000013c06027810 */ /* 0x004fe20007ffe0ff */
[----:B------:R-:W-:-:S02]  /*8fa0*/  IMAD R45, R247, R49, R45 ;  /* 0x00000031f72d7224 */ /* 0x000fc400078e022d */
[----:B------:R-:W-:Y:S02]  /*8fb0*/  IMAD.MOV R50, RZ, RZ, -R50 ;  /* 0x000000ffff327224 */ /* 0x000fe400078e0a32 */
[----:B-1----:R-:W-:Y:S02]  /*8fc0*/  VIADD R0, R6, 0x13b ;  /* 0x0000013b06007836 */ /* 0x002fe40000000000 */
[----:B------:R-:W-:-:S03]  /*8fd0*/  IMAD.HI.U32 R51, R245, R47, RZ ;  /* 0x0000002ff5337227 */ /* 0x000fc600078e00ff */
[----:B------:R1:W-:Y:S01]  /*8fe0*/  STL [R1+0x2234], R0 ;  /* 0x0022340001007387 */ /* 0x0003e20000100800 */
[----:B------:R-:W-:Y:S01]  /*8ff0*/  IABS R49, R0 ;  /* 0x0000000000317213 */ /* 0x000fe20000000000 */
[----:B------:R-:W-:Y:S02]  /*9000*/  IMAD.HI.U32 R52, R245, R48, RZ ;  /* 0x00000030f5347227 */ /* 0x000fe400078e00ff */
[----:B------:R2:W-:Y:S02]  /*9010*/  STL [R1+0x2230], R2 ;  /* 0x0022300201007387 */ /* 0x0005e40000100800 */
[----:B------:R-:W-:Y:S01]  /*9020*/  IMAD R46, R247, R50, R46 ;  /* 0x00000032f72e7224 */ /* 0x000fe200078e022e */
[----:B------:R-:W-:Y:S01]  /*9030*/  IABS R50, R2 ;  /* 0x0000000200327213 */ /* 0x000fe20000000000 */
[----:B------:R-:W-:Y:S02]  /*9040*/  IMAD.MOV R51, RZ, RZ, -R51 ;  /* 0x000000ffff337224 */ /* 0x000fe400078e0a33 */
[----:B-1----:R-:W-:-:S02]  /*9050*/  VIADD R0, R6, 0x13d ;  /* 0x0000013d06007836 */ /* 0x002fc40000000000 */
[----:B------:R-:W-:Y:S02]  /*9060*/  IMAD.MOV R52, RZ, RZ, -R52 ;  /* 0x000000ffff347224 */ /* 0x000fe400078e0a34 */
[----:B------:R-:W-:Y:S01]  /*9070*/  IMAD.HI.U32 R54, R245, R49, RZ ;  /* 0x00000031f5367227 */ /* 0x000fe200078e00ff */
[----:B------:R-:W-:Y:S01]  /*9080*/  IABS R53, R0 ;  /* 0x0000000000357213 */ /* 0x000fe20000000000 */
[----:B------:R1:W-:Y:S02]  /*9090*/  STL [R1+0x222c], R0 ;  /* 0x00222c0001007387 */ /* 0x0003e40000100800 */
[----:B------:R-:W-:Y:S02]  /*90a0*/  IMAD R47, R247, R51, R47 ;  /* 0x00000033f72f7224 */ /* 0x000fe400078e022f */
[----:B------:R-:W-:Y:S02]  /*90b0*/  IMAD.MOV.U32 R51, RZ, RZ, R53 ;  /* 0x000000ffff337224 */ /* 0x000fe400078e0035 */
[----:B--2---:R-:W-:-:S02]  /*90c0*/  VIADD R2, R6, 0x13e ;  /* 0x0000013e06027836 */ /* 0x004fc40000000000 */
[----:B------:R-:W-:Y:S01]  /*90d0*/  IMAD R48, R247, R52, R48 ;  /* 0x00000034f7307224 */ /* 0x000fe200078e0230 */
[----:B------:R-:W-:Y:S01]  /*90e0*/  IADD3 R52, -R54, RZ, RZ ;  /* 0x000000ff36347210 */ /* 0x000fe20007ffe1ff */
[----:B------:R-:W-:Y:S01]  /*90f0*/  IMAD.HI.U32 R53, R245, R50, RZ ;  /* 0x00000032f5357227 */ /* 0x000fe200078e00ff */
[----:B------:R-:W-:Y:S03]  /*9100*/  STL [R1+0x2228], R2 ;  /* 0x0022280201007387 */ /* 0x000fe60000100800 */
[----:B-1----:R-:W-:Y:S02]  /*9110*/  VIADD R0, R6, 0x13f ;  /* 0x0000013f06007836 */ /* 0x002fe40000000000 */
[----:B------:R-:W-:Y:S02]  /*9120*/  IMAD.MOV R54, RZ, RZ, -R53 ;  /* 0x000000ffff367224 */ /* 0x000fe400078e0a35 */
[----:B------:R-:W-:Y:S01]  /*9130*/  IMAD R49, R247, R52, R49 ;  /* 0x00000034f7317224 */ /* 0x000fe200078e0231 */
[----:B------:R1:W-:Y:S01]  /*9140*/  STL [R1+0x2224], R0 ;  /* 0x0022240001007387 */ /* 0x0003e20000100800 */
[----:B------:R-:W-:Y:S01]  /*9150*/  IABS R53, R0 ;  /* 0x0000000000357213 */ /* 0x000fe20000000000 */
[----:B------:R-:W-:Y:S01]  /*9160*/  IMAD.HI.U32 R55, R245, R51, RZ ;  /* 0x00000033f5377227 */ /* 0x000fe200078e00ff */
[----:B------:R-:W-:-:S03]  /*9170*/  IABS R52, R2 ;  /* 0x0000000200347213 */ /* 0x000fc60000000000 */
[----:B------:R-:W-:Y:S02]  /*9180*/  IMAD R50, R247, R54, R50 ;  /* 0x00000036f7327224 */ /* 0x000fe400078e0232 */
[----:B------:R-:W-:Y:S01]  /*9190*/  IMAD.MOV R55, RZ, RZ, -R55 ;  /* 0x000000ffff377224 */ /* 0x000fe200078e0a37 */
[C---:B-1----:R-:W-:Y:S01]  /*91a0*/  IADD3 R0, R6.reuse, 0x140, RZ ;  /* 0x0000014006007810 */ /* 0x042fe20007ffe0ff */
[----:B------:R-:W-:Y:S02]  /*91b0*/  VIADD R2, R6, 0x141 ;  /* 0x0000014106027836 */ /* 0x000fe40000000000 */
[----:B------:R-:W-:Y:S01]  /*91c0*/  IMAD.HI.U32 R56, R245, R52, RZ ;  /* 0x00000034f5387227 */ /* 0x000fe200078e00ff */
[----:B------:R-:W-:Y:S01]  /*91d0*/  IABS R54, R0 ;  /* 0x0000000000367213 */ /* 0x000fe20000000000 */
[----:B------:R1:W-:Y:S02]  /*91e0*/  STL [R1+0x2220], R0 ;  /* 0x0022200001007387 */ /* 0x0003e40000100800 */
[----:B------:R-:W-:Y:S01]  /*91f0*/  IMAD R51, R247, R55, R51 ;  /* 0x00000037f7337224 */ /* 0x000fe200078e0233 */
[----:B------:R-:W-:Y:S01]  /*9200*/  IABS R55, R2 ;  /* 0x0000000200377213 */ /* 0x000fe20000000000 */
[----:B------:R-:W-:Y:S01]  /*9210*/  IMAD.HI.U32 R57, R245, R53, RZ ;  /* 0x00000035f5397227 */ /* 0x000fe200078e00ff */
[----:B------:R2:W-:Y:S03]  /*9220*/  STL [R1+0x221c], R2 ;  /* 0x00221c0201007387 */ /* 0x0005e60000100800 */
[----:B------:R-:W-:-:S02]  /*9230*/  IMAD.MOV R56, RZ, RZ, -R56 ;  /* 0x000000ffff387224 */ /* 0x000fc400078e0a38 */
[C---:B-1----:R-:W-:Y:S02]  /*9240*/  VIADD R0, R6.reuse, 0x142 ;  /* 0x0000014206007836 */ /* 0x042fe40000000000 */
[----:B------:R-:W-:Y:S02]  /*9250*/  IMAD.MOV R57, RZ, RZ, -R57 ;  /* 0x000000ffff397224 */ /* 0x000fe400078e0a39 */
[----:B------:R-:W-:Y:S01]  /*9260*/  IMAD R52, R247, R56, R52 ;  /* 0x00000038f7347224 */ /* 0x000fe200078e0234 */
[----:B------:R-:W-:Y:S01]  /*9270*/  IABS R58, R0 ;  /* 0x00000000003a7213 */ /* 0x000fe20000000000 */
[----:B------:R1:W-:Y:S01]  /*9280*/  STL [R1+0x2218], R0 ;  /* 0x0022180001007387 */ /* 0x0003e20000100800 */
[----:B------:R-:W-:Y:S02]  /*9290*/  IMAD.HI.U32 R59, R245, R54, RZ ;  /* 0x00000036f53b7227 */ /* 0x000fe400078e00ff */
[----:B------:R-:W-:Y:S02]  /*92a0*/  MOV R56, R58 ;  /* 0x0000003a00387202 */ /* 0x000fe40000000f00 */
[----:B--2---:R-:W-:-:S02]  /*92b0*/  VIADD R2, R6, 0x143 ;  /* 0x0000014306027836 */ /* 0x004fc40000000000 */
[----:B------:R-:W-:-:S03]  /*92c0*/  IMAD.HI.U32 R58, R245, R55, RZ ;  /* 0x00000037f53a7227 */ /* 0x000fc600078e00ff */
[----:B------:R-:W-:Y:S01]  /*92d0*/  STL [R1+0x2214], R2 ;  /* 0x0022140201007387 */ /* 0x000fe20000100800 */
[----:B-1----:R-:W-:Y:S02]  /*92e0*/  VIADD R0, R6, 0x144 ;  /* 0x0000014406007836 */ /* 0x002fe40000000000 */
[----:B------:R-:W-:Y:S02]  /*92f0*/  IMAD R53, R247, R57, R53 ;  /* 0x00000039f7357224 */ /* 0x000fe400078e0235 */
[----:B------:R-:W-:Y:S01]  /*9300*/  IMAD.MOV R57, RZ, RZ, -R59 ;  /* 0x000000ffff397224 */ /* 0x000fe200078e0a3b */
[----:B------:R1:W-:Y:S01]  /*9310*/  STL [R1+0x2210], R0 ;  /* 0x0022100001007387 */ /* 0x0003e20000100800 */
[----:B------:R-:W-:Y:S01]  /*9320*/  IMAD.MOV R59, RZ, RZ, -R58 ;  /* 0x000000ffff3b7224 */ /* 0x000fe200078e0a3a */
[----:B------:R-:W-:Y:S01]  /*9330*/  IABS R58, R0 ;  /* 0x00000000003a7213 */ /* 0x000fe20000000000 */
[----:B------:R-:W-:-:S04]  /*9340*/  IMAD.HI.U32 R60, R245, R56, RZ ;  /* 0x00000038f53c7227 */ /* 0x000fc800078e00ff */
[C---:B------:R-:W-:Y:S01]  /*9350*/  IMAD R54, R247.reuse, R57, R54 ;  /* 0x00000039f7367224 */ /* 0x040fe200078e0236 */
[----:B------:R-:W-:Y:S01]  /*9360*/  IABS R57, R2 ;  /* 0x0000000200397213 */ /* 0x000fe20000000000 */
[----:B------:R-:W-:Y:S01]  /*9370*/  IMAD R55, R247, R59, R55 ;  /* 0x0000003bf7377224 */ /* 0x000fe200078e0237 */
[----:B------:R-:W-:Y:S01]  /*9380*/  IADD3 R60, -R60, RZ, RZ ;  /* 0x000000ff3c3c7210 */ /* 0x000fe20007ffe1ff */
[C---:B-1----:R-:W-:Y:S02]  /*9390*/  VIADD R0, R6.reuse, 0x145 ;  /* 0x0000014506007836 */ /* 0x042fe40000000000 */
[----:B------:R-:W-:Y:S02]  /*93a0*/  VIADD R2, R6, 0x146 ;  /* 0x0000014606027836 */ /* 0x000fe40000000000 */
[----:B------:R-:W-:Y:S01]  /*93b0*/  IMAD.HI.U32 R61, R245, R57, RZ ;  /* 0x00000039f53d7227 */ /* 0x000fe200078e00ff */
[----:B------:R1:W-:Y:S01]  /*93c0*/  STL [R1+0x220c], R0 ;  /* 0x00220c0001007387 */ /* 0x0003e20000100800 */
[----:B------:R-:W-:-:S02]  /*93d0*/  IABS R59, R0 ;  /* 0x00000000003b7213 */ /* 0x000fc40000000000 */
[----:B------:R-:W-:Y:S01]  /*93e0*/  IMAD.HI.U32 R62, R245, R58, RZ ;  /* 0x0000003af53e7227 */ /* 0x000fe200078e00ff */
[----:B------:R2:W-:Y:S03]  /*93f0*/  STL [R1+0x2208], R2 ;  /* 0x0022080201007387 */ /* 0x0005e60000100800 */
[----:B------:R-:W-:Y:S01]  /*9400*/  IMAD R56, R247, R60, R56 ;  /* 0x0000003cf7387224 */ /* 0x000fe200078e0238 */
[----:B------:R-:W-:Y:S01]  /*9410*/  IABS R60, R2 ;  /* 0x00000002003c7213 */ /* 0x000fe20000000000 */
[----:B------:R-:W-:Y:S01]  /*9420*/  IMAD.MOV R61, RZ, RZ, -R61 ;  /* 0x000000ffff3d7224 */ /* 0x000fe200078e0a3d */
[----:B------:R-:W-:Y:S01]  /*9430*/  IADD3 R62, -R62, RZ, RZ ;  /* 0x000000ff3e3e7210 */ /* 0x000fe20007ffe1ff */
[----:B-1----:R-:W-:Y:S02]  /*9440*/  VIADD R0, R6, 0x147 ;  /* 0x0000014706007836 */ /* 0x002fe40000000000 */
[----:B------:R-:W-:-:S03]  /*9450*/  IMAD.HI.U32 R64, R245, R59, RZ ;  /* 0x0000003bf5407227 */ /* 0x000fc600078e00ff */
[----:B------:R-:W-:Y:S01]  /*9460*/  IABS R63, R0 ;  /* 0x00000000003f7213 */ /* 0x000fe20000000000 */
[----:B------:R-:W-:Y:S01]  /*9470*/  IMAD R57, R247, R61, R57 ;  /* 0x0000003df7397224 */ /* 0x000fe200078e0239 */
[----:B------:R1:W-:Y:S01]  /*9480*/  STL [R1+0x2204], R0 ;  /* 0x0022040001007387 */ /* 0x0003e20000100800 */
[----:B--2---:R-:W-:Y:S02]  /*9490*/  VIADD R2, R6, 0x148 ;  /* 0x0000014806027836 */ /* 0x004fe40000000000 */
[----:B------:R-:W-:Y:S02]  /*94a0*/  IMAD.MOV.U32 R61, RZ, RZ, R63 ;  /* 0x000000ffff3d7224 */ /* 0x000fe400078e003f */
[----:B------:R-:W-:Y:S01]  /*94b0*/  IMAD.HI.U32 R63, R245, R60, RZ ;  /* 0x0000003cf53f7227 */ /* 0x000fe200078e00ff */
[----:B------:R-:W-:Y:S03]  /*94c0*/  STL [R1+0x2200], R2 ;  /* 0x0022000201007387 */ /* 0x000fe60000100800 */
[----:B------:R-:W-:-:S02]  /*94d0*/  IMAD R58, R247, R62, R58 ;  /* 0x0000003ef73a7224 */ /* 0x000fc400078e023a */
[----:B-1----:R-:W-:Y:S02]  /*94e0*/  VIADD R0, R6, 0x149 ;  /* 0x0000014906007836 */ /* 0x002fe40000000000 */
[----:B------:R-:W-:Y:S01]  /*94f0*/  IMAD.MOV R62, RZ, RZ, -R64 ;  /* 0x000000ffff3e7224 */ /* 0x000fe200078e0a40 */
[----:B------:R-:W-:Y:S01]  /*9500*/  IADD3 R64, -R63, RZ, RZ ;  /* 0x000000ff3f407210 */ /* 0x000fe20007ffe1ff */
[----:B------:R-:W-:Y:S01]  /*9510*/  IMAD.HI.U32 R65, R245, R61, RZ ;  /* 0x0000003df5417227 */ /* 0x000fe200078e00ff */
[----:B------:R1:W-:Y:S01]  /*9520*/  STL [R1+0x21fc], R0 ;  /* 0x0021fc0001007387 */ /* 0x0003e20000100800 */
[----:B------:R-:W-:Y:S02]  /*9530*/  IABS R63, R0 ;  /* 0x00000000003f7213 */ /* 0x000fe40000000000 */
[C---:B------:R-:W-:Y:S01]  /*9540*/  IMAD R59, R247.reuse, R62, R59 ;  /* 0x0000003ef73b7224 */ /* 0x040fe200078e023b */
[----:B------:R-:W-:Y:S01]  /*9550*/  IABS R62, R2 ;  /* 0x00000002003e7213 */ /* 0x000fe20000000000 */
[----:B------:R-:W-:-:S02]  /*9560*/  IMAD R60, R247, R64, R60 ;  /* 0x00000040f73c7224 */ /* 0x000fc400078e023c */
[----:B------:R-:W-:Y:S02]  /*9570*/  IMAD.MOV R65, RZ, RZ, -R65 ;  /* 0x000000ffff417224 */ /* 0x000fe400078e0a41 */
[----:B------:R-:W-:-:S04]  /*9580*/  IMAD.HI.U32 R66, R245, R62, RZ ;  /* 0x0000003ef5427227 */ /* 0x000fc800078e00ff */
[----:B-1----:R-:W-:Y:S01]  /*9590*/  VIADD R0, R6, 0x14a ;  /* 0x0000014a06007836 */ /* 0x002fe20000000000 */
[----:B------:R-:W-:Y:S01]  /*95a0*/  IADD3 R66, -R66, RZ, RZ ;  /* 0x000000ff42427210 */ /* 0x000fe20007ffe1ff */
[----:B------:R-:W-:Y:S02]  /*95b0*/  VIADD R2, R6, 0x14b ;  /* 0x0000014b06027836 */ /* 0x000fe40000000000 */
[----:B------:R-:W-:Y:S01]  /*95c0*/  IMAD.HI.U32 R67, R245, R63, RZ ;  /* 0x0000003ff5437227 */ /* 0x000fe200078e00ff */
[----:B------:R1:W-:Y:S01]  /*95d0*/  STL [R1+0x21f8], R0 ;  /* 0x0021f80001007387 */ /* 0x0003e20000100800 */
[----:B------:R-:W-:Y:S02]  /*95e0*/  IABS R64, R0 ;  /* 0x0000000000407213 */ /* 0x000fe40000000000 */
[----:B------:R-:W-:Y:S01]  /*95f0*/  IMAD R61, R247, R65, R61 ;  /* 0x00000041f73d7224 */ /* 0x000fe200078e023d */
[----:B------:R-:W-:Y:S01]  /*9600*/  IABS R65, R2 ;  /* 0x0000000200417213 */ /* 0x000fe20000000000 */
[----:B------:R-:W-:Y:S01]  /*9610*/  IMAD.MOV R67, RZ, RZ, -R67 ;  /* 0x000000ffff437224 */ /* 0x000fe200078e0a43 */
[----:B------:R2:W-:Y:S01]  /*9620*/  STL [R1+0x21f4], R2 ;  /* 0x0021f40201007387 */ /* 0x0005e20000100800 */
[----:B------:R-:W-:-:S04]  /*9630*/  IMAD.HI.U32 R69, R245, R64, RZ ;  /* 0x00000040f5457227 */ /* 0x000fc800078e00ff */
[C---:B-1----:R-:W-:Y:S02]  /*9640*/  VIADD R0, R6.reuse, 0x14c ;  /* 0x0000014c06007836 */ /* 0x042fe40000000000 */
[C---:B------:R-:W-:Y:S02]  /*9650*/  IMAD R62, R247.reuse, R66, R62 ;  /* 0x00000042f73e7224 */ /* 0x040fe400078e023e */
[----:B------:R-:W-:Y:S01]  /*9660*/  IMAD R63, R247, R67, R63 ;  /* 0x00000043f73f7224 */ /* 0x000fe200078e023f */
[----:B------:R-:W-:Y:S01]  /*9670*/  IABS R68, R0 ;  /* 0x0000000000447213 */ /* 0x000fe20000000000 */
[----:B------:R1:W-:Y:S01]  /*9680*/  STL [R1+0x21f0], R0 ;  /* 0x0021f00001007387 */ /* 0x0003e20000100800 */
[C---:B--2---:R-:W-:Y:S02]  /*9690*/  VIADD R2, R6.reuse, 0x14d ;  /* 0x0000014d06027836 */ /* 0x044fe40000000000 */
[----:B------:R-:W-:Y:S02]  /*96a0*/  IMAD.MOV R67, RZ, RZ, -R69 ;  /* 0x000000ffff437224 */ /* 0x000fe400078e0a45 */
[----:B------:R-:W-:Y:S01]  /*96b0*/  IMAD.MOV.U32 R66, RZ, RZ, R68 ;  /* 0x000000ffff427224 */ /* 0x000fe200078e0044 */
[----:B------:R-:W-:Y:S01]  /*96c0*/  STL [R1+0x21ec], R2 ;  /* 0x0021ec0201007387 */ /* 0x000fe20000100800 */
[----:B------:R-:W-:Y:S01]  /*96d0*/  IMAD.HI.U32 R68, R245, R65, RZ ;  /* 0x00000041f5447227 */ /* 0x000fe200078e00ff */
[----:B-1----:R-:W-:-:S03]  /*96e0*/  IADD3 R0, R6, 0x14e, RZ ;  /* 0x0000014e06007810 */ /* 0x002fc60007ffe0ff */
[----:B------:R-:W-:Y:S02]  /*96f0*/  IMAD.MOV R69, RZ, RZ, -R68 ;  /* 0x000000ffff457224 */ /* 0x000fe400078e0a44 */
[----:B------:R-:W-:Y:S01]  /*9700*/  IMAD R64, R247, R67, R64 ;  /* 0x00000043f7407224 */ /* 0x000fe200078e0240 */
[----:B------:R-:W-:Y:S01]  /*9710*/  IABS R68, R0 ;  /* 0x0000000000447213 */ /* 0x000fe20000000000 */
[----:B------:R1:W-:Y:S01]  /*9720*/  STL [R1+0x21e8], R0 ;  /* 0x0021e80001007387 */ /* 0x0003e20000100800 */
[----:B------:R-:W-:Y:S01]  /*9730*/  IABS R67, R2 ;  /* 0x0000000200437213 */ /* 0x000fe20000000000 */
[----:B------:R-:W-:-:S04]  /*9740*/  IMAD.HI.U32 R70, R245, R66, RZ ;  /* 0x00000042f5467227 */ /* 0x000fc800078e00ff */
[----:B------:R-:W-:Y:S02]  /*9750*/  IMAD R65, R247, R69, R65 ;  /* 0x00000045f7417224 */ /* 0x000fe400078e0241 */
[----:B------:R-:W-:Y:S02]  /*9760*/  IMAD.MOV R70, RZ, RZ, -R70 ;  /* 0x000000ffff467224 */ /* 0x000fe400078e0a46 */
[C---:B-1----:R-:W-:Y:S02]  /*9770*/  VIADD R0, R6.reuse, 0x14f ;  /* 0x0000014f06007836 */ /* 0x042fe40000000000 */
[----:B------:R-:W-:Y:S02]  /*9780*/  VIADD R2, R6, 0x150 ;  /* 0x0000015006027836 */ /* 0x000fe40000000000 */
[----:B------:R-:W-:Y:S01]  /*9790*/  IMAD.HI.U32 R71, R245, R67, RZ ;  /* 0x00000043f5477227 */ /* 0x000fe200078e00ff */
[----:B------:R1:W-:Y:S01]  /*97a0*/  STL [R1+0x21e4], R0 ;  /* 0x0021e40001007387 */ /* 0x0003e20000100800 */
[----:B------:R-:W-:-:S02]  /*97b0*/  IABS R69, R0 ;  /* 0x0000000000457213 */ /* 0x000fc40000000000 */
[----:B------:R-:W-:Y:S01]  /*97c0*/  IMAD R66, R247, R70, R66 ;  /* 0x00000046f7427224 */ /* 0x000fe200078e0242 */
[----:B------:R-:W-:Y:S01]  /*97d0*/  IABS R70, R2 ;  /* 0x0000000200467213 */ /* 0x000fe20000000000 */
[----:B------:R-:W-:Y:S01]  /*97e0*/  IMAD.HI.U32 R72, R245, R68, RZ ;  /* 0x00000044f5487227 */ /* 0x000fe200078e00ff */
[----:B------:R2:W-:Y:S03]  /*97f0*/  STL [R1+0x21e0], R2 ;  /* 0x0021e00201007387 */ /* 0x0005e60000100800 */
[----:B------:R-:W-:Y:S01]  /*9800*/  IMAD.MOV R71, RZ, RZ, -R71 ;  /* 0x000000ffff477224 */ /* 0x000fe200078e0a47 */
[C---:B-1----:R-:W-:Y:S01]  /*9810*/  IADD3 R0, R6.reuse, 0x151, RZ ;  /* 0x0000015106007810 */ /* 0x042fe20007ffe0ff */
[----:B------:R-:W-:Y:S02]  /*9820*/  IMAD.MOV R72, RZ, RZ, -R72 ;  /* 0x000000ffff487224 */ /* 0x000fe400078e0a48 */
[----:B------:R-:W-:Y:S01]  /*9830*/  IMAD R67, R247, R71, R67 ;  /* 0x00000047f7437224 */ /* 0x000fe200078e0243 */
[----:B------:R-:W-:Y:S01]  /*9840*/  IABS R73, R0 ;  /* 0x0000000000497213 */ /* 0x000fe20000000000 */
[----:B------:R1:W-:Y:S01]  /*9850*/  STL [R1+0x21dc], R0 ;  /* 0x0021dc0001007387 */ /* 0x0003e20000100800 */
[----:B------:R-:W-:Y:S01]  /*9860*/  IMAD.HI.U32 R74, R245, R69, RZ ;  /* 0x00000045f54a7227 */ /* 0x000fe200078e00ff */
[----:B--2---:R-:W-:-:S03]  /*9870*/  IADD3 R2, R6, 0x152, RZ ;  /* 0x0000015206027810 */ /* 0x004fc60007ffe0ff */
[----:B------:R-:W-:Y:S02]  /*9880*/  IMAD.MOV.U32 R71, RZ, RZ, R73 ;  /* 0x000000ffff477224 */ /* 0x000fe400078e0049 */
[----:B------:R-:W-:Y:S01]  /*9890*/  IMAD.HI.U32 R73, R245, R70, RZ ;  /* 0x00000046f5497227 */ /* 0x000fe200078e00ff */
[----:B------:R2:W-:Y:S03]  /*98a0*/  STL [R1+0x21d8], R2 ;  /* 0x0021d80201007387 */ /* 0x0005e60000100800 */
[C---:B-1----:R-:W-:Y:S02]  /*98b0*/  VIADD R0, R6.reuse, 0x153 ;  /* 0x0000015306007836 */ /* 0x042fe40000000000 */
[C---:B------:R-:W-:Y:S02]  /*98c0*/  IMAD R68, R247.reuse, R72, R68 ;  /* 0x00000048f7447224 */ /* 0x040fe400078e0244 */
[----:B------:R-:W-:Y:S01]  /*98d0*/  IMAD.MOV R72, RZ, RZ, -R74 ;  /* 0x000000ffff487224 */ /* 0x000fe200078e0a4a */
[----:B------:R1:W-:Y:S01]  /*98e0*/  STL [R1+0x21d4], R0 ;  /* 0x0021d40001007387 */ /* 0x0003e20000100800 */
[----:B------:R-:W-:Y:S01]  /*98f0*/  IMAD.MOV R74, RZ, RZ, -R73 ;  /* 0x000000ffff4a7224 */ /* 0x000fe200078e0a49 */
[----:B------:R-:W-:Y:S01]  /*9900*/  IABS R73, R0 ;  /* 0x0000000000497213 */ /* 0x000fe20000000000 */
[----:B------:R-:W-:Y:S01]  /*9910*/  IMAD R69, R247, R72, R69 ;  /* 0x00000048f7457224 */ /* 0x000fe200078e0245 */
[----:B------:R-:W-:Y:S01]  /*9920*/  IABS R72, R2 ;  /* 0x0000000200487213 */ /* 0x000fe20000000000 */
[----:B------:R-:W-:Y:S01]  /*9930*/  IMAD.HI.U32 R75, R245, R71, RZ ;  /* 0x00000047f54b7227 */ /* 0x000fe200078e00ff */
[----:B--2---:R-:W-:-:S03]  /*9940*/  IADD3 R2, R6, 0x155, RZ ;  /* 0x0000015506027810 */ /* 0x004fc60007ffe0ff */
[----:B------:R-:W-:Y:S02]  /*9950*/  IMAD R70, R247, R74, R70 ;  /* 0x0000004af7467224 */ /* 0x000fe400078e0246 */
[----:B-1----:R-:W-:Y:S02]  /*9960*/  VIADD R0, R6, 0x154 ;  /* 0x0000015406007836 */ /* 0x002fe40000000000 */
[----:B------:R-:W-:Y:S02]  /*9970*/  IMAD.MOV R75, RZ, RZ, -R75 ;  /* 0x000000ffff4b7224 */ /* 0x000fe400078e0a4b */
[C---:B------:R-:W-:Y:S01]  /*9980*/  IMAD.HI.U32 R76, R245.reuse, R72, RZ ;  /* 0x00000048f54c7227 */ /* 0x040fe200078e00ff */
[----:B------:R1:W-:Y:S01]  /*9990*/  STL [R1+0x21d0], R0 ;  /* 0x0021d00001007387 */ /* 0x0003e20000100800 */
[----:B------:R-:W-:Y:S02]  /*99a0*/  IABS R74, R0 ;  /* 0x00000000004a7213 */ /* 0x000fe40000000000 */
[----:B------:R-:W-:Y:S01]  /*99b0*/  IMAD.HI.U32 R77, R245, R73, RZ ;  /* 0x00000049f54d7227 */ /* 0x000fe200078e00ff */
[----:B------:R2:W-:Y:S03]  /*99c0*/  STL [R1+0x21cc], R2 ;  /* 0x0021cc0201007387 */ /* 0x0005e60000100800 */
[----:B------:R-:W-:Y:S01]  /*99d0*/  IMAD R71, R247, R75, R71 ;  /* 0x0000004bf7477224 */ /* 0x000fe200078e0247 */
[----:B------:R-:W-:Y:S01]  /*99e0*/  IABS R75, R2 ;  /* 0x00000002004b7213 */ /* 0x000fe20000000000 */
[----:B------:R-:W-:-:S02]  /*99f0*/  IMAD.MOV R76, RZ, RZ, -R76 ;  /* 0x000000ffff4c7224 */ /* 0x000fc400078e0a4c */
[----:B-1----:R-:W-:Y:S02]  /*9a00*/  VIADD R0, R6, 0x156 ;  /* 0x0000015606007836 */ /* 0x002fe40000000000 */
[----:B------:R-:W-:Y:S02]  /*9a10*/  IMAD.MOV R77, RZ, RZ, -R77 ;  /* 0x000000ffff4d7224 */ /* 0x000fe400078e0a4d */
[----:B------:R-:W-:Y:S01]  /*9a20*/  IMAD.HI.U32 R79, R245, R74, RZ ;  /* 0x0000004af54f7227 */ /* 0x000fe200078e00ff */
[----:B------:R-:W-:Y:S01]  /*9a30*/  IABS R78, R0 ;  /* 0x00000000004e7213 */ /* 0x000fe20000000000 */
[----:B------:R1:W-:Y:S02]  /*9a40*/  STL [R1+0x21c8], R0 ;  /* 0x0021c80001007387 */ /* 0x0003e40000100800 */
[----:B------:R-:W-:Y:S02]  /*9a50*/  IMAD R72, R247, R76, R72 ;  /* 0x0000004cf7487224 */ /* 0x000fe400078e0248 */
[----:B------:R-:W-:-:S02]  /*9a60*/  IMAD.MOV.U32 R76, RZ, RZ, R78 ;  /* 0x000000ffff4c7224 */ /* 0x000fc400078e004e */
[C---:B--2---:R-:W-:Y:S02]  /*9a70*/  VIADD R2, R6.reuse, 0x157 ;  /* 0x0000015706027836 */ /* 0x044fe40000000000 */
[----:B------:R-:W-:Y:S01]  /*9a80*/  IMAD R73, R247, R77, R73 ;  /* 0x0000004df7497224 */ /* 0x000fe200078e0249 */
[----:B------:R-:W-:Y:S01]  /*9a90*/  IADD3 R77, -R79, RZ, RZ ;  /* 0x000000ff4f4d7210 */ /* 0x000fe20007ffe1ff */
[----:B------:R-:W-:Y:S01]  /*9aa0*/  IMAD.HI.U32 R78, R245, R75, RZ ;  /* 0x0000004bf54e7227 */ /* 0x000fe200078e00ff */
[----:B------:R-:W-:Y:S03]  /*9ab0*/  STL [R1+0x21c4], R2 ;  /* 0x0021c40201007387 */ /* 0x000fe60000100800 */
[----:B-1----:R-:W-:Y:S02]  /*9ac0*/  VIADD R0, R6, 0x158 ;  /* 0x0000015806007836 */ /* 0x002fe40000000000 */
[----:B------:R-:W-:-:S02]  /*9ad0*/  IMAD.MOV R79, RZ, RZ, -R78 ;  /* 0x000000ffff4f7224 */ /* 0x000fc400078e0a4e */
        /* <DEDUP_REMOVED lines=70> */
[C---:B-1----:R-:W-:Y:S01]  /*9f40*/  VIADD R0, R6.reuse, 0x163 ;  /* 0x0000016306007836 */ /* 0x042fe20000000000 */
        /* <DEDUP_REMOVED lines=77> */
[----:B--2---:R-:W-:Y:S02]  /*a420*/  VIADD R2, R6, 0x170 ;  /* 0x0000017006027836 */ /* 0x004fe40000000000 */
        /* <DEDUP_REMOVED lines=612> */
[C---:B-1----:R-:W-:Y:S02]  /*ca70*/  VIADD R0, R6.reuse, 0x1d3 ;  /* 0x000001d306007836 */ /* 0x042fe40000000000 */
[----:B------:R-:W-:Y:S01]  /*ca80*/  IMAD.MOV R202, RZ, RZ, -R202 ;  /* 0x000000ffffca7224 */ /* 0x000fe200078e0aca */
[----:B--2---:R-:W-:Y:S01]  /*ca90*/  IADD3 R2, R6, 0x1d4, RZ ;  /* 0x000001d406027810 */ /* 0x004fe20007ffe0ff */
[----:B------:R-:W-:Y:S01]  /*caa0*/  IMAD.HI.U32 R204, R245, R199, RZ ;  /* 0x000000c7f5cc7227 */ /* 0x000fe200078e00ff */
[----:B------:R-:W-:Y:S01]  /*cab0*/  IABS R203, R0 ;  /* 0x0000000000cb7213 */ /* 0x000fe20000000000 */
[----:B------:R1:W-:Y:S02]  /*cac0*/  STL [R1+0x1f3c], R0 ;  /* 0x001f3c0001007387 */ /* 0x0003e40000100800 */
[----:B------:R-:W-:Y:S02]  /*cad0*/  IMAD R197, R247, R201, R197 ;  /* 0x000000c9f7c57224 */ /* 0x000fe400078e02c5 */
[----:B------:R-:W-:Y:S01]  /*cae0*/  IMAD.MOV.U32 R201, RZ, RZ, R203 ;  /* 0x000000ffffc97224 */ /* 0x000fe200078e00cb */
[----:B------:R2:W-:Y:S01]  /*caf0*/  STL [R1+0x1f30], R2 ;  /* 0x001f300201007387 */ /* 0x0005e20000100800 */
[----:B------:R-:W-:-:S04]  /*cb00*/  IMAD.HI.U32 R203, R245, R200, RZ ;  /* 0x000000c8f5cb7227 */ /* 0x000fc800078e00ff */
        /* <DEDUP_REMOVED lines=12> */
[----:B------:R-:W-:-:S03]  /*cbd0*/  IMAD.HI.U32 R206, R245, R202, RZ ;  /* 0x000000caf5ce7227 */ /* 0x000fc600078e00ff */
[----:B------:R1:W-:Y:S01]  /*cbe0*/  STL [R1+0x1f28], R0 ;  /* 0x001f280001007387 */ /* 0x0003e20000100800 */
[----:B------:R-:W-:Y:S01]  /*cbf0*/  IABS R204, R0 ;  /* 0x0000000000cc7213 */ /* 0x000fe20000000000 */
[----:B------:R-:W-:Y:S02]  /*cc00*/  IMAD.MOV R205, RZ, RZ, -R205 ;  /* 0x000000ffffcd7224 */ /* 0x000fe400078e0acd */
[----:B------:R-:W-:Y:S01]  /*cc10*/  IMAD.MOV R206, RZ, RZ, -R206 ;  /* 0x000000ffffce7224 */ /* 0x000fe200078e0ace */
[----:B------:R-:W-:Y:S01]  /*cc20*/  STL [R1+0x1f20], R2 ;  /* 0x001f200201007387 */ /* 0x000fe20000100800 */
[----:B------:R-:W-:Y:S01]  /*cc30*/  IMAD R201, R247, R205, R201 ;  /* 0x000000cdf7c97224 */ /* 0x000fe200078e02c9 */
[----:B------:R-:W-:Y:S01]  /*cc40*/  IABS R205, R2 ;  /* 0x0000000200cd7213 */ /* 0x000fe20000000000 */
[----:B------:R-:W-:-:S04]  /*cc50*/  IMAD.HI.U32 R207, R245, R203, RZ ;  /* 0x000000cbf5cf7227 */ /* 0x000fc800078e00ff */
[----:B-1----:R-:W-:Y:S02]  /*cc60*/  VIADD R0, R6, 0x1d8 ;  /* 0x000001d806007836 */ /* 0x002fe40000000000 */
[----:B------:R-:W-:Y:S02]  /*cc70*/  IMAD R202, R247, R206, R202 ;  /* 0x000000cef7ca7224 */ /* 0x000fe400078e02ca */
[----:B------:R-:W-:Y:S01]  /*cc80*/  IMAD.MOV R207, RZ, RZ, -R207 ;  /* 0x000000ffffcf7224 */ /* 0x000fe200078e0acf */
[----:B------:R-:W-:Y:S01]  /*cc90*/  IABS R208, R0 ;  /* 0x0000000000d07213 */ /* 0x000fe20000000000 */
[C---:B------:R-:W-:Y:S01]  /*cca0*/  IMAD.HI.U32 R209, R245.reuse, R204, RZ ;  /* 0x000000ccf5d17227 */ /* 0x040fe200078e00ff */
[----:B------:R1:W-:Y:S02]  /*ccb0*/  STL [R1+0x1f1c], R0 ;  /* 0x001f1c0001007387 */ /* 0x0003e40000100800 */
[----:B------:R-:W-:Y:S01]  /*ccc0*/  MOV R206, R208 ;  /* 0x000000d000ce7202 */ /* 0x000fe20000000f00 */
[----:B------:R-:W-:Y:S01]  /*ccd0*/  IMAD.HI.U32 R208, R245, R205, RZ ;  /* 0x000000cdf5d07227 */ /* 0x000fe200078e00ff */
[----:B------:R-:W-:Y:S03]  /*cce0*/  STL [R1+0x1f18], R4 ;  /* 0x001f180401007387 */ /* 0x000fe60000100800 */
[----:B------:R-:W-:Y:S01]  /*ccf0*/  IMAD R203, R247, R207, R203 ;  /* 0x000000cff7cb7224 */ /* 0x000fe200078e02cb */
[----:B------:R2:W-:Y:S01]  /*cd00*/  STL [R1+0x1f14], R3 ;  /* 0x001f140301007387 */ /* 0x0005e20000100800 */
[----:B------:R-:W-:Y:S01]  /*cd10*/  IMAD.MOV R207, RZ, RZ, -R209 ;  /* 0x000000ffffcf7224 */ /* 0x000fe200078e0ad1 */
[----:B-1----:R-:W-:Y:S01]  /*cd20*/  MOV R0, R213 ;  /* 0x000000d500007202 */ /* 0x002fe20000000f00 */
[----:B------:R-:W-:-:S04]  /*cd30*/  IMAD.HI.U32 R210, R245, R206, RZ ;  /* 0x000000cef5d27227 */ /* 0x000fc800078e00ff */
[----:B------:R-:W-:Y:S01]  /*cd40*/  IMAD.MOV R209, RZ, RZ, -R208 ;  /* 0x000000ffffd17224 */ /* 0x000fe200078e0ad0 */
[----:B------:R-:W-:Y:S01]  /*cd50*/  IABS R208, R3 ;  /* 0x0000000300d07213 */ /* 0x000fe20000000000 */
[C---:B------:R-:W-:Y:S01]  /*cd60*/  IMAD R204, R247.reuse, R207, R204 ;  /* 0x000000cff7cc7224 */ /* 0x040fe200078e02cc */
[----:B------:R-:W-:Y:S01]  /*cd70*/  IABS R207, R4 ;  /* 0x0000000400cf7213 */ /* 0x000fe20000000000 */
[----:B--2---:R-:W-:Y:S01]  /*cd80*/  VIADD R3, R6, 0x1db ;  /* 0x000001db06037836 */ /* 0x004fe20000000000 */
[----:B------:R-:W-:Y:S01]  /*cd90*/  IADD3 R210, -R210, RZ, RZ ;  /* 0x000000ffd2d27210 */ /* 0x000fe20007ffe1ff */
[----:B------:R-:W-:Y:S02]  /*cda0*/  VIADD R4, R6, 0x1dc ;  /* 0x000001dc06047836 */ /* 0x000fe40000000000 */
[----:B------:R-:W-:Y:S01]  /*cdb0*/  IMAD R205, R247, R209, R205 ;  /* 0x000000d1f7cd7224 */ /* 0x000fe200078e02cd */
[----:B------:R1:W-:Y:S01]  /*cdc0*/  STL [R1+0x1f08], R3 ;  /* 0x001f080301007387 */ /* 0x0003e20000100800 */
[----:B------:R-:W-:Y:S01]  /*cdd0*/  IMAD.HI.U32 R212, R245, R208, RZ ;  /* 0x000000d0f5d47227 */ /* 0x000fe200078e00ff */
[----:B------:R-:W-:-:S02]  /*cde0*/  IABS R209, R3 ;  /* 0x0000000300d17213 */ /* 0x000fc40000000000 */
[----:B------:R2:W-:Y:S01]  /*cdf0*/  STL [R1+0x1f00], R4 ;  /* 0x001f000401007387 */ /* 0x0005e20000100800 */
[----:B------:R-:W-:Y:S01]  /*ce00*/  IMAD.MOV.U32 R2, RZ, RZ, R211 ;  /* 0x000000ffff027224 */ /* 0x000fe200078e00d3 */
[----:B------:R-:W-:Y:S01]  /*ce10*/  IADD3 R212, -R212, RZ, RZ ;  /* 0x000000ffd4d47210 */ /* 0x000fe20007ffe1ff */
[----:B------:R-:W-:Y:S01]  /*ce20*/  IMAD R206, R247, R210, R206 ;  /* 0x000000d2f7ce7224 */ /* 0x000fe200078e02ce */
[----:B------:R-:W-:Y:S01]  /*ce30*/  IABS R210, R4 ;  /* 0x0000000400d27213 */ /* 0x000fe20000000000 */
[----:B------:R-:W-:-:S04]  /*ce40*/  IMAD.HI.U32 R211, R245, R207, RZ ;  /* 0x000000cff5d37227 */ /* 0x000fc800078e00ff */
[----:B-1----:R-:W-:Y:S02]  /*ce50*/  VIADD R3, R6, 0x1dd ;  /* 0x000001dd06037836 */ /* 0x002fe40000000000 */
[----:B--2---:R-:W-:Y:S01]  /*ce60*/  IMAD.MOV.U32 R4, RZ, RZ, R242 ;  /* 0x000000ffff047224 */ /* 0x004fe200078e00f2 */
[----:B------:R-:W-:Y:S01]  /*ce70*/  MOV R242, R214 ;  /* 0x000000d600f27202 */ /* 0x000fe20000000f00 */
[----:B------:R-:W-:Y:S01]  /*ce80*/  IMAD.MOV R211, RZ, RZ, -R211 ;  /* 0x000000ffffd37224 */ /* 0x000fe200078e0ad3 */
[----:B------:R-:W-:Y:S01]  /*ce90*/  IABS R213, R3 ;  /* 0x0000000300d57213 */ /* 0x000fe20000000000 */
[----:B------:R-:W-:Y:S01]  /*cea0*/  IMAD.HI.U32 R214, R245, R209, RZ ;  /* 0x000000d1f5d67227 */ /* 0x000fe200078e00ff */
[----:B------:R1:W-:Y:S03]  /*ceb0*/  STL [R1+0x1efc], R3 ;  /* 0x001efc0301007387 */ /* 0x0003e60000100800 */
[----:B------:R-:W-:-:S02]  /*cec0*/  IMAD R208, R247, R212, R208 ;  /* 0x000000d4f7d07224 */ /* 0x000fc400078e02d0 */
[----:B------:R-:W-:Y:S02]  /*ced0*/  IMAD R207, R247, R211, R207 ;  /* 0x000000d3f7cf7224 */ /* 0x000fe400078e02cf */
[----:B------:R-:W-:Y:S02]  /*cee0*/  IMAD.MOV R212, RZ, RZ, -R214 ;  /* 0x000000ffffd47224 */ /* 0x000fe400078e0ad6 */
[C---:B------:R-:W-:Y:S02]  /*cef0*/  VIADD R10, R6.reuse, 0x1de ;  /* 0x000001de060a7836 */ /* 0x040fe40000000000 */
[----:B------:R-:W-:Y:S02]  /*cf00*/  IMAD.MOV.U32 R211, RZ, RZ, R213 ;  /* 0x000000ffffd37224 */ /* 0x000fe400078e00d5 */
[----:B------:R-:W-:Y:S01]  /*cf10*/  IMAD.HI.U32 R213, R245, R210, RZ ;  /* 0x000000d2f5d57227 */ /* 0x000fe200078e00ff */
[----:B------:R2:W-:Y:S03]  /*cf20*/  STL [R1+0x1ef8], R10 ;  /* 0x001ef80a01007387 */ /* 0x0005e60000100800 */
[----:B------:R-:W-:Y:S01]  /*cf30*/  IMAD.MOV.U32 R5, RZ, RZ, R244 ;  /* 0x000000ffff057224 */ /* 0x000fe200078e00f4 */
[----:B------:R-:W-:Y:S01]  /*cf40*/  IADD3 R214, -R213, RZ, RZ ;  /* 0x000000ffd5d67210 */ /* 0x000fe20007ffe1ff */
[----:B------:R-:W-:-:S02]  /*cf50*/  VIADD R9, R6, 0x1df ;  /* 0x000001df06097836 */ /* 0x000fc40000000000 */
[----:B------:R-:W-:Y:S01]  /*cf60*/  IMAD.MOV.U32 R244, RZ, RZ, R240 ;  /* 0x000000fffff47224 */ /* 0x000fe200078e00f0 */
[----:B------:R-:W-:Y:S01]  /*cf70*/  MOV R11, R5 ;  /* 0x00000005000b7202 */ /* 0x000fe20000000f00 */
[----:B------:R-:W-:Y:S01]  /*cf80*/  IMAD R209, R247, R212, R209 ;  /* 0x000000d4f7d17224 */ /* 0x000fe200078e02d1 */
[----:B------:R-:W-:Y:S01]  /*cf90*/  IABS R212, R10 ;  /* 0x0000000a00d47213 */ /* 0x000fe20000000000 */
[----:B------:R-:W-:Y:S01]  /*cfa0*/  IMAD.MOV.U32 R240, RZ, RZ, R215 ;  /* 0x000000fffff07224 */ /* 0x000fe200078e00d7 */
[----:B------:R-:W-:Y:S01]  /*cfb0*/  IABS R213, R9 ;  /* 0x0000000900d57213 */ /* 0x000fe20000000000 */
[----:B------:R-:W-:Y:S01]  /*cfc0*/  IMAD.HI.U32 R215, R245, R211, RZ ;  /* 0x000000d3f5d77227 */ /* 0x000fe200078e00ff */
[----:B------:R3:W-:Y:S03]  /*cfd0*/  STL [R1+0x1ef4], R9 ;  /* 0x001ef40901007387 */ /* 0x0007e60000100800 */
[----:B-1----:R-:W-:-:S02]  /*cfe0*/  IMAD.MOV.U32 R3, RZ, RZ, R2 ;  /* 0x000000ffff037224 */ /* 0x002fc400078e0002 */
[----:B------:R-:W-:Y:S02]  /*cff0*/  IMAD.MOV.U32 R2, RZ, RZ, R0 ;  /* 0x000000ffff027224 */ /* 0x000fe400078e0000 */
[C---:B--2---:R-:W-:Y:S02]  /*d000*/  VIADD R10, R6.reuse, 0x1e0 ;  /* 0x000001e0060a7836 */ /* 0x044fe40000000000 */
[----:B------:R-:W-:Y:S02]  /*d010*/  IMAD.MOV.U32 R0, RZ, RZ, R216 ;  /* 0x000000ffff007224 */ /* 0x000fe400078e00d8 */
[----:B------:R-:W-:Y:S01]  /*d020*/  IMAD.MOV R215, RZ, RZ, -R215 ;  /* 0x000000ffffd77224 */ /* 0x000fe200078e0ad7 */
[----:B------:R-:W-:Y:S01]  /*d030*/  STL [R1+0x1eec], R10 ;  /* 0x001eec0a01007387 */ /* 0x000fe20000100800 */
[----:B---3--:R-:W-:Y:S02]  /*d040*/  VIADD R9, R6, 0x1e1 ;  /* 0x000001e106097836 */ /* 0x008fe40000000000 */
[----:B------:R-:W-:-:S03]  /*d050*/  IMAD.HI.U32 R216, R245, R212, RZ ;  /* 0x000000d4f5d87227 */ /* 0x000fc600078e00ff */
[----:B------:R1:W-:Y:S01]  /*d060*/  STL [R1+0x1ee8], R9 ;  /* 0x001ee80901007387 */ /* 0x0003e20000100800 */
[----:B------:R-:W-:Y:S02]  /*d070*/  VIADD R12, R6, 0x1e2 ;  /* 0x000001e2060c7836 */ /* 0x000fe40000000000 */
[----:B------:R-:W-:Y:S02]  /*d080*/  IMAD.MOV.U32 R252, RZ, RZ, R217 ;  /* 0x000000fffffc7224 */ /* 0x000fe400078e00d9 */
[----:B------:R-:W-:Y:S01]  /*d090*/  IMAD R210, R247, R214, R210 ;  /* 0x000000d6f7d27224 */ /* 0x000fe200078e02d2 */
[----:B------:R-:W-:Y:S01]  /*d0a0*/  IABS R214, R10 ;  /* 0x0000000a00d67213 */ /* 0x000fe20000000000 */
[----:B------:R-:W-:Y:S01]  /*d0b0*/  IMAD.MOV.U32 R5, RZ, RZ, R3 ;  /* 0x000000ffff057224 */ /* 0x000fe200078e0003 */
[----:B------:R2:W-:Y:S01]  /*d0c0*/  STL [R1+0x1ee4], R12 ;  /* 0x001ee40c01007387 */ /* 0x0005e20000100800 */
[----:B------:R-:W-:-:S04]  /*d0d0*/  IMAD.HI.U32 R217, R245, R213, RZ ;  /* 0x000000d5f5d97227 */ /* 0x000fc800078e00ff */
[----:B------:R-:W-:Y:S02]  /*d0e0*/  IMAD.MOV.U32 R3, RZ, RZ, R239 ;  /* 0x000000ffff037224 */ /* 0x000fe400078e00ef */
[----:B------:R-:W-:Y:S01]  /*d0f0*/  IMAD R211, R247, R215, R211 ;  /* 0x000000d7f7d37224 */ /* 0x000fe200078e02d3 */
[----:B------:R-:W-:Y:S01]  /*d100*/  IABS R215, R9 ;  /* 0x0000000900d77213 */ /* 0x000fe20000000000 */
[----:B------:R-:W-:Y:S01]  /*d110*/  IMAD.MOV.U32 R239, RZ, RZ, R218 ;  /* 0x000000ffffef7224 */ /* 0x000fe200078e00da */
[----:B------:R-:W-:Y:S01]  /*d120*/  IABS R218, R12 ;  /* 0x0000000c00da7213 */ /* 0x000fe20000000000 */
[----:B------:R-:W-:Y:S02]  /*d130*/  IMAD.MOV R216, RZ, RZ, -R216 ;  /* 0x000000ffffd87224 */ /* 0x000fe400078e0ad8 */
[----:B-1----:R-:W-:Y:S02]  /*d140*/  IMAD.MOV.U32 R9, RZ, RZ, R243 ;  /* 0x000000ffff097224 */ /* 0x002fe400078e00f3 */
[----:B------:R-:W-:-:S02]  /*d150*/  IMAD.MOV.U32 R243, RZ, RZ, R219 ;  /* 0x000000fffff37224 */ /* 0x000fc400078e00db */
[----:B------:R-:W-:Y:S02]  /*d160*/  IMAD.MOV R217, RZ, RZ, -R217 ;  /* 0x000000ffffd97224 */ /* 0x000fe400078e0ad9 */
[----:B------:R-:W-:-:S04]  /*d170*/  IMAD.HI.U32 R219, R245, R214, RZ ;  /* 0x000000d6f5db7227 */ /* 0x000fc800078e00ff */
[C---:B------:R-:W-:Y:S01]  /*d180*/  IMAD R212, R247.reuse, R216, R212 ;  /* 0x000000d8f7d47224 */ /* 0x040fe200078e02d4 */
[----:B------:R-:W-:Y:S01]  /*d190*/  MOV R216, R218 ;  /* 0x000000da00d87202 */ /* 0x000fe20000000f00 */
[----:B------:R-:W-:Y:S02]  /*d1a0*/  IMAD R213, R247, R217, R213 ;  /* 0x000000d9f7d57224 */ /* 0x000fe400078e02d5 */
[----:B------:R-:W-:Y:S01]  /*d1b0*/  IMAD.MOV.U32 R10, RZ, RZ, R4 ;  /* 0x000000ffff0a7224 */ /* 0x000fe200078e0004 */
[----:B------:R-:W-:Y:S01]  /*d1c0*/  MOV R4, R220 ;  /* 0x000000dc00047202 */ /* 0x000fe20000000f00 */
[----:B------:R-:W-:Y:S02]  /*d1d0*/  IMAD.MOV R217, RZ, RZ, -R219 ;  /* 0x000000ffffd97224 */ /* 0x000fe400078e0adb */
[----:B------:R-:W-:Y:S02]  /*d1e0*/  VIADD R13, R6, 0x1e3 ;  /* 0x000001e3060d7836 */ /* 0x000fe40000000000 */
[----:B------:R-:W-:-:S03]  /*d1f0*/  IMAD.HI.U32 R218, R245, R215, RZ ;  /* 0x000000d7f5da7227 */ /* 0x000fc600078e00ff */
[----:B------:R1:W-:Y:S01]  /*d200*/  STL [R1+0x1edc], R13 ;  /* 0x001edc0d01007387 */ /* 0x0003e20000100800 */
[----:B--2---:R-:W-:Y:S02]  /*d210*/  VIADD R12, R6, 0x1e4 ;  /* 0x000001e4060c7836 */ /* 0x004fe40000000000 */
[----:B------:R-:W-:-:S03]  /*d220*/  IMAD.HI.U32 R220, R245, R216, RZ ;  /* 0x000000d8f5dc7227 */ /* 0x000fc600078e00ff */
[----:B------:R2:W-:Y:S01]  /*d230*/  STL [R1+0x1ed8], R12 ;  /* 0x001ed80c01007387 */ /* 0x0005e20000100800 */
[C---:B------:R-:W-:Y:S01]  /*d240*/  IMAD R214, R247.reuse, R217, R214 ;  /* 0x000000d9f7d67224 */ /* 0x040fe200078e02d6 */
[----:B------:R-:W-:Y:S01]  /*d250*/  IABS R217, R13 ;  /* 0x0000000d00d97213 */ /* 0x000fe20000000000 */
[----:B------:R-:W-:Y:S01]  /*d260*/  IMAD.MOV R219, RZ, RZ, -R218 ;  /* 0x000000ffffdb7224 */ /* 0x000fe200078e0ada */
[----:B------:R-:W-:Y:S01]  /*d270*/  IABS R218, R12 ;  /* 0x0000000c00da7213 */ /* 0x000fe20000000000 */
[----:B------:R-:W-:Y:S01]  /*d280*/  IMAD.MOV R220, RZ, RZ, -R220 ;  /* 0x000000ffffdc7224 */ /* 0x000fe200078e0adc */
[----:B-1----:R-:W-:Y:S01]  /*d290*/  MOV R13, R11 ;  /* 0x0000000b000d7202 */ /* 0x002fe20000000f00 */
[----:B------:R-:W-:Y:S01]  /*d2a0*/  VIADD R17, R6, 0x1e6 ;  /* 0x000001e606117836 */ /* 0x000fe20000000000 */
[----:B------:R-:W-:Y:S01]  /*d2b0*/  STL [R1+0x1ecc], R19 ;  /* 0x001ecc1301007387 */ /* 0x000fe20000100800 */
[----:B------:R-:W-:Y:S02]  /*d2c0*/  IMAD.MOV.U32 R15, RZ, RZ, R221 ;  /* 0x000000ffff0f7224 */ /* 0x000fe400078e00dd */
[----:B------:R-:W-:Y:S01]  /*d2d0*/  IMAD.MOV.U32 R14, RZ, RZ, R10 ;  /* 0x000000ffff0e7224 */ /* 0x000fe200078e000a */
[----:B------:R1:W-:Y:S01]  /*d2e0*/  STL [R1+0x1ec8], R17 ;  /* 0x001ec81101007387 */ /* 0x0003e20000100800 */
[----:B------:R-:W-:-:S02]  /*d2f0*/  IMAD R216, R247, R220, R216 ;  /* 0x000000dcf7d87224 */ /* 0x000fc400078e02d8 */
[----:B------:R-:W-:-:S04]  /*d300*/  IMAD.HI.U32 R221, R245, R217, RZ ;  /* 0x000000d9f5dd7227 */ /* 0x000fc800078e00ff */
[----:B------:R-:W-:Y:S02]  /*d310*/  VIADD R16, R6, 0x1e7 ;  /* 0x000001e706107836 */ /* 0x000fe40000000000 */
[----:B------:R-:W-:Y:S02]  /*d320*/  IMAD.MOV.U32 R10, RZ, RZ, R9 ;  /* 0x000000ffff0a7224 */ /* 0x000fe400078e0009 */
[----:B--2---:R-:W-:Y:S01]  /*d330*/  IMAD.MOV.U32 R12, RZ, RZ, R222 ;  /* 0x000000ffff0c7224 */ /* 0x004fe200078e00de */
[----:B------:R-:W-:Y:S01]  /*d340*/  IABS R222, R17 ;  /* 0x0000001100de7213 */ /* 0x000fe20000000000 */
[----:B------:R-:W-:Y:S01]  /*d350*/  IMAD.HI.U32 R220, R245, R218, RZ ;  /* 0x000000daf5dc7227 */ /* 0x000fe200078e00ff */
[----:B-1----:R-:W-:Y:S01]  /*d360*/  MOV R17, R15 ;  /* 0x0000000f00117202 */ /* 0x002fe20000000f00 */
[----:B------:R-:W-:Y:S02]  /*d370*/  STL [R1+0x1ec4], R16 ;  /* 0x001ec41001007387 */ /* 0x000fe40000100800 */
[----:B------:R-:W-:-:S02]  /*d380*/  IMAD.MOV.U32 R9, RZ, RZ, R4 ;  /* 0x000000ffff097224 */ /* 0x000fc400078e0004 */
[----:B------:R-:W-:Y:S01]  /*d390*/  IMAD R215, R247, R219, R215 ;  /* 0x000000dbf7d77224 */ /* 0x000fe200078e02d7 */
[----:B------:R-:W-:Y:S01]  /*d3a0*/  IABS R219, R19 ;  /* 0x0000001300db7213 */ /* 0x000fe20000000000 */
[----:B------:R-:W-:Y:S01]  /*d3b0*/  IMAD.MOV.U32 R4, RZ, RZ, R243 ;  /* 0x000000ffff047224 */ /* 0x000fe200078e00f3 */
[----:B------:R-:W-:Y:S01]  /*d3c0*/  MOV R243, R224 ;  /* 0x000000e000f37202 */ /* 0x000fe20000000f00 */
[----:B------:R-:W-:Y:S01]  /*d3d0*/  IMAD.MOV.U32 R11, RZ, RZ, R223 ;  /* 0x000000ffff0b7224 */ /* 0x000fe200078e00df */
[----:B------:R-:W-:Y:S01]  /*d3e0*/  IABS R224, R16 ;  /* 0x0000001000e07213 */ /* 0x000fe20000000000 */
[----:B------:R-:W-:Y:S01]  /*d3f0*/  IMAD.MOV R223, RZ, RZ, -R221 ;  /* 0x000000ffffdf7224 */ /* 0x000fe200078e0add */
[----:B------:R-:W-:Y:S01]  /*d400*/  STL [R1+0x1eb8], R20 ;  /* 0x001eb81401007387 */ /* 0x000fe20000100800 */
[----:B------:R-:W-:Y:S02]  /*d410*/  IMAD.MOV R221, RZ, RZ, -R220 ;  /* 0x000000ffffdd7224 */ /* 0x000fe400078e0adc */
[----:B------:R-:W-:-:S02]  /*d420*/  VIADD R19, R6, 0x1e9 ;  /* 0x000001e906137836 */ /* 0x000fc40000000000 */
[----:B------:R-:W-:Y:S02]  /*d430*/  IMAD.MOV.U32 R15, RZ, RZ, R13 ;  /* 0x000000ffff0f7224 */ /* 0x000fe400078e000d */
[----:B------:R-:W-:Y:S01]  /*d440*/  IMAD.MOV.U32 R220, RZ, RZ, R222 ;  /* 0x000000ffffdc7224 */ /* 0x000fe200078e00de */
[----:B------:R4:W-:Y:S01]  /*d450*/  STL [R1+0x1eb4], R19 ;  /* 0x001eb41301007387 */ /* 0x0009e20000100800 */
[----:B------:R-:W-:Y:S02]  /*d460*/  IMAD.MOV.U32 R13, RZ, RZ, R0 ;  /* 0x000000ffff0d7224 */ /* 0x000fe400078e0000 */
[----:B------:R-:W-:-:S04]  /*d470*/  IMAD.HI.U32 R222, R245, R219, RZ ;  /* 0x000000dbf5de7227 */ /* 0x000fc800078e00ff */
[----:B------:R-:W-:Y:S01]  /*d480*/  IMAD.MOV.U32 R0, RZ, RZ, R226 ;  /* 0x000000ffff007224 */ /* 0x000fe200078e00e2 */
[----:B------:R-:W-:Y:S01]  /*d490*/  IABS R226, R19 ;  /* 0x0000001300e27213 */ /* 0x000fe20000000000 */
[C---:B------:R-:W-:Y:S01]  /*d4a0*/  IMAD R218, R247.reuse, R221, R218 ;  /* 0x000000ddf7da7224 */ /* 0x040fe200078e02da */
[----:B----4-:R-:W-:Y:S01]  /*d4b0*/  LOP3.LUT R19, R18, 0x7f, RZ, 0xc0, !PT ;  /* 0x0000007f12137812 */ /* 0x010fe200078ec0ff */
[----:B------:R-:W-:Y:S01]  /*d4c0*/  IMAD.MOV.U32 R221, RZ, RZ, R224 ;  /* 0x000000ffffdd7224 */ /* 0x000fe200078e00e0 */
[----:B------:R-:W-:Y:S01]  /*d4d0*/  IABS R224, R20 ;  /* 0x0000001400e07213 */ /* 0x000fe20000000000 */
[----:B------:R-:W-:Y:S02]  /*d4e0*/  IMAD R217, R247, R223, R217 ;  /* 0x000000dff7d97224 */ /* 0x000fe400078e02d9 */
[----:B------:R-:W-:Y:S02]  /*d4f0*/  IMAD.MOV.U32 R16, RZ, RZ, R14 ;  /* 0x000000ffff107224 */ /* 0x000fe400078e000e */
[----:B------:R-:W-:-:S04]  /*d500*/  IMAD.HI.U32 R223, R245, R220, RZ ;  /* 0x000000dcf5df7227 */ /* 0x000fc800078e00ff */
[----:B------:R-:W-:Y:S02]  /*d510*/  IMAD.MOV R222, RZ, RZ, -R222 ;  /* 0x000000ffffde7224 */ /* 0x000fe400078e0ade */
[C---:B------:R-:W-:Y:S02]  /*d520*/  VIADD R20, R6.reuse, 0x1ea ;  /* 0x000001ea06147836 */ /* 0x040fe40000000000 */
[----:B------:R-:W-:Y:S01]  /*d530*/  IMAD.MOV.U32 R14, RZ, RZ, R8 ;  /* 0x000000ffff0e7224 */ /* 0x000fe200078e0008 */
[----:B------:R-:W-:Y:S01]  /*d540*/  MOV R8, R242 ;  /* 0x000000f200087202 */ /* 0x000fe20000000f00 */
[----:B------:R-:W-:Y:S01]  /*d550*/  VIADD R18, R6, 0x1eb ;  /* 0x000001eb06127836 */ /* 0x000fe20000000000 */
[----:B------:R-:W-:Y:S01]  /*d560*/  STL [R1+0x1eac], R20 ;  /* 0x001eac1401007387 */ /* 0x000fe20000100800 */
[----:B------:R-:W-:Y:S02]  /*d570*/  IMAD.MOV.U32 R242, RZ, RZ, R225 ;  /* 0x000000fffff27224 */ /* 0x000fe400078e00e1 */
[----:B------:R-:W-:Y:S01]  /*d580*/  IMAD.HI.U32 R225, R245, R221, RZ ;  /* 0x000000ddf5e17227 */ /* 0x000fe200078e00ff */
[----:B------:R1:W-:Y:S03]  /*d590*/  STL [R1+0x1ea8], R18 ;  /* 0x001ea81201007387 */ /* 0x0003e60000100800 */
[----:B------:R-:W-:-:S02]  /*d5a0*/  IMAD.MOV R223, RZ, RZ, -R223 ;  /* 0x000000ffffdf7224 */ /* 0x000fc400078e0adf */
[----:B------:R-:W-:Y:S01]  /*d5b0*/  IMAD R219, R247, R222, R219 ;  /* 0x000000def7db7224 */ /* 0x000fe200078e02db */
[----:B------:R-:W-:Y:S01]  /*d5c0*/  MOV R222, R224 ;  /* 0x000000e000de7202 */ /* 0x000fe20000000f00 */
[----:B------:R-:W-:Y:S01]  /*d5d0*/  IMAD R27, R227, 0x80, R19 ;  /* 0x00000080e31b7824 */ /* 0x000fe200078e0213 */
[----:B------:R-:W-:Y:S01]  /*d5e0*/  IABS R227, R18 ;  /* 0x0000001200e37213 */ /* 0x000fe20000000000 */
[----:B------:R-:W-:Y:S01]  /*d5f0*/  IMAD.MOV R225, RZ, RZ, -R225 ;  /* 0x000000ffffe17224 */ /* 0x000fe200078e0ae1 */
[----:B------:R-:W-:Y:S01]  /*d600*/  IABS R224, R20 ;  /* 0x0000001400e07213 */ /* 0x000fe20000000000 */
[----:B-1----:R-:W-:Y:S01]  /*d610*/  IMAD.MOV.U32 R18, RZ, RZ, R15 ;  /* 0x000000ffff127224 */ /* 0x002fe200078e000f */
[----:B------:R-:W-:Y:S01]  /*d620*/  STL [R1+0x18d4], R27 ;  /* 0x0018d41b01007387 */ /* 0x000fe20000100800 */
[----:B------:R-:W-:Y:S01]  /*d630*/  IMAD R220, R247, R223, R220 ;  /* 0x000000dff7dc7224 */ /* 0x000fe200078e02dc */
[----:B------:R-:W-:Y:S01]  /*d640*/  ISETP.GE.AND P3, PT, R27, RZ, PT ;  /* 0x000000ff1b00720c */ /* 0x000fe20003f66270 */
[----:B------:R-:W-:Y:S01]  /*d650*/  IMAD.MOV.U32 R15, RZ, RZ, R231 ;  /* 0x000000ffff0f7224 */ /* 0x000fe200078e00e7 */
[----:B------:R-:W-:Y:S01]  /*d660*/  IABS R231, R27 ;  /* 0x0000001b00e77213 */ /* 0x000fe20000000000 */
[----:B------:R-:W-:-:S02]  /*d670*/  IMAD.MOV.U32 R223, RZ, RZ, R226 ;  /* 0x000000ffffdf7224 */ /* 0x000fc400078e00e2 */
[----:B------:R-:W-:-:S04]  /*d680*/  IMAD.HI.U32 R226, R245, R222, RZ ;  /* 0x000000def5e27227 */ /* 0x000fc800078e00ff */
[----:B------:R-:W-:Y:S01]  /*d690*/  IMAD R221, R247, R225, R221 ;  /* 0x000000e1f7dd7224 */ /* 0x000fe200078e02dd */
[----:B------:R-:W-:Y:S01]  /*d6a0*/  IADD3 R226, -R226, RZ, RZ ;  /* 0x000000ffe2e27210 */ /* 0x000fe20007ffe1ff */
[----:B------:R-:W-:-:S04]  /*d6b0*/  IMAD.HI.U32 R225, R245, R223, RZ ;  /* 0x000000dff5e17227 */ /* 0x000fc800078e00ff */
[----:B------:R-:W-:-:S04]  /*d6c0*/  IMAD.HI.U32 R229, R229, R231, RZ ;  /* 0x000000e7e5e57227 */ /* 0x000fc800078e00ff */
[----:B------:R-:W-:Y:S01]  /*d6d0*/  IMAD.MOV R225, RZ, RZ, -R225 ;  /* 0x000000ffffe17224 */ /* 0x000fe200078e0ae1 */
[----:B------:R-:W-:Y:S01]  /*d6e0*/  IADD3 R229, -R229, RZ, RZ ;  /* 0x000000ffe5e57210 */ /* 0x000fe20007ffe1ff */
[C---:B------:R-:W-:Y:S02]  /*d6f0*/  IMAD R222, R247.reuse, R226, R222 ;  /* 0x000000e2f7de7224 */ /* 0x040fe400078e02de */
[C---:B------:R-:W-:Y:S02]  /*d700*/  VIADD R22, R6.reuse, 0x1ec ;  /* 0x000001ec06167836 */ /* 0x040fe40000000000 */
[----:B------:R-:W-:Y:S01]  /*d710*/  IMAD R223, R247, R225, R223 ;  /* 0x000000e1f7df7224 */ /* 0x000fe200078e02df */
[----:B------:R-:W-:Y:S01]  /*d720*/  MOV R225, R227 ;  /* 0x000000e300e17202 */ /* 0x000fe20000000f00 */
[----:B------:R-:W-:Y:S01]  /*d730*/  IMAD.HI.U32 R226, R245, R224, RZ ;  /* 0x000000e0f5e27227 */ /* 0x000fe200078e00ff */
[----:B------:R-:W-:Y:S01]  /*d740*/  IABS R227, R22 ;  /* 0x0000001600e37213 */ /* 0x000fe20000000000 */
[----:B------:R-:W-:Y:S02]  /*d750*/  STL [R1+0x1ea0], R22 ;  /* 0x001ea01601007387 */ /* 0x000fe40000100800 */
[----:B------:R-:W-:-:S02]  /*d760*/  VIADD R21, R6, 0x1ed ;  /* 0x000001ed06157836 */ /* 0x000fc40000000000 */
[----:B------:R-:W-:Y:S01]  /*d770*/  IMAD.MOV.U32 R20, RZ, RZ, R17 ;  /* 0x000000ffff147224 */ /* 0x000fe200078e0011 */
[----:B------:R-:W-:Y:S01]  /*d780*/  MOV R17, R14 ;  /* 0x0000000e00117202 */ /* 0x000fe20000000f00 */
[----:B------:R-:W-:Y:S01]  /*d790*/  IMAD.MOV.U32 R19, RZ, RZ, R16 ;  /* 0x000000ffff137224 */ /* 0x000fe200078e0010 */
[----:B------:R1:W-:Y:S01]  /*d7a0*/  STL [R1+0x1e9c], R21 ;  /* 0x001e9c1501007387 */ /* 0x0003e20000100800 */
[C---:B------:R-:W-:Y:S02]  /*d7b0*/  IMAD R231, R232.reuse, R229, R231 ;  /* 0x000000e5e8e77224 */ /* 0x040fe400078e02e7 */
[----:B------:R-:W-:Y:S02]  /*d7c0*/  IMAD.MOV.U32 R16, RZ, RZ, R13 ;  /* 0x000000ffff107224 */ /* 0x000fe400078e000d */
[----:B------:R-:W-:Y:S01]  /*d7d0*/  IMAD.MOV.U32 R14, RZ, RZ, R230 ;  /* 0x000000ffff0e7224 */ /* 0x000fe200078e00e6 */
[----:B------:R-:W-:Y:S01]  /*d7e0*/  IABS R230, R21 ;  /* 0x0000001500e67213 */ /* 0x000fe20000000000 */
[----:B------:R-:W-:Y:S01]  /*d7f0*/  IMAD.MOV R226, RZ, RZ, -R226 ;  /* 0x000000ffffe27224 */ /* 0x000fe200078e0ae2 */
[----:B------:R-:W-:Y:S01]  /*d800*/  ISETP.GT.U32.AND P0, PT, R232, R231, PT ;  /* 0x000000e7e800720c */ /* 0x000fe20003f04070 */
[----:B------:R-:W-:-:S02]  /*d810*/  IMAD.MOV.U32 R13, RZ, RZ, R228 ;  /* 0x000000ffff0d7224 */ /* 0x000fc400078e00e4 */
[----:B------:R-:W-:-:S04]  /*d820*/  IMAD.HI.U32 R228, R245, R225, RZ ;  /* 0x000000e1f5e47227 */ /* 0x000fc800078e00ff */
[----:B------:R-:W-:Y:S02]  /*d830*/  IMAD R224, R247, R226, R224 ;  /* 0x000000e2f7e07224 */ /* 0x000fe400078e02e0 */
[----:B------:R-:W-:Y:S02]  /*d840*/  IMAD.MOV.U32 R226, RZ, RZ, R227 ;  /* 0x000000ffffe27224 */ /* 0x000fe400078e00e3 */
[----:B------:R-:W-:Y:S02]  /*d850*/  IMAD.MOV R228, RZ, RZ, -R228 ;  /* 0x000000ffffe47224 */ /* 0x000fe400078e0ae4 */
[----:B------:R-:W-:Y:S01]  /*d860*/  IMAD.MOV.U32 R227, RZ, RZ, R230 ;  /* 0x000000ffffe37224 */ /* 0x000fe200078e00e6 */
[----:B------:R-:W-:Y:S01]  /*d870*/  @!P0 IADD3 R231, R231, -R232, RZ ;  /* 0x800000e8e7e78210 */ /* 0x000fe20007ffe0ff */
[----:B-1----:R-:W-:Y:S02]  /*d880*/  VIADD R21, R6, 0x1ee ;  /* 0x000001ee06157836 */ /* 0x002fe40000000000 */
[----:B------:R-:W-:Y:S01]  /*d890*/  IMAD R225, R247, R228, R225 ;  /* 0x000000e4f7e17224 */ /* 0x000fe200078e02e1 */
[----:B------:R-:W-:Y:S01]  /*d8a0*/  ISETP.GT.U32.AND P1, PT, R232, R231, PT ;  /* 0x000000e7e800720c */ /* 0x000fe20003f24070 */
[----:B------:R-:W-:Y:S01]  /*d8b0*/  IMAD.HI.U32 R229, R245, R227, RZ ;  /* 0x000000e3f5e57227 */ /* 0x000fe200078e00ff */
[----:B------:R1:W-:Y:S01]  /*d8c0*/  STL [R1+0x1e8c], R21 ;  /* 0x001e8c1501007387 */ /* 0x0003e20000100800 */
[----:B------:R-:W-:-:S02]  /*d8d0*/  IABS R228, R21 ;  /* 0x0000001500e47213 */ /* 0x000fc40000000000 */
[----:B------:R-:W-:Y:S01]  /*d8e0*/  VIADD R23, R6, 0x1ef ;  /* 0x000001ef06177836 */ /* 0x000fe20000000000 */
[----:B------:R-:W-:Y:S01]  /*d8f0*/  IADD3 R229, -R229, RZ, RZ ;  /* 0x000000ffe5e57210 */ /* 0x000fe20007ffe1ff */
[----:B------:R-:W-:-:S03]  /*d900*/  IMAD.HI.U32 R230, R245, R226, RZ ;  /* 0x000000e2f5e67227 */ /* 0x000fc600078e00ff */
[----:B------:R2:W-:Y:S01]  /*d910*/  STL [R1+0x1e88], R23 ;  /* 0x001e881701007387 */ /* 0x0005e20000100800 */
[----:B------:R-:W-:Y:S01]  /*d920*/  IMAD.MOV R230, RZ, RZ, -R230 ;  /* 0x000000ffffe67224 */ /* 0x000fe200078e0ae6 */
[----:B-1----:R-:W-:Y:S01]  /*d930*/  MOV R21, R12 ;  /* 0x0000000c00157202 */ /* 0x002fe20000000f00 */
[----:B------:R-:W-:Y:S02]  /*d940*/  IMAD.MOV.U32 R12, RZ, RZ, R11 ;  /* 0x000000ffff0c7224 */ /* 0x000fe400078e000b */
[----:B------:R-:W-:Y:S02]  /*d950*/  IMAD.MOV.U32 R11, RZ, RZ, R3 ;  /* 0x000000ffff0b7224 */ /* 0x000fe400078e0003 */
[----:B------:R-:W-:Y:S01]  /*d960*/  IMAD.MOV.U32 R3, RZ, RZ, R233 ;  /* 0x000000ffff037224 */ /* 0x000fe200078e00e9 */
[----:B------:R-:W-:Y:S01]  /*d970*/  IABS R233, R23 ;  /* 0x0000001700e97213 */ /* 0x000fe20000000000 */
[----:B------:R-:W-:Y:S02]  /*d980*/  VIADD R22, R6, 0x1f0 ;  /* 0x000001f006167836 */ /* 0x000fe40000000000 */
[----:B------:R-:W-:-:S02]  /*d990*/  IMAD R227, R247, R229, R227 ;  /* 0x000000e5f7e37224 */ /* 0x000fc400078e02e3 */
[----:B------:R-:W-:Y:S01]  /*d9a0*/  IMAD.MOV.U32 R229, RZ, RZ, R233 ;  /* 0x000000ffffe57224 */ /* 0x000fe200078e00e9 */
[----:B------:R1:W-:Y:S01]  /*d9b0*/  STL [R1+0x1e84], R22 ;  /* 0x001e841601007387 */ /* 0x0003e20000100800 */
[----:B------:R-:W-:Y:S02]  /*d9c0*/  VIADD R24, R6, 0x1f1 ;  /* 0x000001f106187836 */ /* 0x000fe40000000000 */
[----:B------:R-:W-:Y:S01]  /*d9d0*/  IMAD R226, R247, R230, R226 ;  /* 0x000000e6f7e27224 */ /* 0x000fe200078e02e2 */
[----:B------:R-:W-:Y:S01]  /*d9e0*/  IABS R230, R22 ;  /* 0x0000001600e67213 */ /* 0x000fe20000000000 */
[----:B--2---:R-:W-:Y:S01]  /*d9f0*/  IMAD.MOV.U32 R23, RZ, RZ, R11 ;  /* 0x000000ffff177224 */ /* 0x004fe200078e000b */
[----:B------:R2:W-:Y:S01]  /*da00*/  STL [R1+0x1e7c], R24 ;  /* 0x001e7c1801007387 */ /* 0x0005e20000100800 */
[----:B------:R-:W-:-:S04]  /*da10*/  IMAD.HI.U32 R233, R245, R228, RZ ;  /* 0x000000e4f5e97227 */ /* 0x000fc800078e00ff */
[----:B------:R-:W-:Y:S01]  /*da20*/  IMAD.MOV.U32 R11, RZ, RZ, R9 ;  /* 0x000000ffff0b7224 */ /* 0x000fe200078e0009 */
[----:B------:R-:W-:Y:S01]  /*da30*/  MOV R9, R4 ;  /* 0x0000000400097202 */ /* 0x000fe20000000f00 */
[----:B-1----:R-:W-:Y:S02]  /*da40*/  IMAD.MOV.U32 R22, RZ, RZ, R12 ;  /* 0x000000ffff167224 */ /* 0x002fe400078e000c */
[----:B------:R-:W-:Y:S02]  /*da50*/  IMAD.MOV.U32 R12, RZ, RZ, R236 ;  /* 0x000000ffff0c7224 */ /* 0x000fe400078e00ec */
[----:B------:R-:W-:Y:S01]  /*da60*/  IMAD.MOV.U32 R4, RZ, RZ, R235 ;  /* 0x000000ffff047224 */ /* 0x000fe200078e00eb */
[----:B------:R-:W-:Y:S01]  /*da70*/  IABS R235, R24 ;  /* 0x0000001800eb7213 */ /* 0x000fe20000000000 */
[----:B------:R-:W-:-:S04]  /*da80*/  IMAD.HI.U32 R236, R245, R229, RZ ;  /* 0x000000e5f5ec7227 */ /* 0x000fc800078e00ff */
[----:B------:R-:W-:Y:S02]  /*da90*/  IMAD.MOV R233, RZ, RZ, -R233 ;  /* 0x000000ffffe97224 */ /* 0x000fe400078e0ae9 */
[----:B------:R-:W-:Y:S02]  /*daa0*/  VIADD R26, R6, 0x1f2 ;  /* 0x000001f2061a7836 */ /* 0x000fe40000000000 */
[----:B------:R-:W-:Y:S02]  /*dab0*/  IMAD.MOV.U32 R25, RZ, RZ, R23 ;  /* 0x000000ffff197224 */ /* 0x000fe400078e0017 */
[----:B--2---:R-:W-:Y:S01]  /*dac0*/  IMAD.MOV.U32 R24, RZ, RZ, R238 ;  /* 0x000000ffff187224 */ /* 0x004fe200078e00ee */
[----:B------:R-:W-:Y:S01]  /*dad0*/  ISETP.NE.AND P0, PT, R234, RZ, PT ;  /* 0x000000ffea00720c */ /* 0x000fe20003f05270 */
[----:B------:R-:W-:Y:S01]  /*dae0*/  IMAD.MOV.U32 R23, RZ, RZ, R237 ;  /* 0x000000ffff177224 */ /* 0x000fe200078e00ed */
[----:B------:R-:W-:Y:S01]  /*daf0*/  IADD3 R237, -R236, RZ, RZ ;  /* 0x000000ffeced7210 */ /* 0x000fe20007ffe1ff */
[----:B------:R-:W-:Y:S01]  /*db00*/  IMAD R228, R247, R233, R228 ;  /* 0x000000e9f7e47224 */ /* 0x000fe200078e02e4 */
[----:B------:R1:W-:Y:S01]  /*db10*/  STL [R1+0x1e78], R26 ;  /* 0x001e781a01007387 */ /* 0x0003e20000100800 */
[----:B------:R-:W-:Y:S01]  /*db20*/  IMAD.MOV.U32 R233, RZ, RZ, R235 ;  /* 0x000000ffffe97224 */ /* 0x000fe200078e00eb */
[----:B------:R-:W-:Y:S01]  /*db30*/  IABS R235, R26 ;  /* 0x0000001a00eb7213 */ /* 0x000fe20000000000 */
[----:B------:R-:W-:-:S02]  /*db40*/  @!P1 IMAD.IADD R231, R231, 0x1, -R232 ;  /* 0x00000001e7e79824 */ /* 0x000fc400078e0ae8 */
[----:B------:R-:W-:Y:S02]  /*db50*/  IMAD R229, R247, R237, R229 ;  /* 0x000000edf7e57224 */ /* 0x000fe400078e02e5 */
[----:B------:R-:W-:-:S04]  /*db60*/  IMAD.HI.U32 R238, R245, R230, RZ ;  /* 0x000000e6f5ee7227 */ /* 0x000fc800078e00ff */
[----:B-1----:R-:W-:Y:S01]  /*db70*/  IMAD.MOV.U32 R26, RZ, RZ, R25 ;  /* 0x000000ffff1a7224 */ /* 0x002fe200078e0019 */
[----:B------:R-:W-:Y:S01]  /*db80*/  MOV R25, R24 ;  /* 0x0000001800197202 */ /* 0x000fe20000000f00 */
[----:B------:R-:W-:Y:S02]  /*db90*/  IMAD.MOV.U32 R24, RZ, RZ, R23 ;  /* 0x000000ffff187224 */ /* 0x000fe400078e0017 */
[----:B------:R-:W-:Y:S02]  /*dba0*/  IMAD.MOV.U32 R23, RZ, RZ, R22 ;  /* 0x000000ffff177224 */ /* 0x000fe400078e0016 */
[----:B------:R-:W-:Y:S02]  /*dbb0*/  IMAD.MOV.U32 R22, RZ, RZ, R21 ;  /* 0x000000ffff167224 */ /* 0x000fe400078e0015 */
[----:B------:R-:W-:-:S04]  /*dbc0*/  IMAD.HI.U32 R237, R245, R233, RZ ;  /* 0x000000e9f5ed7227 */ /* 0x000fc800078e00ff */
[----:B------:R-:W-:Y:S01]  /*dbd0*/  IMAD.MOV.U32 R21, RZ, RZ, R20 ;  /* 0x000000ffff157224 */ /* 0x000fe200078e0014 */
[----:B------:R-:W-:Y:S01]  /*dbe0*/  MOV R20, R19 ;  /* 0x0000001300147202 */ /* 0x000fe20000000f00 */
[----:B------:R-:W-:Y:S02]  /*dbf0*/  IMAD.MOV.U32 R27, RZ, RZ, R231 ;  /* 0x000000ffff1b7224 */ /* 0x000fe400078e00e7 */
[----:B------:R-:W-:Y:S02]  /*dc00*/  IMAD.MOV.U32 R19, RZ, RZ, R18 ;  /* 0x000000ffff137224 */ /* 0x000fe400078e0012 */
[----:B------:R-:W-:Y:S02]  /*dc10*/  IMAD.MOV.U32 R232, RZ, RZ, R235 ;  /* 0x000000ffffe87224 */ /* 0x000fe400078e00eb */
[----:B------:R-:W-:Y:S02]  /*dc20*/  IMAD.MOV.U32 R18, RZ, RZ, R17 ;  /* 0x000000ffff127224 */ /* 0x000fe400078e0011 */
[----:B------:R-:W-:Y:S01]  /*dc30*/  IMAD.MOV R235, RZ, RZ, -R237 ;  /* 0x000000ffffeb7224 */ /* 0x000fe200078e0aed */
[----:B------:R-:W-:Y:S01]  /*dc40*/  @!P3 IADD3 R27, -R27, RZ, RZ ;  /* 0x000000ff1b1bb210 */ /* 0x000fe20007ffe1ff */
[----:B------:R-:W-:Y:S01]  /*dc50*/  IMAD.MOV.U32 R17, RZ, RZ, R16 ;  /* 0x000000ffff117224 */ /* 0x000fe200078e0010 */
[----:B------:R-:W-:Y:S01]  /*dc60*/  @!P0 LOP3.LUT R27, RZ, R234, RZ, 0x33, !PT ;  /* 0x000000eaff1b8212 */ /* 0x000fe200078e33ff */
[----:B------:R-:W-:Y:S01]  /*dc70*/  IMAD.MOV.U32 R16, RZ, RZ, R8 ;  /* 0x000000ffff107224 */ /* 0x000fe200078e0008 */
[----:B------:R-:W-:Y:S01]  /*dc80*/  MOV R8, R250 ;  /* 0x000000fa00087202 */ /* 0x000fe20000000f00 */
[----:B------:R-:W-:Y:S01]  /*dc90*/  IMAD R231, R247, R235, R233 ;  /* 0x000000ebf7e77224 */ /* 0x000fe200078e02e9 */
[----:B------:R-:W2:Y:S01]  /*dca0*/  LDL.LU R250, [R1+0x2930] ;  /* 0x0029300001fa7983 */ /* 0x000ea20000300800 */
[----:B------:R-:W-:-:S02]  /*dcb0*/  IMAD.MOV.U32 R235, RZ, RZ, R19 ;  /* 0x000000ffffeb7224 */ /* 0x000fc400078e0013 */
[----:B------:R-:W-:Y:S01]  /*dcc0*/  IMAD.MOV.U32 R19, RZ, RZ, R11 ;  /* 0x000000ffff137224 */ /* 0x000fe200078e000b */
[----:B------:R-:W3:Y:S01]  /*dcd0*/  LDL.LU R41, [R1+0x414] ;  /* 0x0004140001297983 */ /* 0x000ee20000300800 */
[----:B------:R-:W-:Y:S02]  /*dce0*/  IMAD.MOV.U32 R11, RZ, RZ, R243 ;  /* 0x000000ffff0b7224 */ /* 0x000fe400078e00f3 */
[----:B------:R-:W-:Y:S01]  /*dcf0*/  IMAD.MOV R236, RZ, RZ, -R238 ;  /* 0x000000ffffec7224 */ /* 0x000fe200078e0aee */
[----:B------:R-:W4:Y:S01]  /*dd00*/  LDL.LU R40, [R1+0x410] ;  /* 0x0004100001287983 */ /* 0x000f220000300800 */
[----:B------:R-:W-:-:S03]  /*dd10*/  IMAD.MOV.U32 R243, RZ, RZ, R7 ;  /* 0x000000fffff37224 */ /* 0x000fc600078e0007 */
[----:B------:R-:W4:Y:S04]  /*dd20*/  LDL.LU R36, [R1+0x40c] ;  /* 0x00040c0001247983 */ /* 0x000f280000300800 */
[----:B------:R1:W-:Y:S04]  /*dd30*/  STL [R1+0x41c], R27 ;  /* 0x00041c1b01007387 */ /* 0x0003e80000100800 */
[----:B------:R-:W2:Y:S01]  /*dd40*/  LDL.LU R7, [R1+0x292c] ;  /* 0x00292c0001077983 */ /* 0x000ea20000300800 */
[----:B------:R-:W-:Y:S01]  /*dd50*/  IMAD.MOV.U32 R31, RZ, RZ, R18 ;  /* 0x000000ffff1f7224 */ /* 0x000fe200078e0012 */
[----:B------:R-:W-:Y:S01]  /*dd60*/  MOV R18, R16 ;  /* 0x0000001000127202 */ /* 0x000fe20000000f00 */
[----:B------:R-:W-:Y:S01]  /*dd70*/  IMAD.MOV.U32 R16, RZ, RZ, R5 ;  /* 0x000000ffff107224 */ /* 0x000fe200078e0005 */
[----:B------:R-:W-:Y:S01]  /*dd80*/  MOV R33, R21 ;  /* 0x0000001500217202 */ /* 0x000fe20000000f00 */
[----:B------:R-:W-:-:S02]  /*dd90*/  IMAD.MOV.U32 R5, RZ, RZ, R252 ;  /* 0x000000ffff057224 */ /* 0x000fc400078e00fc */
[----:B-1----:R-:W-:Y:S02]  /*dda0*/  IMAD.MOV.U32 R27, RZ, RZ, R25 ;  /* 0x000000ffff1b7224 */ /* 0x002fe400078e0019 */
[----:B------:R-:W4:Y:S01]  /*ddb0*/  LDL.LU R25, [R1+0x3c4] ;  /* 0x0003c40001197983 */ /* 0x000f220000300800 */
[----:B------:R-:W-:Y:S02]  /*ddc0*/  IMAD.MOV.U32 R29, RZ, RZ, R23 ;  /* 0x000000ffff1d7224 */ /* 0x000fe400078e0017 */
[----:B------:R-:W-:Y:S01]  /*ddd0*/  IMAD.MOV.U32 R34, RZ, RZ, R17 ;  /* 0x000000ffff227224 */ /* 0x000fe200078e0011 */
[----:B------:R-:W4:Y:S01]  /*dde0*/  LDL.LU R252, [R1+0x35c] ;  /* 0x00035c0001fc7983 */ /* 0x000f220000300800 */
[----:B------:R-:W-:Y:S02]  /*ddf0*/  IMAD.MOV.U32 R21, RZ, RZ, R15 ;  /* 0x000000ffff157224 */ /* 0x000fe400078e000f */
[----:B------:R-:W-:Y:S01]  /*de00*/  IMAD.MOV.U32 R28, RZ, RZ, R24 ;  /* 0x000000ffff1c7224 */ /* 0x000fe200078e0018 */
[----:B------:R-:W4:Y:S01]  /*de10*/  LDL.LU R23, [R1+0x3bc] ;  /* 0x0003bc0001177983 */ /* 0x000f220000300800 */
[----:B------:R-:W-:-:S02]  /*de20*/  IMAD.MOV.U32 R17, RZ, RZ, R14 ;  /* 0x000000ffff117224 */ /* 0x000fc400078e000e */
[----:B------:R-:W-:Y:S01]  /*de30*/  IMAD.MOV.U32 R15, RZ, RZ, R12 ;  /* 0x000000ffff0f7224 */ /* 0x000fe200078e000c */
[----:B------:R-:W4:Y:S01]  /*de40*/  LDL.LU R24, [R1+0x3c0] ;  /* 0x0003c00001187983 */ /* 0x000f220000300800 */
[----:B------:R-:W-:Y:S01]  /*de50*/  IMAD.MOV.U32 R30, RZ, RZ, R22 ;  /* 0x000000ffff1e7224 */ /* 0x000fe200078e0016 */
[----:B------:R-:W-:Y:S01]  /*de60*/  MOV R22, R10 ;  /* 0x0000000a00167202 */ /* 0x000fe20000000f00 */
[----:B------:R-:W-:Y:S02]  /*de70*/  IMAD.MOV.U32 R14, RZ, RZ, R3 ;  /* 0x000000ffff0e7224 */ /* 0x000fe400078e0003 */
[----:B------:R-:W-:Y:S01]  /*de80*/  IMAD.MOV.U32 R12, RZ, RZ, R242 ;  /* 0x000000ffff0c7224 */ /* 0x000fe200078e00f2 */
[----:B------:R-:W-:Y:S01]  /*de90*/  MOV R10, R244 ;  /* 0x000000f4000a7202 */ /* 0x000fe20000000f00 */
[----:B------:R-:W-:Y:S01]  /*dea0*/  IMAD.MOV.U32 R3, RZ, RZ, R240 ;  /* 0x000000ffff037224 */ /* 0x000fe200078e00f0 */
[----:B------:R-:W4:Y:S01]  /*deb0*/  LDL.LU R242, [R1+0xe8] ;  /* 0x0000e80001f27983 */ /* 0x000f220000300800 */
[----:B------:R-:W-:-:S03]  /*dec0*/  IMAD.MOV.U32 R42, RZ, RZ, R20 ;  /* 0x000000ffff2a7224 */ /* 0x000fc600078e0014 */
[----:B------:R-:W4:Y:S04]  /*ded0*/  LDL.LU R240, [R1+0xb8] ;  /* 0x0000b80001f07983 */ /* 0x000f280000300800 */
[----:B------:R-:W4:Y:S01]  /*dee0*/  LDL.LU R244, [R1+0xb4] ;  /* 0x0000b40001f47983 */ /* 0x000f220000300800 */
[----:B--2---:R-:W-:-:S03]  /*def0*/  IMAD.MOV.U32 R20, RZ, RZ, R7 ;  /* 0x000000ffff147224 */ /* 0x004fc600078e0007 */
[----:B------:R-:W2:Y:S04]  /*df00*/  LDL.LU R7, [R1+0x2928] ;  /* 0x0029280001077983 */ /* 0x000ea80000300800 */
[----:B------:R-:W2:Y:S04]  /*df10*/  LDL.LU R238, [R1+0x418] ;  /* 0x0004180001ee7983 */ /* 0x000ea80000300800 */
[----:B------:R-:W2:Y:S04]  /*df20*/  LDL.LU R39, [R1+0x400] ;  /* 0x0004000001277983 */ /* 0x000ea80000300800 */
[----:B------:R-:W2:Y:S04]  /*df30*/  LDL.LU R38, [R1+0x3fc] ;  /* 0x0003fc0001267983 */ /* 0x000ea80000300800 */
[----:B------:R-:W2:Y:S04]  /*df40*/  LDL.LU R37, [R1+0x3f8] ;  /* 0x0003f80001257983 */ /* 0x000ea80000300800 */
[----:B------:R-:W2:Y:S01]  /*df50*/  LDL.LU R32, [R1+0x3f4] ;  /* 0x0003f40001207983 */ /* 0x000ea20000300800 */
[----:B------:R-:W-:-:S02]  /*df60*/  ISETP.GT.U32.AND P2, PT, R247, R251, PT ;  /* 0x000000fbf700720c */ /* 0x000fc40003f44070 */
[C---:B------:R-:W-:Y:S02]  /*df70*/  ISETP.GT.U32.AND P1, PT, R247.reuse, R250, PT ;  /* 0x000000faf700720c */ /* 0x040fe40003f24070 */
[C---:B------:R-:W-:Y:S02]  /*df80*/  ISETP.GT.U32.AND P5, PT, R247.reuse, R249, PT ;  /* 0x000000f9f700720c */ /* 0x040fe40003fa4070 */
[C---:B------:R-:W-:Y:S02]  /*df90*/  ISETP.GT.U32.AND P4, PT, R247.reuse, R246, PT ;  /* 0x000000f6f700720c */ /* 0x040fe40003f84070 */
[C---:B------:R-:W-:Y:S02]  /*dfa0*/  ISETP.GT.U32.AND P6, PT, R247.reuse, R248, PT ;  /* 0x000000f8f700720c */ /* 0x040fe40003fc4070 */
[----:B---3--:R-:W-:-:S03]  /*dfb0*/  ISETP.GT.U32.AND P0, PT, R247, R41, PT ;  /* 0x00000029f700720c */ /* 0x008fc60003f04070 */
[--C-:B------:R-:W-:Y:S02]  /*dfc0*/  @!P2 IMAD.IADD R251, R251, 0x1, -R247.reuse ;  /* 0x00000001fbfba824 */ /* 0x100fe400078e0af7 */
[--C-:B------:R-:W-:Y:S01]  /*dfd0*/  @!P1 IMAD.IADD R250, R250, 0x1, -R247.reuse ;  /* 0x00000001fafa9824 */ /* 0x100fe200078e0af7 */
[----:B----4-:R-:W-:Y:S01]  /*dfe0*/  ISETP.GT.U32.AND P1, PT, R247, R36, PT ;  /* 0x00000024f700720c */ /* 0x010fe20003f24070 */
[--C-:B------:R-:W-:Y:S02]  /*dff0*/  @!P5 IMAD.IADD R249, R249, 0x1, -R247.reuse ;  /* 0x00000001f9f9d824 */ /* 0x100fe400078e0af7 */
[----:B------:R-:W-:Y:S02]  /*e000*/  @!P4 IADD3 R246, R246, -R247, RZ ;  /* 0x800000f7f6f6c210 */ /* 0x000fe40007ffe0ff */
[C---:B------:R-:W-:Y:S02]  /*e010*/  ISETP.GT.U32.AND P4, PT, R247.reuse, R251, PT ;  /* 0x000000fbf700720c */ /* 0x040fe40003f84070 */
[C---:B------:R-:W-:Y:S01]  /*e020*/  ISETP.GT.U32.AND P2, PT, R247.reuse, R40, PT ;  /* 0x00000028f700720c */ /* 0x040fe20003f44070 */
[--C-:B------:R-:W-:Y:S01]  /*e030*/  @!P6 IMAD.IADD R248, R248, 0x1, -R247.reuse ;  /* 0x00000001f8f8e824 */ /* 0x100fe200078e0af7 */
[----:B------:R-:W-:Y:S01]  /*e040*/  ISETP.GT.U32.AND P6, PT, R247, R26, PT ;  /* 0x0000001af700720c */ /* 0x000fe20003fc4070 */
[----:B------:R-:W-:-:S03]  /*e050*/  @!P0 IMAD.IADD R41, R41, 0x1, -R247 ;  /* 0x0000000129298824 */ /* 0x000fc600078e0af7 */
[--C-:B------:R-:W-:Y:S01]  /*e060*/  @!P1 IMAD.IADD R36, R36, 0x1, -R247.reuse ;  /* 0x0000000124249824 */ /* 0x100fe200078e0af7 */
[C---:B------:R-:W-:Y:S02]  /*e070*/  ISETP.GT.U32.AND P1, PT, R247.reuse, R246, PT ;  /* 0x000000f6f700720c */ /* 0x040fe40003f24070 */
[----:B------:R-:W-:Y:S02]  /*e080*/  ISETP.GT.U32.AND P0, PT, R247, R249, PT ;  /* 0x000000f9f700720c */ /* 0x000fe40003f04070 */
[--C-:B------:R-:W-:Y:S01]  /*e090*/  @!P4 IMAD.IADD R251, R251, 0x1, -R247.reuse ;  /* 0x00000001fbfbc824 */ /* 0x100fe200078e0af7 */
[C---:B------:R-:W-:Y:S01]  /*e0a0*/  ISETP.GT.U32.AND P4, PT, R247.reuse, R41, PT ;  /* 0x00000029f700720c */ /* 0x040fe20003f84070 */
[--C-:B------:R-:W-:Y:S02]  /*e0b0*/  @!P2 IMAD.IADD R40, R40, 0x1, -R247.reuse ;  /* 0x000000012828a824 */ /* 0x100fe400078e0af7 */
[----:B------:R-:W-:Y:S01]  /*e0c0*/  @!P6 IMAD.IADD R26, R26, 0x1, -R247 ;  /* 0x000000011a1ae824 */ /* 0x000fe200078e0af7 */
[----:B------:R-:W-:-:S02]  /*e0d0*/  ISETP.GT.U32.AND P6, PT, R247, R34, PT ;  /* 0x00000022f700720c */ /* 0x000fc40003fc4070 */
[----:B------:R-:W-:Y:S02]  /*e0e0*/  ISETP.GT.U32.AND P2, PT, R247, R248, PT ;  /* 0x000000f8f700720c */ /* 0x000fe40003f44070 */
[--C-:B------:R-:W-:Y:S02]  /*e0f0*/  @!P1 IMAD.IADD R246, R246, 0x1, -R247.reuse ;  /* 0x00000001f6f69824 */ /* 0x100fe400078e0af7 */
[--C-:B------:R-:W-:Y:S01]  /*e100*/  @!P0 IMAD.IADD R249, R249, 0x1, -R247.reuse ;  /* 0x00000001f9f98824 */ /* 0x100fe200078e0af7 */
[----:B------:R-:W-:Y:S02]  /*e110*/  ISETP.GT.U32.AND P0, PT, R247, R36, PT ;  /* 0x00000024f700720c */ /* 0x000fe40003f04070 */
[----:B------:R-:W-:-:S04]  /*e120*/  @!P4 IMAD.IADD R41, R41, 0x1, -R247 ;  /* 0x000000012929c824 */ /* 0x000fc800078e0af7 */
[--C-:B------:R-:W-:Y:S01]  /*e130*/  @!P6 IMAD.IADD R34, R34, 0x1, -R247.reuse ;  /* 0x000000012222e824 */ /* 0x100fe200078e0af7 */
[C---:B------:R-:W-:Y:S02]  /*e140*/  ISETP.GT.U32.AND P6, PT, R247.reuse, R235, PT ;  /* 0x000000ebf700720c */ /* 0x040fe40003fc4070 */
[----:B------:R-:W-:Y:S02]  /*e150*/  @!P2 IADD3 R248, R248, -R247, RZ ;  /* 0x800000f7f8f8a210 */ /* 0x000fe40007ffe0ff */
[C---:B------:R-:W-:Y:S02]  /*e160*/  ISETP.GT.U32.AND P2, PT, R247.reuse, R26, PT ;  /* 0x0000001af700720c */ /* 0x040fe40003f44070 */
[----:B------:R-:W-:Y:S02]  /*e170*/  @!P0 IMAD.IADD R36, R36, 0x1, -R247 ;  /* 0x0000000124248824 */ /* 0x000fe400078e0af7 */
[----:B------:R-:W-:Y:S02]  /*e180*/  IMAD R230, R247, R236, R230 ;  /* 0x000000ecf7e67224 */ /* 0x000fe400078e02e6 */
[----:B------:R-:W-:-:S03]  /*e190*/  IMAD.HI.U32 R236, R245, R232, RZ ;  /* 0x000000e8f5ec7227 */ /* 0x000fc600078e00ff */
[----:B------:R-:W-:Y:S01]  /*e1a0*/  @!P6 IADD3 R235, R235, -R247, RZ ;  /* 0x800000f7ebebe210 */ /* 0x000fe20007ffe0ff */
[----:B------:R-:W-:Y:S01]  /*e1b0*/  VIADD R35, R6, 0x1f3 ;  /* 0x000001f306237836 */ /* 0x000fe20000000000 */
[----:B------:R-:W-:Y:S02]  /*e1c0*/  IADD3 R233, -R236, RZ, RZ ;  /* 0x000000ffece97210 */ /* 0x000fe40007ffe1ff */
[C---:B------:R-:W-:Y:S01]  /*e1d0*/  ISETP.GT.U32.AND P6, PT, R247.reuse, R34, PT ;  /* 0x00000022f700720c */ /* 0x040fe20003fc4070 */
[----:B------:R-:W-:Y:S01]  /*e1e0*/  @!P2 IMAD.IADD R26, R26, 0x1, -R247 ;  /* 0x000000011a1aa824 */ /* 0x000fe200078e0af7 */
[C---:B------:R-:W-:Y:S01]  /*e1f0*/  ISETP.GT.U32.AND P2, PT, R247.reuse, R31, PT ;  /* 0x0000001ff700720c */ /* 0x040fe20003f44070 */
[----:B------:R-:W-:Y:S01]  /*e200*/  IMAD R232, R247, R233, R232 ;  /* 0x000000e9f7e87224 */ /* 0x000fe200078e02e8 */
[----:B------:R-:W-:-:S09]  /*e210*/  IABS R233, R35 ;  /* 0x0000002300e97213 */ /* 0x000fd20000000000 */
[--C-:B------:R-:W-:Y:S02]  /*e220*/  @!P6 IMAD.IADD R34, R34, 0x1, -R247.reuse ;  /* 0x000000012222e824 */ /* 0x100fe400078e0af7 */
[----:B------:R-:W-:Y:S01]  /*e230*/  @!P2 IMAD.IADD R31, R31, 0x1, -R247 ;  /* 0x000000011f1fa824 */ /* 0x000fe200078e0af7 */
[C---:B--2---:R-:W-:Y:S02]  /*e240*/  ISETP.GT.U32.AND P3, PT, R247.reuse, R238, PT ;  /* 0x000000eef700720c */ /* 0x044fe40003f64070 */
[----:B------:R-:W-:-:S11]  /*e250*/  ISETP.GT.U32.AND P5, PT, R247, R7, PT ;  /* 0x00000007f700720c */ /* 0x000fd60003fa4070 */
[----:B------:R-:W-:Y:S01]  /*e260*/  @!P3 IMAD.IADD R238, R238, 0x1, -R247 ;  /* 0x00000001eeeeb824 */ /* 0x000fe200078e0af7 */
[----:B------:R-:W-:Y:S02]  /*e270*/  ISETP.GT.U32.AND P3, PT, R247, R250, PT ;  /* 0x000000faf700720c */ /* 0x000fe40003f64070 */
[----:B------:R-:W-:Y:S02]  /*e280*/  @!P5 IADD3 R7, R7, -R247, RZ ;  /* 0x800000f70707d210 */ /* 0x000fe40007ffe0ff */
[C---:B------:R-:W-:Y:S02]  /*e290*/  ISETP.GT.U32.AND P5, PT, R247.reuse, R238, PT ;  /* 0x000000eef700720c */ /* 0x040fe40003fa4070 */
[----:B------:R-:W-:-:S07]  /*e2a0*/  ISETP.GT.U32.AND P1, PT, R247, R7, PT ;  /* 0x00000007f700720c */ /* 0x000fce0003f24070 */
[----:B------:R-:W-:Y:S01]  /*e2b0*/  @!P3 IMAD.IADD R250, R250, 0x1, -R247 ;  /* 0x00000001fafab824 */ /* 0x000fe200078e0af7 */
[----:B------:R-:W-:-:S03]  /*e2c0*/  ISETP.GT.U32.AND P3, PT, R247, R40, PT ;  /* 0x00000028f700720c */ /* 0x000fc60003f64070 */
[--C-:B------:R-:W-:Y:S01]  /*e2d0*/  @!P5 IMAD.IADD R238, R238, 0x1, -R247.reuse ;  /* 0x00000001eeeed824 */ /* 0x100fe200078e0af7 */
[C---:B------:R-:W-:Y:S02]  /*e2e0*/  ISETP.GT.U32.AND P5, PT, R247.reuse, R39, PT ;  /* 0x00000027f700720c */ /* 0x040fe40003fa4070 */
[----:B------:R-:W-:Y:S01]  /*e2f0*/  ISETP.GT.U32.AND P4, PT, R247, R38, PT ;  /* 0x00000026f700720c */ /* 0x000fe20003f84070 */
[----:B------:R-:W-:-:S06]  /*e300*/  @!P1 IMAD.IADD R7, R7, 0x1, -R247 ;  /* 0x0000000107079824 */ /* 0x000fcc00078e0af7 */
[----:B------:R-:W-:Y:S02]  /*e310*/  @!P3 IADD3 R40, R40, -R247, RZ ;  /* 0x800000f72828b210 */ /* 0x000fe40007ffe0ff */
[C---:B------:R-:W-:Y:S02]  /*e320*/  ISETP.GT.U32.AND P3, PT, R247.reuse, R37, PT ;  /* 0x00000025f700720c */ /* 0x040fe40003f64070 */
[----:B------:R-:W-:Y:S02]  /*e330*/  ISETP.GT.U32.AND P1, PT, R247, R42, PT ;  /* 0x0000002af700720c */ /* 0x000fe40003f24070 */
[----:B------:R-:W-:Y:S01]  /*e340*/  @!P5 IADD3 R39, R39, -R247, RZ ;  /* 0x800000f72727d210 */ /* 0x000fe20007ffe0ff */
[----:B------:R-:W-:Y:S01]  /*e350*/  @!P4 IMAD.IADD R38, R38, 0x1, -R247 ;  /* 0x000000012626c824 */ /* 0x000fe200078e0af7 */
[C---:B------:R-:W-:Y:S02]  /*e360*/  ISETP.GT.U32.AND P5, PT, R247.reuse, R33, PT ;  /* 0x00000021f700720c */ /* 0x040fe40003fa4070 */
[----:B------:R-:W-:-:S02]  /*e370*/  ISETP.GT.U32.AND P0, PT, R247, R32, PT ;  /* 0x00000020f700720c */ /* 0x000fc40003f04070 */
[----:B------:R-:W-:-:S03]  /*e380*/  ISETP.GT.U32.AND P4, PT, R247, R30, PT ;  /* 0x0000001ef700720c */ /* 0x000fc60003f84070 */
[--C-:B------:R-:W-:Y:S01]  /*e390*/  @!P3 IMAD.IADD R37, R37, 0x1, -R247.reuse ;  /* 0x000000012525b824 */ /* 0x100fe200078e0af7 */
[C---:B------:R-:W-:Y:S01]  /*e3a0*/  ISETP.GT.U32.AND P3, PT, R247.reuse, R29, PT ;  /* 0x0000001df700720c */ /* 0x040fe20003f64070 */
[--C-:B------:R-:W-:Y:S01]  /*e3b0*/  @!P1 IMAD.IADD R42, R42, 0x1, -R247.reuse ;  /* 0x000000012a2a9824 */ /* 0x100fe200078e0af7 */
[----:B------:R-:W-:Y:S01]  /*e3c0*/  STL [R1+0x418], R238 ;  /* 0x000418ee01007387 */ /* 0x000fe20000100800 */
[----:B------:R-:W-:Y:S02]  /*e3d0*/  ISETP.GT.U32.AND P1, PT, R247, R39, PT ;  /* 0x00000027f700720c */ /* 0x000fe40003f24070 */
[--C-:B------:R-:W-:Y:S01]  /*e3e0*/  @!P5 IMAD.IADD R33, R33, 0x1, -R247.reuse ;  /* 0x000000012121d824 */ /* 0x100fe200078e0af7 */
[----:B------:R1:W-:Y:S01]  /*e3f0*/  STL [R1+0x1d50], R35 ;  /* 0x001d502301007387 */ /* 0x0003e20000100800 */
[--C-:B------:R-:W-:Y:S01]  /*e400*/  @!P0 IMAD.IADD R32, R32, 0x1, -R247.reuse ;  /* 0x0000000120208824 */ /* 0x100fe200078e0af7 */
[C---:B------:R-:W-:Y:S01]  /*e410*/  ISETP.GT.U32.AND P5, PT, R247.reuse, R38, PT ;  /* 0x00000026f700720c */ /* 0x040fe20003fa4070 */
[----:B------:R-:W-:Y:S01]  /*e420*/  @!P4 IMAD.IADD R30, R30, 0x1, -R247 ;  /* 0x000000011e1ec824 */ /* 0x000fe200078e0af7 */
[----:B------:R-:W-:-:S02]  /*e430*/  ISETP.GT.U32.AND P0, PT, R247, R28, PT ;  /* 0x0000001cf700720c */ /* 0x000fc40003f04070 */
[----:B------:R-:W-:Y:S01]  /*e440*/  ISETP.GT.U32.AND P4, PT, R247, R37, PT ;  /* 0x00000025f700720c */ /* 0x000fe20003f84070 */
[----:B------:R-:W-:Y:S01]  /*e450*/  STL [R1+0x414], R41 ;  /* 0x0004142901007387 */ /* 0x000fe20000100800 */
[----:B-1----:R-:W-:Y:S02]  /*e460*/  IMAD.MOV.U32 R35, RZ, RZ, R25 ;  /* 0x000000ffff237224 */ /* 0x002fe400078e0019 */
[----:B------:R-:W-:Y:S02]  /*e470*/  IMAD.MOV.U32 R25, RZ, RZ, R24 ;  /* 0x000000ffff197224 */ /* 0x000fe400078e0018 */
[----:B------:R-:W-:Y:S01]  /*e480*/  IMAD.MOV.U32 R24, RZ, RZ, R23 ;  /* 0x000000ffff187224 */ /* 0x000fe200078e0017 */
[----:B------:R-:W-:Y:S01]  /*e490*/  STL [R1+0x410], R40 ;  /* 0x0004102801007387 */ /* 0x000fe20000100800 */
[----:B------:R-:W-:Y:S01]  /*e4a0*/  IMAD.MOV.U32 R23, RZ, RZ, R16 ;  /* 0x000000ffff177224 */ /* 0x000fe200078e0010 */
[----:B------:R-:W-:Y:S01]  /*e4b0*/  MOV R16, R14 ;  /* 0x0000000e00107202 */ /* 0x000fe20000000f00 */
[----:B------:R-:W-:Y:S01]  /*e4c0*/  IMAD.MOV.U32 R14, RZ, RZ, R12 ;  /* 0x000000ffff0e7224 */ /* 0x000fe200078e000c */
[----:B------:R1:W-:Y:S01]  /*e4d0*/  STL [R1+0x40c], R36 ;  /* 0x00040c2401007387 */ /* 0x0003e20000100800 */
[----:B------:R-:W-:Y:S01]  /*e4e0*/  @!P3 IMAD.IADD R29, R29, 0x1, -R247 ;  /* 0x000000011d1db824 */ /* 0x000fe200078e0af7 */
[----:B------:R-:W-:Y:S01]  /*e4f0*/  ISETP.GT.U32.AND P3, PT, R247, R32, PT ;  /* 0x00000020f700720c */ /* 0x000fe20003f64070 */
[----:B------:R-:W-:Y:S01]  /*e500*/  IMAD.MOV.U32 R12, RZ, RZ, R11 ;  /* 0x000000ffff0c7224 */ /* 0x000fe200078e000b */
[----:B------:R2:W-:Y:S01]  /*e510*/  STL [R1+0x408], R26 ;  /* 0x0004081a01007387 */ /* 0x0005e20000100800 */
[----:B------:R-:W-:-:S02]  /*e520*/  IMAD.MOV.U32 R11, RZ, RZ, R10 ;  /* 0x000000ffff0b7224 */ /* 0x000fc400078e000a */
[----:B------:R-:W-:Y:S02]  /*e530*/  IMAD.MOV.U32 R10, RZ, RZ, R5 ;  /* 0x000000ffff0a7224 */ /* 0x000fe400078e0005 */
[----:B------:R-:W-:Y:S01]  /*e540*/  @!P1 IMAD.IADD R39, R39, 0x1, -R247 ;  /* 0x0000000127279824 */ /* 0x000fe200078e0af7 */
[----:B-1----:R-:W-:Y:S01]  /*e550*/  MOV R36, R35 ;  /* 0x0000002300247202 */ /* 0x002fe20000000f00 */
[----:B--2---:R-:W2:Y:S04]  /*e560*/  LDL.LU R26, [R1+0x3d0] ;  /* 0x0003d000011a7983 */ /* 0x004ea80000300800 */
[----:B------:R-:W3:Y:S01]  /*e570*/  LDL.LU R41, [R1+0x3cc] ;  /* 0x0003cc0001297983 */ /* 0x000ee20000300800 */
[----:B------:R-:W-:-:S03]  /*e580*/  IMAD.MOV.U32 R35, RZ, RZ, R25 ;  /* 0x000000ffff237224 */ /* 0x000fc600078e0019 */
[----:B------:R-:W4:Y:S01]  /*e590*/  LDL.LU R5, [R1+0x188] ;  /* 0x0001880001057983 */ /* 0x000f220000300800 */
[----:B------:R-:W-:-:S03]  /*e5a0*/  @!P5 IMAD.IADD R38, R38, 0x1, -R247 ;  /* 0x000000012626d824 */ /* 0x000fc600078e0af7 */
[----:B------:R-:W4:Y:S01]  /*e5b0*/  LDL.LU R40, [R1+0x3c8] ;  /* 0x0003c80001287983 */ /* 0x000f220000300800 */
[-C--:B------:R-:W-:Y:S01]  /*e5c0*/  @!P0 IADD3 R28, R28, -R247.reuse, RZ ;  /* 0x800000f71c1c8210 */ /* 0x080fe20007ffe0ff */
[----:B------:R-:W-:Y:S02]  /*e5d0*/  IMAD.MOV.U32 R25, RZ, RZ, R12 ;  /* 0x000000ffff197224 */ /* 0x000fe400078e000c */
[----:B------:R1:W-:Y:S01]  /*e5e0*/  STL [R1+0x404], R34 ;  /* 0x0004042201007387 */ /* 0x0003e20000100800 */
[----:B------:R-:W-:Y:S01]  /*e5f0*/  @!P4 IADD3 R37, R37, -R247, RZ ;  /* 0x800000f72525c210 */ /* 0x000fe20007ffe0ff */
[----:B------:R-:W-:Y:S01]  /*e600*/  IMAD.MOV.U32 R12, RZ, RZ, R252 ;  /* 0x000000ffff0c7224 */ /* 0x000fe200078e00fc */
[----:B------:R-:W-:Y:S01]  /*e610*/  ISETP.GT.U32.AND P0, PT, R247, R31, PT ;  /* 0x0000001ff700720c */ /* 0x000fe20003f04070 */
[----:B-1----:R-:W-:Y:S01]  /*e620*/  IMAD.MOV.U32 R34, RZ, RZ, R24 ;  /* 0x000000ffff227224 */ /* 0x002fe200078e0018 */
[----:B------:R-:W-:Y:S02]  /*e630*/  MOV R24, R14 ;  /* 0x0000000e00187202 */ /* 0x000fe40000000f00 */
[----:B------:R-:W4:Y:S04]  /*e640*/  LDL.LU R14, [R1+0x354] ;  /* 0x00035400010e7983 */ /* 0x000f280000300800 */
[----:B------:R-:W4:Y:S04]  /*e650*/  LDL.LU R252, [R1+0x118] ;  /* 0x0001180001fc7983 */ /* 0x000f280000300800 */
[----:B------:R1:W-:Y:S01]  /*e660*/  STL [R1+0x400], R39 ;  /* 0x0004002701007387 */ /* 0x0003e20000100800 */
[----:B------:R-:W-:-:S03]  /*e670*/  @!P3 IMAD.IADD R32, R32, 0x1, -R247 ;  /* 0x000000012020b824 */ /* 0x000fc600078e0af7 */
[----:B------:R1:W-:Y:S04]  /*e680*/  STL [R1+0x3fc], R38 ;  /* 0x0003fc2601007387 */ /* 0x0003e80000100800 */
[----:B------:R1:W-:Y:S04]  /*e690*/  STL [R1+0x3f8], R37 ;  /* 0x0003f82501007387 */ /* 0x0003e80000100800 */
[----:B------:R-:W4:Y:S01]  /*e6a0*/  LDL.LU R237, [R1+0x3b8] ;  /* 0x0003b80001ed7983 */ /* 0x000f220000300800 */
[----:B------:R-:W-:-:S03]  /*e6b0*/  @!P0 IMAD.IADD R31, R31, 0x1, -R247 ;  /* 0x000000011f1f8824 */ /* 0x000fc600078e0af7 */
[----:B------:R-:W4:Y:S04]  /*e6c0*/  LDL.LU R238, [R1+0x3b4] ;  /* 0x0003b40001ee7983 */ /* 0x000f280000300800 */
[----:B------:R1:W-:Y:S04]  /*e6d0*/  STL [R1+0x3f4], R32 ;  /* 0x0003f42001007387 */ /* 0x0003e80000100800 */
[----:B-1----:R-:W4:Y:S04]  /*e6e0*/  LDL.LU R39, [R1+0x3b0] ;  /* 0x0003b00001277983 */ /* 0x002f280000300800 */
[----:B------:R-:W4:Y:S04]  /*e6f0*/  LDL.LU R38, [R1+0x3ac] ;  /* 0x0003ac0001267983 */ /* 0x000f280000300800 */
[----:B------:R1:W-:Y:S04]  /*e700*/  STL [R1+0x3f0], R31 ;  /* 0x0003f01f01007387 */ /* 0x0003e80000100800 */
[----:B------:R-:W4:Y:S04]  /*e710*/  LDL.LU R37, [R1+0x3a8] ;  /* 0x0003a80001257983 */ /* 0x000f280000300800 */
[----:B------:R-:W4:Y:S04]  /*e720*/  LDL.LU R32, [R1+0x3a4] ;  /* 0x0003a40001207983 */ /* 0x000f280000300800 */
[----:B-1----:R-:W4:Y:S01]  /*e730*/  LDL.LU R31, [R1+0x3a0] ;  /* 0x0003a000011f7983 */ /* 0x002f220000300800 */
[----:B------:R-:W-:-:S02]  /*e740*/  ISETP.GT.U32.AND P2, PT, R247, R27, PT ;  /* 0x0000001bf700720c */ /* 0x000fc40003f44070 */
[C---:B------:R-:W-:Y:S02]  /*e750*/  ISETP.GT.U32.AND P1, PT, R247.reuse, R42, PT ;  /* 0x0000002af700720c */ /* 0x040fe40003f24070 */
[----:B------:R-:W-:-:S09]  /*e760*/  ISETP.GT.U32.AND P5, PT, R247, R33, PT ;  /* 0x00000021f700720c */ /* 0x000fd20003fa4070 */
[--C-:B------:R-:W-:Y:S01]  /*e770*/  @!P2 IMAD.IADD R27, R27, 0x1, -R247.reuse ;  /* 0x000000011b1ba824 */ /* 0x100fe200078e0af7 */
[C---:B------:R-:W-:Y:S02]  /*e780*/  ISETP.GT.U32.AND P2, PT, R247.reuse, R235, PT ;  /* 0x000000ebf700720c */ /* 0x040fe40003f44070 */
[C---:B------:R-:W-:Y:S02]  /*e790*/  ISETP.GT.U32.AND P4, PT, R247.reuse, R30, PT ;  /* 0x0000001ef700720c */ /* 0x040fe40003f84070 */
[C---:B------:R-:W-:Y:S01]  /*e7a0*/  ISETP.GT.U32.AND P6, PT, R247.reuse, R27, PT ;  /* 0x0000001bf700720c */ /* 0x040fe20003fc4070 */
[----:B------:R-:W-:Y:S01]  /*e7b0*/  @!P1 IMAD.IADD R42, R42, 0x1, -R247 ;  /* 0x000000012a2a9824 */ /* 0x000fe200078e0af7 */
[----:B------:R-:W-:Y:S02]  /*e7c0*/  ISETP.GT.U32.AND P3, PT, R247, R29, PT ;  /* 0x0000001df700720c */ /* 0x000fe40003f64070 */
[----:B------:R-:W-:-:S05]  /*e7d0*/  @!P5 IADD3 R33, R33, -R247, RZ ;  /* 0x800000f72121d210 */ /* 0x000fca0007ffe0ff */
[--C-:B------:R-:W-:Y:S02]  /*e7e0*/  @!P2 IMAD.IADD R235, R235, 0x1, -R247.reuse ;  /* 0x00000001ebeba824 */ /* 0x100fe400078e0af7 */
[--C-:B------:R-:W-:Y:S01]  /*e7f0*/  @!P4 IMAD.IADD R30, R30, 0x1, -R247.reuse ;  /* 0x000000011e1ec824 */ /* 0x100fe200078e0af7 */
[----:B------:R-:W-:Y:S01]  /*e800*/  ISETP.GT.U32.AND P4, PT, R247, R36, PT ;  /* 0x00000024f700720c */ /* 0x000fe20003f84070 */
[--C-:B------:R-:W-:Y:S01]  /*e810*/  @!P6 IMAD.IADD R27, R27, 0x1, -R247.reuse ;  /* 0x000000011b1be824 */ /* 0x100fe200078e0af7 */
[----:B------:R-:W-:Y:S01]  /*e820*/  ISETP.GT.U32.AND P0, PT, R247, R28, PT ;  /* 0x0000001cf700720c */ /* 0x000fe20003f04070 */
[--C-:B------:R-:W-:Y:S01]  /*e830*/  @!P3 IMAD.IADD R29, R29, 0x1, -R247.reuse ;  /* 0x000000011d1db824 */ /* 0x100fe200078e0af7 */
[----:B------:R-:W-:Y:S01]  /*e840*/  ISETP.GT.U32.AND P3, PT, R247, R35, PT ;  /* 0x00000023f700720c */ /* 0x000fe20003f64070 */
[----:B------:R-:W-:Y:S08]  /*e850*/  STL [R1+0x3ec], R235 ;  /* 0x0003eceb01007387 */ /* 0x000ff00000100800 */
[----:B------:R-:W-:-:S02]  /*e860*/  @!P4 IMAD.IADD R36, R36, 0x1, -R247 ;  /* 0x000000012424c824 */ /* 0x000fc400078e0af7 */
[--C-:B------:R-:W-:Y:S01]  /*e870*/  @!P0 IMAD.IADD R28, R28, 0x1, -R247.reuse ;  /* 0x000000011c1c8824 */ /* 0x100fe200078e0af7 */
[----:B------:R-:W-:Y:S01]  /*e880*/  ISETP.GT.U32.AND P0, PT, R247, R34, PT ;  /* 0x00000022f700720c */ /* 0x000fe20003f04070 */
[----:B------:R-:W-:Y:S01]  /*e890*/  @!P3 IMAD.IADD R35, R35, 0x1, -R247 ;  /* 0x000000012323b824 */ /* 0x000fe200078e0af7 */
[----:B------:R-:W-:Y:S04]  /*e8a0*/  STL [R1+0x3e8], R42 ;  /* 0x0003e82a01007387 */ /* 0x000fe80000100800 */
[----:B------:R-:W-:Y:S04]  /*e8b0*/  STL [R1+0x3e4], R33 ;  /* 0x0003e42101007387 */ /* 0x000fe80000100800 */
[----:B------:R-:W-:Y:S04]  /*e8c0*/  STL [R1+0x3e0], R30 ;  /* 0x0003e01e01007387 */ /* 0x000fe80000100800 */
[----:B------:R1:W-:Y:S04]  /*e8d0*/  STL [R1+0x3dc], R29 ;  /* 0x0003dc1d01007387 */ /* 0x0003e80000100800 */
[----:B------:R-:W-:Y:S04]  /*e8e0*/  STL [R1+0x3d8], R28 ;  /* 0x0003d81c01007387 */ /* 0x000fe80000100800 */
[----:B------:R1:W-:Y:S01]  /*e8f0*/  STL [R1+0x3d4], R27 ;  /* 0x0003d41b01007387 */ /* 0x0003e20000100800 */
[----:B------:R-:W-:-:S02]  /*e900*/  @!P0 IADD3 R34, R34, -R247, RZ ;  /* 0x800000f722228210 */ /* 0x000fc40007ffe0ff */
[----:B-1----:R-:W-:Y:S01]  /*e910*/  MOV R29, R24 ;  /* 0x00000018001d7202 */ /* 0x002fe20000000f00 */
[----:B------:R-:W4:Y:S04]  /*e920*/  LDL.LU R27, [R1+0x39c] ;  /* 0x00039c00011b7983 */ /* 0x000f280000300800 */
[----:B------:R-:W4:Y:S04]  /*e930*/  LDL.LU R33, [R1+0x398] ;  /* 0x0003980001217983 */ /* 0x000f280000300800 */
[----:B------:R-:W4:Y:S04]  /*e940*/  LDL.LU R30, [R1+0x394] ;  /* 0x00039400011e7983 */ /* 0x000f280000300800 */
[----:B------:R-:W4:Y:S01]  /*e950*/  LDL.LU R28, [R1+0x390] ;  /* 0x00039000011c7983 */ /* 0x000f220000300800 */
[----:B--2---:R-:W-:-:S02]  /*e960*/  ISETP.GT.U32.AND P2, PT, R247, R26, PT ;  /* 0x0000001af700720c */ /* 0x004fc40003f44070 */
[C---:B---3--:R-:W-:Y:S02]  /*e970*/  ISETP.GT.U32.AND P1, PT, R247.reuse, R41, PT ;  /* 0x00000029f700720c */ /* 0x048fe40003f24070 */
[----:B----4-:R-:W-:-:S09]  /*e980*/  ISETP.GT.U32.AND P5, PT, R247, R40, PT ;  /* 0x00000028f700720c */ /* 0x010fd20003fa4070 */
[----:B------:R-:W-:Y:S02]  /*e990*/  @!P2 IADD3 R26, R26, -R247, RZ ;  /* 0x800000f71a1aa210 */ /* 0x000fe40007ffe0ff */
[--C-:B------:R-:W-:Y:S02]  /*e9a0*/  @!P1 IMAD.IADD R41, R41, 0x1, -R247.reuse ;  /* 0x0000000129299824 */ /* 0x100fe400078e0af7 */
[----:B------:R-:W-:Y:S01]  /*e9b0*/  @!P5 IMAD.IADD R40, R40, 0x1, -R247 ;  /* 0x000000012828d824 */ /* 0x000fe200078e0af7 */
[C---:B------:R-:W-:Y:S02]  /*e9c0*/  ISETP.GT.U32.AND P6, PT, R247.reuse, R237, PT ;  /* 0x000000edf700720c */ /* 0x040fe40003fc4070 */
[C---:B------:R-:W-:Y:S02]  /*e9d0*/  ISETP.GT.U32.AND P2, PT, R247.reuse, R238, PT ;  /* 0x000000eef700720c */ /* 0x040fe40003f44070 */
[C---:B------:R-:W-:Y:S02]  /*e9e0*/  ISETP.GT.U32.AND P1, PT, R247.reuse, R39, PT ;  /* 0x00000027f700720c */ /* 0x040fe40003f24070 */
[----:B------:R-:W-:-:S07]  /*e9f0*/  ISETP.GT.U32.AND P5, PT, R247, R38, PT ;  /* 0x00000026f700720c */ /* 0x000fce0003fa4070 */
[--C-:B------:R-:W-:Y:S01]  /*ea00*/  @!P6 IMAD.IADD R237, R237, 0x1, -R247.reuse ;  /* 0x00000001edede824 */ /* 0x100fe200078e0af7 */
[C---:B------:R-:W-:Y:S01]  /*ea10*/  ISETP.GT.U32.AND P6, PT, R247.reuse, R26, PT ;  /* 0x0000001af700720c */ /* 0x040fe20003fc4070 */
[--C-:B------:R-:W-:Y:S01]  /*ea20*/  @!P2 IMAD.IADD R238, R238, 0x1, -R247.reuse ;  /* 0x00000001eeeea824 */ /* 0x100fe200078e0af7 */
[----:B------:R-:W-:Y:S01]  /*ea30*/  ISETP.GT.U32.AND P4, PT, R247, R37, PT ;  /* 0x00000025f700720c */ /* 0x000fe20003f84070 */
[--C-:B------:R-:W-:Y:S01]  /*ea40*/  @!P1 IMAD.IADD R39, R39, 0x1, -R247.reuse ;  /* 0x0000000127279824 */ /* 0x100fe200078e0af7 */
[C---:B------:R-:W-:Y:S02]  /*ea50*/  ISETP.GT.U32.AND P2, PT, R247.reuse, R41, PT ;  /* 0x00000029f700720c */ /* 0x040fe40003f44070 */
[C---:B------:R-:W-:Y:S01]  /*ea60*/  ISETP.GT.U32.AND P3, PT, R247.reuse, R32, PT ;  /* 0x00000020f700720c */ /* 0x040fe20003f64070 */
[----:B------:R-:W-:Y:S01]  /*ea70*/  @!P5 IMAD.IADD R38, R38, 0x1, -R247 ;  /* 0x000000012626d824 */ /* 0x000fe200078e0af7 */
[C---:B------:R-:W-:Y:S02]  /*ea80*/  ISETP.GT.U32.AND P1, PT, R247.reuse, R40, PT ;  /* 0x00000028f700720c */ /* 0x040fe40003f24070 */
[----:B------:R-:W-:-:S03]  /*ea90*/  ISETP.GT.U32.AND P5, PT, R247, R36, PT ;  /* 0x00000024f700720c */ /* 0x000fc60003fa4070 */
[--C-:B------:R-:W-:Y:S02]  /*eaa0*/  @!P6 IMAD.IADD R26, R26, 0x1, -R247.reuse ;  /* 0x000000011a1ae824 */ /* 0x100fe400078e0af7 */
[----:B------:R-:W-:Y:S02]  /*eab0*/  @!P4 IADD3 R37, R37, -R247, RZ ;  /* 0x800000f72525c210 */ /* 0x000fe40007ffe0ff */
[C---:B------:R-:W-:Y:S01]  /*eac0*/  ISETP.GT.U32.AND P4, PT, R247.reuse, R35, PT ;  /* 0x00000023f700720c */ /* 0x040fe20003f84070 */
[----:B------:R1:W-:Y:S01]  /*ead0*/  STL [R1+0x3d0], R26 ;  /* 0x0003d01a01007387 */ /* 0x0003e20000100800 */
[----:B------:R-:W-:Y:S01]  /*eae0*/  ISETP.GT.U32.AND P0, PT, R247, R31, PT ;  /* 0x0000001ff700720c */ /* 0x000fe20003f04070 */
[--C-:B------:R-:W-:Y:S01]  /*eaf0*/  @!P2 IMAD.IADD R41, R41, 0x1, -R247.reuse ;  /* 0x000000012929a824 */ /* 0x100fe200078e0af7 */
[----:B------:R-:W-:Y:S01]  /*eb00*/  @!P1 IADD3 R40, R40, -R247, RZ ;  /* 0x800000f728289210 */ /* 0x000fe20007ffe0ff */
[--C-:B------:R-:W-:Y:S01]  /*eb10*/  @!P3 IMAD.IADD R32, R32, 0x1, -R247.reuse ;  /* 0x000000012020b824 */ /* 0x100fe200078e0af7 */
[----:B------:R-:W-:Y:S01]  /*eb20*/  ISETP.GT.U32.AND P3, PT, R247, R34, PT ;  /* 0x00000022f700720c */ /* 0x000fe20003f64070 */
[----:B------:R-:W-:-:S02]  /*eb30*/  @!P5 IMAD.IADD R36, R36, 0x1, -R247 ;  /* 0x000000012424d824 */ /* 0x000fc400078e0af7 */
[----:B-1----:R-:W-:Y:S02]  /*eb40*/  IMAD.MOV.U32 R26, RZ, RZ, R25 ;  /* 0x000000ffff1a7224 */ /* 0x002fe400078e0019 */
[----:B------:R-:W-:Y:S02]  /*eb50*/  IMAD.MOV.U32 R25, RZ, RZ, R12 ;  /* 0x000000ffff197224 */ /* 0x000fe400078e000c */
[----:B------:R-:W-:Y:S02]  /*eb60*/  IMAD.MOV.U32 R12, RZ, RZ, R11 ;  /* 0x000000ffff0c7224 */ /* 0x000fe400078e000b */
[----:B------:R-:W-:Y:S01]  /*eb70*/  IMAD.MOV.U32 R24, RZ, RZ, R14 ;  /* 0x000000ffff187224 */ /* 0x000fe200078e000e */
[----:B------:R-:W2:Y:S04]  /*eb80*/  LDL.LU R11, [R1+0x254] ;  /* 0x00025400010b7983 */ /* 0x000ea80000300800 */
[----:B------:R-:W3:Y:S01]  /*eb90*/  LDL.LU R14, [R1+0x2c0] ;  /* 0x0002c000010e7983 */ /* 0x000ee20000300800 */
[----:B------:R-:W-:-:S03]  /*eba0*/  @!P4 IMAD.IADD R35, R35, 0x1, -R247 ;  /* 0x000000012323c824 */ /* 0x000fc600078e0af7 */
[----:B------:R1:W-:Y:S04]  /*ebb0*/  STL [R1+0x3cc], R41 ;  /* 0x0003cc2901007387 */ /* 0x0003e80000100800 */
[----:B------:R4:W-:Y:S04]  /*ebc0*/  STL [R1+0x3c8], R40 ;  /* 0x0003c82801007387 */ /* 0x0009e80000100800 */
[----:B------:R4:W-:Y:S04]  /*ebd0*/  STL [R1+0x3c4], R36 ;  /* 0x0003c42401007387 */ /* 0x0009e80000100800 */
[----:B------:R-:W2:Y:S01]  /*ebe0*/  LDL.LU R42, [R1+0x384] ;  /* 0x00038400012a7983 */ /* 0x000ea20000300800 */
[----:B------:R-:W-:Y:S01]  /*ebf0*/  @!P0 IMAD.IADD R31, R31, 0x1, -R247 ;  /* 0x000000011f1f8824 */ /* 0x000fe200078e0af7 */
[----:B------:R-:W-:-:S02]  /*ec00*/  ISETP.GT.U32.AND P0, PT, R247, R237, PT ;  /* 0x000000edf700720c */ /* 0x000fc40003f04070 */
[----:B-1----:R-:W3:Y:S01]  /*ec10*/  LDL.LU R41, [R1+0x380] ;  /* 0x0003800001297983 */ /* 0x002ee20000300800 */
[C---:B------:R-:W-:Y:S01]  /*ec20*/  ISETP.GT.U32.AND P2, PT, R247.reuse, R238, PT ;  /* 0x000000eef700720c */ /* 0x040fe20003f44070 */
[----:B------:R-:W-:Y:S02]  /*ec30*/  @!P3 IMAD.IADD R34, R34, 0x1, -R247 ;  /* 0x000000012222b824 */ /* 0x000fe400078e0af7 */
[----:B------:R1:W-:Y:S01]  /*ec40*/  STL [R1+0x3c0], R35 ;  /* 0x0003c02301007387 */ /* 0x0003e20000100800 */
[----:B------:R-:W-:-:S03]  /*ec50*/  ISETP.GT.U32.AND P1, PT, R247, R39, PT ;  /* 0x00000027f700720c */ /* 0x000fc60003f24070 */
[----:B----4-:R-:W4:Y:S01]  /*ec60*/  LDL.LU R40, [R1+0x37c] ;  /* 0x00037c0001287983 */ /* 0x010f220000300800 */
[C---:B------:R-:W-:Y:S02]  /*ec70*/  ISETP.GT.U32.AND P5, PT, R247.reuse, R38, PT ;  /* 0x00000026f700720c */ /* 0x040fe40003fa4070 */
[C---:B------:R-:W-:Y:S01]  /*ec80*/  ISETP.GT.U32.AND P4, PT, R247.reuse, R37, PT ;  /* 0x00000025f700720c */ /* 0x040fe20003f84070 */
[----:B------:R-:W4:Y:S01]  /*ec90*/  LDL.LU R236, [R1+0x378] ;  /* 0x0003780001ec7983 */ /* 0x000f220000300800 */
[C---:B------:R-:W-:Y:S02]  /*eca0*/  ISETP.GT.U32.AND P3, PT, R247.reuse, R32, PT ;  /* 0x00000020f700720c */ /* 0x040fe40003f64070 */
[----:B------:R-:W-:Y:S01]  /*ecb0*/  ISETP.GT.U32.AND P6, PT, R247, R31, PT ;  /* 0x0000001ff700720c */ /* 0x000fe20003fc4070 */
[----:B------:R1:W-:Y:S04]  /*ecc0*/  STL [R1+0x3bc], R34 ;  /* 0x0003bc2201007387 */ /* 0x0003e80000100800 */
[----:B------:R-:W4:Y:S01]  /*ecd0*/  LDL.LU R36, [R1+0x374] ;  /* 0x0003740001247983 */ /* 0x000f220000300800 */
[----:B------:R-:W-:Y:S01]  /*ece0*/  @!P0 IADD3 R237, R237, -R247, RZ ;  /* 0x800000f7eded8210 */ /* 0x000fe20007ffe0ff */
[----:B------:R-:W-:-:S02]  /*ecf0*/  @!P2 IMAD.IADD R238, R238, 0x1, -R247 ;  /* 0x00000001eeeea824 */ /* 0x000fc400078e0af7 */
[--C-:B------:R-:W-:Y:S01]  /*ed00*/  @!P1 IMAD.IADD R39, R39, 0x1, -R247.reuse ;  /* 0x0000000127279824 */ /* 0x100fe200078e0af7 */
[----:B-1----:R-:W4:Y:S01]  /*ed10*/  LDL.LU R35, [R1+0x370] ;  /* 0x0003700001237983 */ /* 0x002f220000300800 */
[--C-:B------:R-:W-:Y:S01]  /*ed20*/  @!P5 IMAD.IADD R38, R38, 0x1, -R247.reuse ;  /* 0x000000012626d824 */ /* 0x100fe200078e0af7 */
[----:B------:R-:W-:Y:S01]  /*ed30*/  @!P3 IADD3 R32, R32, -R247, RZ ;  /* 0x800000f72020b210 */ /* 0x000fe20007ffe0ff */
[--C-:B------:R-:W-:Y:S01]  /*ed40*/  @!P4 IMAD.IADD R37, R37, 0x1, -R247.reuse ;  /* 0x000000012525c824 */ /* 0x100fe200078e0af7 */
[----:B------:R-:W4:Y:S01]  /*ed50*/  LDL.LU R34, [R1+0x36c] ;  /* 0x00036c0001227983 */ /* 0x000f220000300800 */
[----:B------:R-:W-:-:S03]  /*ed60*/  @!P6 IMAD.IADD R31, R31, 0x1, -R247 ;  /* 0x000000011f1fe824 */ /* 0x000fc600078e0af7 */
[----:B------:R-:W-:Y:S04]  /*ed70*/  STL [R1+0x3b8], R237 ;  /* 0x0003b8ed01007387 */ /* 0x000fe80000100800 */
[----:B------:R-:W-:Y:S04]  /*ed80*/  STL [R1+0x3b4], R238 ;  /* 0x0003b4ee01007387 */ /* 0x000fe80000100800 */
[----:B------:R-:W-:Y:S04]  /*ed90*/  STL [R1+0x3b0], R39 ;  /* 0x0003b02701007387 */ /* 0x000fe80000100800 */
[----:B------:R-:W-:Y:S04]  /*eda0*/  STL [R1+0x3ac], R38 ;  /* 0x0003ac2601007387 */ /* 0x000fe80000100800 */
[----:B------:R-:W-:Y:S04]  /*edb0*/  STL [R1+0x3a8], R37 ;  /* 0x0003a82501007387 */ /* 0x000fe80000100800 */
[----:B------:R1:W-:Y:S04]  /*edc0*/  STL [R1+0x3a4], R32 ;  /* 0x0003a42001007387 */ /* 0x0003e80000100800 */
[----:B------:R-:W-:Y:S01]  /*edd0*/  STL [R1+0x3a0], R31 ;  /* 0x0003a01f01007387 */ /* 0x000fe20000100800 */
[----:B-1----:R-:W-:-:S03]  /*ede0*/  IMAD.MOV.U32 R32, RZ, RZ, R25 ;  /* 0x000000ffff207224 */ /* 0x002fc600078e0019 */
[----:B------:R-:W4:Y:S01]  /*edf0*/  LDL.LU R25, [R1+0x358] ;  /* 0x0003580001197983 */ /* 0x000f220000300800 */
[C---:B------:R-:W-:Y:S02]  /*ee00*/  ISETP.GT.U32.AND P0, PT, R247.reuse, R27, PT ;  /* 0x0000001bf700720c */ /* 0x040fe40003f04070 */
[C---:B------:R-:W-:Y:S01]  /*ee10*/  ISETP.GT.U32.AND P2, PT, R247.reuse, R33, PT ;  /* 0x00000021f700720c */ /* 0x040fe20003f44070 */
[----:B------:R-:W4:Y:S01]  /*ee20*/  LDL.LU R238, [R1+0x368] ;  /* 0x0003680001ee7983 */ /* 0x000f220000300800 */
[C---:B------:R-:W-:Y:S02]  /*ee30*/  ISETP.GT.U32.AND P1, PT, R247.reuse, R30, PT ;  /* 0x0000001ef700720c */ /* 0x040fe40003f24070 */
[C---:B------:R-:W-:Y:S01]  /*ee40*/  ISETP.GT.U32.AND P5, PT, R247.reuse, R28, PT ;  /* 0x0000001cf700720c */ /* 0x040fe20003fa4070 */
[----:B------:R-:W4:Y:S01]  /*ee50*/  LDL.LU R38, [R1+0x364] ;  /* 0x0003640001267983 */ /* 0x000f220000300800 */
[----:B------:R-:W-:-:S03]  /*ee60*/  ISETP.GT.U32.AND P4, PT, R247, R26, PT ;  /* 0x0000001af700720c */ /* 0x000fc60003f84070 */
[----:B------:R-:W4:Y:S02]  /*ee70*/  LDL.LU R37, [R1+0x360] ;  /* 0x0003600001257983 */ /* 0x000f240000300800 */
[--C-:B------:R-:W-:Y:S02]  /*ee80*/  @!P0 IMAD.IADD R27, R27, 0x1, -R247.reuse ;  /* 0x000000011b1b8824 */ /* 0x100fe400078e0af7 */
[--C-:B------:R-:W-:Y:S02]  /*ee90*/  @!P2 IMAD.IADD R33, R33, 0x1, -R247.reuse ;  /* 0x000000012121a824 */ /* 0x100fe400078e0af7 */
[----:B------:R-:W-:Y:S02]  /*eea0*/  @!P1 IADD3 R30, R30, -R247, RZ ;  /* 0x800000f71e1e9210 */ /* 0x000fe40007ffe0ff */
[--C-:B------:R-:W-:Y:S02]  /*eeb0*/  @!P5 IMAD.IADD R28, R28, 0x1, -R247.reuse ;  /* 0x000000011c1cd824 */ /* 0x100fe400078e0af7 */
[----:B------:R-:W-:Y:S01]  /*eec0*/  @!P4 IMAD.IADD R26, R26, 0x1, -R247 ;  /* 0x000000011a1ac824 */ /* 0x000fe200078e0af7 */
[----:B--2---:R-:W-:-:S02]  /*eed0*/  ISETP.GT.U32.AND P6, PT, R247, R42, PT ;  /* 0x0000002af700720c */ /* 0x004fc40003fc4070 */
[C---:B---3--:R-:W-:Y:S02]  /*eee0*/  ISETP.GT.U32.AND P0, PT, R247.reuse, R41, PT ;  /* 0x00000029f700720c */ /* 0x048fe40003f04070 */
[C---:B----4-:R-:W-:Y:S02]  /*eef0*/  ISETP.GT.U32.AND P2, PT, R247.reuse, R40, PT ;  /* 0x00000028f700720c */ /* 0x050fe40003f44070 */
[----:B------:R-:W-:-:S07]  /*ef00*/  ISETP.GT.U32.AND P1, PT, R247, R236, PT ;  /* 0x000000ecf700720c */ /* 0x000fce0003f24070 */
[--C-:B------:R-:W-:Y:S01]  /*ef10*/  @!P6 IMAD.IADD R42, R42, 0x1, -R247.reuse ;  /* 0x000000012a2ae824 */ /* 0x100fe200078e0af7 */
[C---:B------:R-:W-:Y:S02]  /*ef20*/  ISETP.GT.U32.AND P6, PT, R247.reuse, R27, PT ;  /* 0x0000001bf700720c */ /* 0x040fe40003fc4070 */
[----:B------:R-:W-:Y:S01]  /*ef30*/  ISETP.GT.U32.AND P5, PT, R247, R36, PT ;  /* 0x00000024f700720c */ /* 0x000fe20003fa4070 */
[--C-:B------:R-:W-:Y:S01]  /*ef40*/  @!P2 IMAD.IADD R40, R40, 0x1, -R247.reuse ;  /* 0x000000012828a824 */ /* 0x100fe200078e0af7 */
[----:B------:R-:W-:Y:S02]  /*ef50*/  @!P0 IADD3 R41, R41, -R247, RZ ;  /* 0x800000f729298210 */ /* 0x000fe40007ffe0ff */
[C---:B------:R-:W-:Y:S02]  /*ef60*/  ISETP.GT.U32.AND P0, PT, R247.reuse, R33, PT ;  /* 0x00000021f700720c */ /* 0x040fe40003f04070 */
[C---:B------:R-:W-:Y:S01]  /*ef70*/  ISETP.GT.U32.AND P2, PT, R247.reuse, R30, PT ;  /* 0x0000001ef700720c */ /* 0x040fe20003f44070 */
[----:B------:R-:W-:Y:S01]  /*ef80*/  @!P1 IMAD.IADD R236, R236, 0x1, -R247 ;  /* 0x00000001ecec9824 */ /* 0x000fe200078e0af7 */
[----:B------:R-:W-:-:S03]  /*ef90*/  ISETP.GT.U32.AND P1, PT, R247, R28, PT ;  /* 0x0000001cf700720c */ /* 0x000fc60003f24070 */
[--C-:B------:R-:W-:Y:S02]  /*efa0*/  @!P6 IMAD.IADD R27, R27, 0x1, -R247.reuse ;  /* 0x000000011b1be824 */ /* 0x100fe400078e0af7 */
[--C-:B------:R-:W-:Y:S01]  /*efb0*/  @!P5 IMAD.IADD R36, R36, 0x1, -R247.reuse ;  /* 0x000000012424d824 */ /* 0x100fe200078e0af7 */
[----:B------:R-:W-:Y:S02]  /*efc0*/  ISETP.GT.U32.AND P5, PT, R247, R26, PT ;  /* 0x0000001af700720c */ /* 0x000fe40003fa4070 */
[----:B------:R1:W-:Y:S01]  /*efd0*/  STL [R1+0x39c], R27 ;  /* 0x00039c1b01007387 */ /* 0x0003e20000100800 */
[--C-:B------:R-:W-:Y:S02]  /*efe0*/  @!P0 IMAD.IADD R33, R33, 0x1, -R247.reuse ;  /* 0x0000000121218824 */ /* 0x100fe400078e0af7 */
[----:B------:R-:W-:Y:S02]  /*eff0*/  @!P2 IADD3 R30, R30, -R247, RZ ;  /* 0x800000f71e1ea210 */ /* 0x000fe40007ffe0ff */
[----:B------:R-:W-:-:S02]  /*f000*/  @!P1 IMAD.IADD R28, R28, 0x1, -R247 ;  /* 0x000000011c1c9824 */ /* 0x000fc400078e0af7 */
[----:B-1----:R-:W-:Y:S01]  /*f010*/  IMAD.MOV.U32 R27, RZ, RZ, R24 ;  /* 0x000000ffff1b7224 */ /* 0x002fe200078e0018 */
[----:B------:R-:W-:Y:S01]  /*f020*/  MOV R24, R16 ;  /* 0x0000001000187202 */ /* 0x000fe20000000f00 */
[----:B------:R-:W-:Y:S02]  /*f030*/  IMAD.MOV.U32 R16, RZ, RZ, R243 ;  /* 0x000000ffff107224 */ /* 0x000fe400078e00f3 */
[----:B------:R-:W-:Y:S02]  /*f040*/  @!P5 IMAD.IADD R26, R26, 0x1, -R247 ;  /* 0x000000011a1ad824 */ /* 0x000fe400078e0af7 */
[----:B------:R-:W-:Y:S02]  /*f050*/  IMAD.MOV.U32 R31, RZ, RZ, R25 ;  /* 0x000000ffff1f7224 */ /* 0x000fe400078e0019 */
[----:B------:R-:W-:Y:S02]  /*f060*/  IMAD.MOV.U32 R25, RZ, RZ, R23 ;  /* 0x000000ffff197224 */ /* 0x000fe400078e0017 */
[----:B------:R-:W-:-:S02]  /*f070*/  IMAD.MOV.U32 R23, RZ, RZ, R14 ;  /* 0x000000ffff177224 */ /* 0x000fc400078e000e */
[----:B------:R-:W-:Y:S02]  /*f080*/  IMAD.MOV.U32 R14, RZ, RZ, R10 ;  /* 0x000000ffff0e7224 */ /* 0x000fe400078e000a */
[----:B------:R-:W2:Y:S04]  /*f090*/  LDL.LU R10, [R1+0x1ec] ;  /* 0x0001ec00010a7983 */ /* 0x000ea80000300800 */
[----:B------:R-:W3:Y:S04]  /*f0a0*/  LDL.LU R243, [R1+0x11c] ;  /* 0x00011c0001f37983 */ /* 0x000ee80000300800 */
[----:B------:R1:W-:Y:S04]  /*f0b0*/  STL [R1+0x398], R33 ;  /* 0x0003982101007387 */ /* 0x0003e80000100800 */
[----:B------:R-:W-:Y:S04]  /*f0c0*/  STL [R1+0x394], R30 ;  /* 0x0003941e01007387 */ /* 0x000fe80000100800 */
[----:B------:R-:W4:Y:S04]  /*f0d0*/  LDL.LU R39, [R1+0x350] ;  /* 0x0003500001277983 */ /* 0x000f280000300800 */
[----:B------:R-:W2:Y:S04]  /*f0e0*/  LDL.LU R235, [R1+0x34c] ;  /* 0x00034c0001eb7983 */ /* 0x000ea80000300800 */
[----:B------:R-:W-:Y:S04]  /*f0f0*/  STL [R1+0x390], R28 ;  /* 0x0003901c01007387 */ /* 0x000fe80000100800 */
[----:B------:R-:W3:Y:S04]  /*f100*/  LDL.LU R237, [R1+0x348] ;  /* 0x0003480001ed7983 */ /* 0x000ee80000300800 */
[----:B-1----:R-:W3:Y:S04]  /*f110*/  LDL.LU R33, [R1+0x344] ;  /* 0x0003440001217983 */ /* 0x002ee80000300800 */
[----:B------:R1:W-:Y:S04]  /*f120*/  STL [R1+0x38c], R26 ;  /* 0x00038c1a01007387 */ /* 0x0003e80000100800 */
[----:B-1----:R-:W3:Y:S01]  /*f130*/  LDL.LU R26, [R1+0x340] ;  /* 0x00034000011a7983 */ /* 0x002ee20000300800 */
[----:B------:R-:W-:-:S02]  /*f140*/  ISETP.GT.U32.AND P3, PT, R247, R29, PT ;  /* 0x0000001df700720c */ /* 0x000fc40003f64070 */
[----:B------:R-:W-:-:S11]  /*f150*/  ISETP.GT.U32.AND P4, PT, R247, R35, PT ;  /* 0x00000023f700720c */ /* 0x000fd60003f84070 */
[--C-:B------:R-:W-:Y:S01]  /*f160*/  @!P3 IMAD.IADD R29, R29, 0x1, -R247.reuse ;  /* 0x000000011d1db824 */ /* 0x100fe200078e0af7 */
[----:B------:R-:W-:Y:S01]  /*f170*/  ISETP.GT.U32.AND P3, PT, R247, R34, PT ;  /* 0x00000022f700720c */ /* 0x000fe20003f64070 */
[----:B------:R-:W-:Y:S01]  /*f180*/  @!P4 IMAD.IADD R35, R35, 0x1, -R247 ;  /* 0x000000012323c824 */ /* 0x000fe200078e0af7 */
[C---:B------:R-:W-:Y:S02]  /*f190*/  ISETP.GT.U32.AND P0, PT, R247.reuse, R41, PT ;  /* 0x00000029f700720c */ /* 0x040fe40003f04070 */
[C---:B------:R-:W-:Y:S02]  /*f1a0*/  ISETP.GT.U32.AND P4, PT, R247.reuse, R29, PT ;  /* 0x0000001df700720c */ /* 0x040fe40003f84070 */
[----:B------:R-:W-:-:S07]  /*f1b0*/  ISETP.GT.U32.AND P2, PT, R247, R40, PT ;  /* 0x00000028f700720c */ /* 0x000fce0003f44070 */
[-C--:B------:R-:W-:Y:S02]  /*f1c0*/  @!P3 IADD3 R34, R34, -R247.reuse, RZ ;  /* 0x800000f72222b210 */ /* 0x080fe40007ffe0ff */
[C---:B------:R-:W-:Y:S02]  /*f1d0*/  ISETP.GT.U32.AND P3, PT, R247.reuse, R42, PT ;  /* 0x0000002af700720c */ /* 0x040fe40003f64070 */
[----:B------:R-:W-:Y:S01]  /*f1e0*/  ISETP.GT.U32.AND P1, PT, R247, R236, PT ;  /* 0x000000ecf700720c */ /* 0x000fe20003f24070 */
[--C-:B------:R-:W-:Y:S01]  /*f1f0*/  @!P0 IMAD.IADD R41, R41, 0x1, -R247.reuse ;  /* 0x0000000129298824 */ /* 0x100fe200078e0af7 */
[----:B------:R-:W-:Y:S01]  /*f200*/  ISETP.GT.U32.AND P6, PT, R247, R34, PT ;  /* 0x00000022f700720c */ /* 0x000fe20003fc4070 */
[----:B------:R-:W-:Y:S01]  /*f210*/  @!P4 IMAD.IADD R29, R29, 0x1, -R247 ;  /* 0x000000011d1dc824 */ /* 0x000fe200078e0af7 */
[C---:B------:R-:W-:Y:S01]  /*f220*/  ISETP.GT.U32.AND P5, PT, R247.reuse, R36, PT ;  /* 0x00000024f700720c */ /* 0x040fe20003fa4070 */
[----:B------:R-:W-:Y:S01]  /*f230*/  IMAD.MOV.U32 R28, RZ, RZ, R25 ;  /* 0x000000ffff1c7224 */ /* 0x000fe200078e0019 */
[----:B------:R-:W-:Y:S01]  /*f240*/  ISETP.GT.U32.AND P0, PT, R247, R38, PT ;  /* 0x00000026f700720c */ /* 0x000fe20003f04070 */
[----:B------:R-:W3:Y:S01]  /*f250*/  LDL.LU R25, [R1+0x33c] ;  /* 0x00033c0001197983 */ /* 0x000ee20000300800 */
[----:B------:R-:W-:-:S03]  /*f260*/  @!P2 IADD3 R40, R40, -R247, RZ ;  /* 0x800000f72828a210 */ /* 0x000fc60007ffe0ff */
[--C-:B------:R-:W-:Y:S01]  /*f270*/  @!P3 IMAD.IADD R42, R42, 0x1, -R247.reuse ;  /* 0x000000012a2ab824 */ /* 0x100fe200078e0af7 */
[C---:B------:R-:W-:Y:S02]  /*f280*/  ISETP.GT.U32.AND P3, PT, R247.reuse, R238, PT ;  /* 0x000000eef700720c */ /* 0x040fe40003f64070 */
[C---:B------:R-:W-:Y:S01]  /*f290*/  ISETP.GT.U32.AND P2, PT, R247.reuse, R37, PT ;  /* 0x00000025f700720c */ /* 0x040fe20003f44070 */
[--C-:B------:R-:W-:Y:S01]  /*f2a0*/  @!P1 IMAD.IADD R236, R236, 0x1, -R247.reuse ;  /* 0x00000001ecec9824 */ /* 0x100fe200078e0af7 */
[----:B------:R-:W-:Y:S01]  /*f2b0*/  ISETP.GT.U32.AND P1, PT, R247, R32, PT ;  /* 0x00000020f700720c */ /* 0x000fe20003f24070 */
[----:B------:R1:W-:Y:S01]  /*f2c0*/  STL [R1+0x388], R29 ;  /* 0x0003881d01007387 */ /* 0x0003e20000100800 */
[--C-:B------:R-:W-:Y:S02]  /*f2d0*/  @!P6 IMAD.IADD R34, R34, 0x1, -R247.reuse ;  /* 0x000000012222e824 */ /* 0x100fe400078e0af7 */
[----:B------:R-:W-:Y:S01]  /*f2e0*/  @!P5 IMAD.IADD R36, R36, 0x1, -R247 ;  /* 0x000000012424d824 */ /* 0x000fe200078e0af7 */
[----:B-1----:R-:W-:Y:S01]  /*f2f0*/  MOV R29, R28 ;  /* 0x0000001c001d7202 */ /* 0x002fe20000000f00 */
[----:B------:R-:W-:-:S02]  /*f300*/  IMAD.MOV.U32 R28, RZ, RZ, R24 ;  /* 0x000000ffff1c7224 */ /* 0x000fc400078e0018 */
[----:B------:R-:W3:Y:S01]  /*f310*/  LDL.LU R24, [R1+0x338] ;  /* 0x0003380001187983 */ /* 0x000ee20000300800 */
[----:B------:R-:W-:Y:S01]  /*f320*/  @!P3 IADD3 R238, R238, -R247, RZ ;  /* 0x800000f7eeeeb210 */ /* 0x000fe20007ffe0ff */
[--C-:B------:R-:W-:Y:S01]  /*f330*/  @!P0 IMAD.IADD R38, R38, 0x1, -R247.reuse ;  /* 0x0000000126268824 */ /* 0x100fe200078e0af7 */
[----:B------:R-:W-:Y:S01]  /*f340*/  ISETP.GT.U32.AND P5, PT, R247, R31, PT ;  /* 0x0000001ff700720c */ /* 0x000fe20003fa4070 */
[--C-:B------:R-:W-:Y:S01]  /*f350*/  @!P2 IMAD.IADD R37, R37, 0x1, -R247.reuse ;  /* 0x000000012525a824 */ /* 0x100fe200078e0af7 */
[----:B------:R-:W-:Y:S01]  /*f360*/  ISETP.GT.U32.AND P4, PT, R247, R35, PT ;  /* 0x00000023f700720c */ /* 0x000fe20003f84070 */
[----:B------:R-:W-:Y:S02]  /*f370*/  @!P1 IMAD.IADD R32, R32, 0x1, -R247 ;  /* 0x0000000120209824 */ /* 0x000fe400078e0af7 */
[----:B------:R-:W-:Y:S01]  /*f380*/  VIADD R30, R6, 0x1f4 ;  /* 0x000001f4061e7836 */ /* 0x000fe20000000000 */
[----:B------:R1:W-:Y:S01]  /*f390*/  STL [R1+0x384], R42 ;  /* 0x0003842a01007387 */ /* 0x0003e20000100800 */
[----:B------:R-:W-:-:S06]  /*f3a0*/  IMAD.HI.U32 R234, R245, R233, RZ ;  /* 0x000000e9f5ea7227 */ /* 0x000fcc00078e00ff */
[--C-:B------:R-:W-:Y:S01]  /*f3b0*/  @!P5 IMAD.IADD R31, R31, 0x1, -R247.reuse ;  /* 0x000000011f1fd824 */ /* 0x100fe200078e0af7 */
[----:B-1----:R-:W3:Y:S01]  /*f3c0*/  LDL.LU R42, [R1+0x2924] ;  /* 0x00292400012a7983 */ /* 0x002ee20000300800 */
[----:B------:R-:W-:-:S03]  /*f3d0*/  @!P4 IMAD.IADD R35, R35, 0x1, -R247 ;  /* 0x000000012323c824 */ /* 0x000fc600078e0af7 */
[----:B------:R-:W-:Y:S04]  /*f3e0*/  STL [R1+0x1e64], R30 ;  /* 0x001e641e01007387 */ /* 0x000fe80000100800 */
[----:B------:R1:W-:Y:S01]  /*f3f0*/  STL [R1+0x380], R41 ;  /* 0x0003802901007387 */ /* 0x0003e20000100800 */
[----:B------:R-:W-:-:S03]  /*f400*/  IMAD.MOV R234, RZ, RZ, -R234 ;  /* 0x000000ffffea7224 */ /* 0x000fc600078e0aea */
[----:B-1----:R-:W3:Y:S04]  /*f410*/  LDL.LU R41, [R1+0x2920] ;  /* 0x0029200001297983 */ /* 0x002ee80000300800 */
[----:B------:R1:W-:Y:S04]  /*f420*/  STL [R1+0x37c], R40 ;  /* 0x00037c2801007387 */ /* 0x0003e80000100800 */
[----:B-1----:R-:W3:Y:S04]  /*f430*/  LDL.LU R40, [R1+0x291c] ;  /* 0x00291c0001287983 */ /* 0x002ee80000300800 */
[----:B------:R-:W-:Y:S04]  /*f440*/  STL [R1+0x378], R236 ;  /* 0x000378ec01007387 */ /* 0x000fe80000100800 */
[----:B------:R1:W-:Y:S04]  /*f450*/  STL [R1+0x374], R36 ;  /* 0x0003742401007387 */ /* 0x0003e80000100800 */
[----:B------:R1:W-:Y:S04]  /*f460*/  STL [R1+0x370], R35 ;  /* 0x0003702301007387 */ /* 0x0003e80000100800 */
[----:B------:R1:W-:Y:S04]  /*f470*/  STL [R1+0x36c], R34 ;  /* 0x00036c2201007387 */ /* 0x0003e80000100800 */
[----:B-1----:R-:W3:Y:S04]  /*f480*/  LDL.LU R36, [R1+0x334] ;  /* 0x0003340001247983 */ /* 0x002ee80000300800 */
[----:B------:R-:W3:Y:S01]  /*f490*/  LDL.LU R35, [R1+0x330] ;  /* 0x0003300001237983 */ /* 0x000ee20000300800 */
[----:B------:R-:W-:-:S03]  /*f4a0*/  IMAD R233, R247, R234, R233 ;  /* 0x000000eaf7e97224 */ /* 0x000fc600078e02e9 */
[----:B------:R-:W3:Y:S01]  /*f4b0*/  LDL.LU R34, [R1+0x32c] ;  /* 0x00032c0001227983 */ /* 0x000ee20000300800 */
[----:B------:R-:W-:-:S03]  /*f4c0*/  IABS R234, R30 ;  /* 0x0000001e00ea7213 */ /* 0x000fc60000000000 */
[----:B------:R-:W3:Y:S01]  /*f4d0*/  LDL.LU R30, [R1+0x328] ;  /* 0x00032800011e7983 */ /* 0x000ee20000300800 */
[C---:B----4-:R-:W-:Y:S02]  /*f4e0*/  ISETP.GT.U32.AND P6, PT, R247.reuse, R39, PT ;  /* 0x00000027f700720c */ /* 0x050fe40003fc4070 */
[C---:B--2---:R-:W-:Y:S02]  /*f4f0*/  ISETP.GT.U32.AND P3, PT, R247.reuse, R235, PT ;  /* 0x000000ebf700720c */ /* 0x044fe40003f64070 */
[C---:B---3--:R-:W-:Y:S02]  /*f500*/  ISETP.GT.U32.AND P0, PT, R247.reuse, R237, PT ;  /* 0x000000edf700720c */ /* 0x048fe40003f04070 */
[----:B------:R-:W-:-:S07]  /*f510*/  ISETP.GT.U32.AND P2, PT, R247, R33, PT ;  /* 0x00000021f700720c */ /* 0x000fce0003f44070 */
[--C-:B------:R-:W-:Y:S01]  /*f520*/  @!P6 IMAD.IADD R39, R39, 0x1, -R247.reuse ;  /* 0x000000012727e824 */ /* 0x100fe200078e0af7 */
[----:B------:R-:W-:Y:S01]  /*f530*/  ISETP.GT.U32.AND P6, PT, R247, R238, PT ;  /* 0x000000eef700720c */ /* 0x000fe20003fc4070 */
[--C-:B------:R-:W-:Y:S01]  /*f540*/  @!P3 IMAD.IADD R235, R235, 0x1, -R247.reuse ;  /* 0x00000001ebebb824 */ /* 0x100fe200078e0af7 */
[C---:B------:R-:W-:Y:S02]  /*f550*/  ISETP.GT.U32.AND P3, PT, R247.reuse, R38, PT ;  /* 0x00000026f700720c */ /* 0x040fe40003f64070 */
[----:B------:R-:W-:Y:S01]  /*f560*/  ISETP.GT.U32.AND P1, PT, R247, R26, PT ;  /* 0x0000001af700720c */ /* 0x000fe20003f24070 */
[--C-:B------:R-:W-:Y:S01]  /*f570*/  @!P0 IMAD.IADD R237, R237, 0x1, -R247.reuse ;  /* 0x00000001eded8824 */ /* 0x100fe200078e0af7 */
[----:B------:R-:W-:Y:S01]  /*f580*/  ISETP.GT.U32.AND P0, PT, R247, R37, PT ;  /* 0x00000025f700720c */ /* 0x000fe20003f04070 */
[----:B------:R-:W-:Y:S01]  /*f590*/  @!P2 IMAD.IADD R33, R33, 0x1, -R247 ;  /* 0x000000012121a824 */ /* 0x000fe200078e0af7 */
[----:B------:R-:W-:-:S05]  /*f5a0*/  ISETP.GT.U32.AND P2, PT, R247, R32, PT ;  /* 0x00000020f700720c */ /* 0x000fca0003f44070 */
[----:B------:R-:W-:-:S04]  /*f5b0*/  @!P6 IMAD.IADD R238, R238, 0x1, -R247 ;  /* 0x00000001eeeee824 */ /* 0x000fc800078e0af7 */
[----:B------:R-:W-:Y:S02]  /*f5c0*/  @!P1 IADD3 R26, R26, -R247, RZ ;  /* 0x800000f71a1a9210 */ /* 0x000fe40007ffe0ff */
[----:B------:R-:W-:Y:S01]  /*f5d0*/  ISETP.GT.U32.AND P1, PT, R247, R31, PT ;  /* 0x0000001ff700720c */ /* 0x000fe20003f24070 */
[--C-:B------:R-:W-:Y:S01]  /*f5e0*/  @!P3 IMAD.IADD R38, R38, 0x1, -R247.reuse ;  /* 0x000000012626b824 */ /* 0x100fe200078e0af7 */
[----:B------:R-:W-:Y:S01]  /*f5f0*/  @!P0 IADD3 R37, R37, -R247, RZ ;  /* 0x800000f725258210 */ /* 0x000fe20007ffe0ff */
[--C-:B------:R-:W-:Y:S01]  /*f600*/  @!P2 IMAD.IADD R32, R32, 0x1, -R247.reuse ;  /* 0x000000012020a824 */ /* 0x100fe200078e0af7 */
[----:B------:R-:W-:Y:S04]  /*f610*/  STL [R1+0x368], R238 ;  /* 0x000368ee01007387 */ /* 0x000fe80000100800 */
[----:B------:R1:W-:Y:S04]  /*f620*/  STL [R1+0x364], R38 ;  /* 0x0003642601007387 */ /* 0x0003e80000100800 */
[----:B------:R2:W-:Y:S01]  /*f630*/  STL [R1+0x360], R37 ;  /* 0x0003602501007387 */ /* 0x0005e20000100800 */
[----:B------:R-:W-:-:S03]  /*f640*/  @!P1 IMAD.IADD R31, R31, 0x1, -R247 ;  /* 0x000000011f1f9824 */ /* 0x000fc600078e0af7 */
[----:B------:R3:W-:Y:S04]  /*f650*/  STL [R1+0x35c], R32 ;  /* 0x00035c2001007387 */ /* 0x0007e80000100800 */
[----:B-1----:R-:W4:Y:S04]  /*f660*/  LDL.LU R38, [R1+0x31c] ;  /* 0x00031c0001267983 */ /* 0x002f280000300800 */
[----:B--2---:R-:W2:Y:S04]  /*f670*/  LDL.LU R37, [R1+0x318] ;  /* 0x0003180001257983 */ /* 0x004ea80000300800 */
[----:B------:R1:W-:Y:S04]  /*f680*/  STL [R1+0x358], R31 ;  /* 0x0003581f01007387 */ /* 0x0003e80000100800 */
[----:B------:R-:W2:Y:S04]  /*f690*/  LDL.LU R236, [R1+0x314] ;  /* 0x0003140001ec7983 */ /* 0x000ea80000300800 */
[----:B------:R-:W2:Y:S01]  /*f6a0*/  LDL.LU R238, [R1+0x310] ;  /* 0x0003100001ee7983 */ /* 0x000ea20000300800 */
[----:B------:R-:W-:-:S02]  /*f6b0*/  ISETP.GT.U32.AND P4, PT, R247, R27, PT ;  /* 0x0000001bf700720c */ /* 0x000fc40003f84070 */
[----:B------:R-:W-:-:S11]  /*f6c0*/  ISETP.GT.U32.AND P5, PT, R247, R25, PT ;  /* 0x00000019f700720c */ /* 0x000fd60003fa4070 */
[----:B------:R-:W-:Y:S02]  /*f6d0*/  @!P4 IADD3 R27, R27, -R247, RZ ;  /* 0x800000f71b1bc210 */ /* 0x000fe40007ffe0ff */
[----:B------:R-:W-:Y:S01]  /*f6e0*/  ISETP.GT.U32.AND P4, PT, R247, R24, PT ;  /* 0x00000018f700720c */ /* 0x000fe20003f84070 */
[----:B------:R-:W-:Y:S01]  /*f6f0*/  @!P5 IMAD.IADD R25, R25, 0x1, -R247 ;  /* 0x000000011919d824 */ /* 0x000fe200078e0af7 */
[C---:B------:R-:W-:Y:S02]  /*f700*/  ISETP.GT.U32.AND P3, PT, R247.reuse, R235, PT ;  /* 0x000000ebf700720c */ /* 0x040fe40003f64070 */
[C---:B------:R-:W-:Y:S02]  /*f710*/  ISETP.GT.U32.AND P5, PT, R247.reuse, R27, PT ;  /* 0x0000001bf700720c */ /* 0x040fe40003fa4070 */
[----:B------:R-:W-:-:S07]  /*f720*/  ISETP.GT.U32.AND P0, PT, R247, R237, PT ;  /* 0x000000edf700720c */ /* 0x000fce0003f04070 */
[--C-:B------:R-:W-:Y:S01]  /*f730*/  @!P4 IMAD.IADD R24, R24, 0x1, -R247.reuse ;  /* 0x000000011818c824 */ /* 0x100fe200078e0af7 */
[C---:B------:R-:W-:Y:S02]  /*f740*/  ISETP.GT.U32.AND P4, PT, R247.reuse, R39, PT ;  /* 0x00000027f700720c */ /* 0x040fe40003f84070 */
[C---:B------:R-:W-:Y:S02]  /*f750*/  ISETP.GT.U32.AND P2, PT, R247.reuse, R33, PT ;  /* 0x00000021f700720c */ /* 0x040fe40003f44070 */
[----:B------:R-:W-:Y:S01]  /*f760*/  ISETP.GT.U32.AND P6, PT, R247, R24, PT ;  /* 0x00000018f700720c */ /* 0x000fe20003fc4070 */
[--C-:B------:R-:W-:Y:S01]  /*f770*/  @!P5 IMAD.IADD R27, R27, 0x1, -R247.reuse ;  /* 0x000000011b1bd824 */ /* 0x100fe200078e0af7 */
[----:B------:R-:W-:Y:S01]  /*f780*/  @!P3 IADD3 R235, R235, -R247, RZ ;  /* 0x800000f7ebebb210 */ /* 0x000fe20007ffe0ff */
[----:B------:R-:W-:-:S06]  /*f790*/  @!P0 IMAD.IADD R237, R237, 0x1, -R247 ;  /* 0x00000001eded8824 */ /* 0x000fcc00078e0af7 */
[--C-:B------:R-:W-:Y:S01]  /*f7a0*/  @!P4 IMAD.IADD R39, R39, 0x1, -R247.reuse ;  /* 0x000000012727c824 */ /* 0x100fe200078e0af7 */
[----:B------:R1:W-:Y:S04]  /*f7b0*/  STL [R1+0x354], R27 ;  /* 0x0003541b01007387 */ /* 0x0003e80000100800 */
[----:B---3--:R-:W3:Y:S01]  /*f7c0*/  LDL.LU R32, [R1+0x30c] ;  /* 0x00030c0001207983 */ /* 0x008ee20000300800 */
[----:B------:R-:W-:-:S03]  /*f7d0*/  @!P2 IMAD.IADD R33, R33, 0x1, -R247 ;  /* 0x000000012121a824 */ /* 0x000fc600078e0af7 */
[----:B-1----:R-:W3:Y:S01]  /*f7e0*/  LDL.LU R31, [R1+0x308] ;  /* 0x00030800011f7983 */ /* 0x002ee20000300800 */
[----:B------:R-:W-:-:S03]  /*f7f0*/  @!P6 IADD3 R24, R24, -R247, RZ ;  /* 0x800000f71818e210 */ /* 0x000fc60007ffe0ff */
[----:B------:R-:W3:Y:S01]  /*f800*/  LDL.LU R27, [R1+0x304] ;  /* 0x00030400011b7983 */ /* 0x000ee20000300800 */
[C---:B------:R-:W-:Y:S02]  /*f810*/  ISETP.GT.U32.AND P1, PT, R247.reuse, R26, PT ;  /* 0x0000001af700720c */ /* 0x040fe40003f24070 */
[C---:B------:R-:W-:Y:S02]  /*f820*/  ISETP.GT.U32.AND P5, PT, R247.reuse, R25, PT ;  /* 0x00000019f700720c */ /* 0x040fe40003fa4070 */
[C---:B------:R-:W-:Y:S02]  /*f830*/  ISETP.GT.U32.AND P4, PT, R247.reuse, R36, PT ;  /* 0x00000024f700720c */ /* 0x040fe40003f84070 */
[C---:B------:R-:W-:Y:S02]  /*f840*/  ISETP.GT.U32.AND P3, PT, R247.reuse, R35, PT ;  /* 0x00000023f700720c */ /* 0x040fe40003f64070 */
[C---:B------:R-:W-:Y:S02]  /*f850*/  ISETP.GT.U32.AND P0, PT, R247.reuse, R34, PT ;  /* 0x00000022f700720c */ /* 0x040fe40003f04070 */
[----:B------:R-:W-:-:S07]  /*f860*/  ISETP.GT.U32.AND P2, PT, R247, R30, PT ;  /* 0x0000001ef700720c */ /* 0x000fce0003f44070 */
[--C-:B------:R-:W-:Y:S02]  /*f870*/  @!P4 IMAD.IADD R36, R36, 0x1, -R247.reuse ;  /* 0x000000012424c824 */ /* 0x100fe400078e0af7 */
[----:B------:R-:W-:Y:S02]  /*f880*/  @!P3 IADD3 R35, R35, -R247, RZ ;  /* 0x800000f72323b210 */ /* 0x000fe40007ffe0ff */
[--C-:B------:R-:W-:Y:S02]  /*f890*/  @!P0 IMAD.IADD R34, R34, 0x1, -R247.reuse ;  /* 0x0000000122228824 */ /* 0x100fe400078e0af7 */
[--C-:B------:R-:W-:Y:S01]  /*f8a0*/  @!P2 IMAD.IADD R30, R30, 0x1, -R247.reuse ;  /* 0x000000011e1ea824 */ /* 0x100fe200078e0af7 */
[----:B------:R1:W-:Y:S01]  /*f8b0*/  STL [R1+0x350], R39 ;  /* 0x0003502701007387 */ /* 0x0003e20000100800 */
[--C-:B------:R-:W-:Y:S02]  /*f8c0*/  @!P1 IMAD.IADD R26, R26, 0x1, -R247.reuse ;  /* 0x000000011a1a9824 */ /* 0x100fe400078e0af7 */
[----:B------:R-:W-:Y:S01]  /*f8d0*/  @!P5 IMAD.IADD R25, R25, 0x1, -R247 ;  /* 0x000000011919d824 */ /* 0x000fe200078e0af7 */
[----:B-1----:R-:W3:Y:S04]  /*f8e0*/  LDL.LU R39, [R1+0x2918] ;  /* 0x0029180001277983 */ /* 0x002ee80000300800 */
[----:B------:R-:W-:Y:S04]  /*f8f0*/  STL [R1+0x34c], R235 ;  /* 0x00034ceb01007387 */ /* 0x000fe80000100800 */
[----:B------:R-:W-:Y:S04]  /*f900*/  STL [R1+0x348], R237 ;  /* 0x000348ed01007387 */ /* 0x000fe80000100800 */
[----:B------:R-:W-:Y:S04]  /*f910*/  STL [R1+0x344], R33 ;  /* 0x0003442101007387 */ /* 0x000fe80000100800 */
[----:B------:R1:W-:Y:S04]  /*f920*/  STL [R1+0x340], R26 ;  /* 0x0003401a01007387 */ /* 0x0003e80000100800 */
[----:B------:R1:W-:Y:S04]  /*f930*/  STL [R1+0x33c], R25 ;  /* 0x00033c1901007387 */ /* 0x0003e80000100800 */
[----:B------:R1:W-:Y:S02]  /*f940*/  STL [R1+0x338], R24 ;  /* 0x0003381801007387 */ /* 0x0003e40000100800 */
[----:B-1----:R-:W-:-:S02]  /*f950*/  IMAD.MOV.U32 R26, RZ, RZ, R23 ;  /* 0x000000ffff1a7224 */ /* 0x002fc400078e0017 */
[----:B------:R-:W3:Y:S01]  /*f960*/  LDL.LU R33, [R1+0x300] ;  /* 0x0003000001217983 */ /* 0x000ee20000300800 */
[----:B------:R-:W-:-:S03]  /*f970*/  IMAD.MOV.U32 R25, RZ, RZ, R22 ;  /* 0x000000ffff197224 */ /* 0x000fc600078e0016 */
[----:B------:R-:W3:Y:S01]  /*f980*/  LDL.LU R24, [R1+0x2fc] ;  /* 0x0002fc0001187983 */ /* 0x000ee20000300800 */
[----:B------:R-:W-:-:S03]  /*f990*/  IMAD.MOV.U32 R22, RZ, RZ, R20 ;  /* 0x000000ffff167224 */ /* 0x000fc600078e0014 */
[----:B------:R-:W3:Y:S04]  /*f9a0*/  LDL.LU R23, [R1+0x2f8] ;  /* 0x0002f80001177983 */ /* 0x000ee80000300800 */
[----:B------:R-:W3:Y:S01]  /*f9b0*/  LDL.LU R20, [R1+0x2f4] ;  /* 0x0002f40001147983 */ /* 0x000ee20000300800 */
[C---:B----4-:R-:W-:Y:S02]  /*f9c0*/  ISETP.GT.U32.AND P6, PT, R247.reuse, R38, PT ;  /* 0x00000026f700720c */ /* 0x050fe40003fc4070 */
[C---:B--2---:R-:W-:Y:S02]  /*f9d0*/  ISETP.GT.U32.AND P4, PT, R247.reuse, R37, PT ;  /* 0x00000025f700720c */ /* 0x044fe40003f84070 */
[C---:B------:R-:W-:Y:S02]  /*f9e0*/  ISETP.GT.U32.AND P3, PT, R247.reuse, R236, PT ;  /* 0x000000ecf700720c */ /* 0x040fe40003f64070 */
[----:B------:R-:W-:-:S09]  /*f9f0*/  ISETP.GT.U32.AND P0, PT, R247, R238, PT ;  /* 0x000000eef700720c */ /* 0x000fd20003f04070 */
[--C-:B------:R-:W-:Y:S01]  /*fa00*/  @!P4 IMAD.IADD R37, R37, 0x1, -R247.reuse ;  /* 0x000000012525c824 */ /* 0x100fe200078e0af7 */
[----:B------:R-:W-:Y:S02]  /*fa10*/  @!P6 IADD3 R38, R38, -R247, RZ ;  /* 0x800000f72626e210 */ /* 0x000fe40007ffe0ff */
[C---:B------:R-:W-:Y:S02]  /*fa20*/  ISETP.GT.U32.AND P6, PT, R247.reuse, R36, PT ;  /* 0x00000024f700720c */ /* 0x040fe40003fc4070 */
[C---:B------:R-:W-:Y:S01]  /*fa30*/  ISETP.GT.U32.AND P4, PT, R247.reuse, R35, PT ;  /* 0x00000023f700720c */ /* 0x040fe20003f84070 */
[--C-:B------:R-:W-:Y:S01]  /*fa40*/  @!P3 IMAD.IADD R236, R236, 0x1, -R247.reuse ;  /* 0x00000001ececb824 */ /* 0x100fe200078e0af7 */
[C---:B------:R-:W-:Y:S01]  /*fa50*/  ISETP.GT.U32.AND P3, PT, R247.reuse, R34, PT ;  /* 0x00000022f700720c */ /* 0x040fe20003f64070 */
[----:B------:R-:W-:Y:S01]  /*fa60*/  @!P0 IMAD.IADD R238, R238, 0x1, -R247 ;  /* 0x00000001eeee8824 */ /* 0x000fe200078e0af7 */
[----:B------:R-:W-:-:S07]  /*fa70*/  ISETP.GT.U32.AND P0, PT, R247, R30, PT ;  /* 0x0000001ef700720c */ /* 0x000fce0003f04070 */
[--C-:B------:R-:W-:Y:S02]  /*fa80*/  @!P6 IMAD.IADD R36, R36, 0x1, -R247.reuse ;  /* 0x000000012424e824 */ /* 0x100fe400078e0af7 */
[--C-:B------:R-:W-:Y:S02]  /*fa90*/  @!P4 IMAD.IADD R35, R35, 0x1, -R247.reuse ;  /* 0x000000012323c824 */ /* 0x100fe400078e0af7 */
[----:B------:R-:W-:Y:S01]  /*faa0*/  @!P3 IMAD.IADD R34, R34, 0x1, -R247 ;  /* 0x000000012222b824 */ /* 0x000fe200078e0af7 */
[----:B------:R1:W-:Y:S01]  /*fab0*/  STL [R1+0x334], R36 ;  /* 0x0003342401007387 */ /* 0x0003e20000100800 */
[----:B------:R-:W-:-:S03]  /*fac0*/  @!P0 IADD3 R30, R30, -R247, RZ ;  /* 0x800000f71e1e8210 */ /* 0x000fc60007ffe0ff */
[----:B------:R2:W-:Y:S04]  /*fad0*/  STL [R1+0x330], R35 ;  /* 0x0003302301007387 */ /* 0x0005e80000100800 */
[----:B------:R4:W-:Y:S04]  /*fae0*/  STL [R1+0x32c], R34 ;  /* 0x00032c2201007387 */ /* 0x0009e80000100800 */
[----:B------:R3:W-:Y:S04]  /*faf0*/  STL [R1+0x328], R30 ;  /* 0x0003281e01007387 */ /* 0x0007e80000100800 */
[----:B-1----:R-:W3:Y:S04]  /*fb00*/  LDL.LU R36, [R1+0x2e8] ;  /* 0x0002e80001247983 */ /* 0x002ee80000300800 */
[----:B--2---:R-:W2:Y:S04]  /*fb10*/  LDL.LU R35, [R1+0x2e4] ;  /* 0x0002e40001237983 */ /* 0x004ea80000300800 */
[----:B----4-:R-:W4:Y:S04]  /*fb20*/  LDL.LU R34, [R1+0x2e0] ;  /* 0x0002e00001227983 */ /* 0x010f280000300800 */
[----:B------:R-:W4:Y:S01]  /*fb30*/  LDL.LU R237, [R1+0x2dc] ;  /* 0x0002dc0001ed7983 */ /* 0x000f220000300800 */
[----:B------:R-:W-:-:S02]  /*fb40*/  ISETP.GT.U32.AND P1, PT, R247, R29, PT ;  /* 0x0000001df700720c */ /* 0x000fc40003f24070 */
[C---:B------:R-:W-:Y:S02]  /*fb50*/  ISETP.GT.U32.AND P5, PT, R247.reuse, R28, PT ;  /* 0x0000001cf700720c */ /* 0x040fe40003fa4070 */
[----:B---3--:R-:W-:-:S09]  /*fb60*/  ISETP.GT.U32.AND P2, PT, R247, R32, PT ;  /* 0x00000020f700720c */ /* 0x008fd20003f44070 */
[--C-:B------:R-:W-:Y:S01]  /*fb70*/  @!P1 IMAD.IADD R29, R29, 0x1, -R247.reuse ;  /* 0x000000011d1d9824 */ /* 0x100fe200078e0af7 */
[C---:B------:R-:W-:Y:S01]  /*fb80*/  ISETP.GT.U32.AND P1, PT, R247.reuse, R31, PT ;  /* 0x0000001ff700720c */ /* 0x040fe20003f24070 */
[--C-:B------:R-:W-:Y:S01]  /*fb90*/  @!P5 IMAD.IADD R28, R28, 0x1, -R247.reuse ;  /* 0x000000011c1cd824 */ /* 0x100fe200078e0af7 */
[C---:B------:R-:W-:Y:S01]  /*fba0*/  ISETP.GT.U32.AND P5, PT, R247.reuse, R27, PT ;  /* 0x0000001bf700720c */ /* 0x040fe20003fa4070 */
[----:B------:R-:W-:Y:S01]  /*fbb0*/  @!P2 IMAD.IADD R32, R32, 0x1, -R247 ;  /* 0x000000012020a824 */ /* 0x000fe200078e0af7 */
[C---:B------:R-:W-:Y:S02]  /*fbc0*/  ISETP.GT.U32.AND P2, PT, R247.reuse, R29, PT ;  /* 0x0000001df700720c */ /* 0x040fe40003f44070 */
[C---:B------:R-:W-:Y:S02]  /*fbd0*/  ISETP.GT.U32.AND P4, PT, R247.reuse, R37, PT ;  /* 0x00000025f700720c */ /* 0x040fe40003f84070 */
[----:B------:R-:W-:-:S05]  /*fbe0*/  ISETP.GT.U32.AND P3, PT, R247, R236, PT ;  /* 0x000000ecf700720c */ /* 0x000fca0003f64070 */
[----:B------:R-:W-:Y:S02]  /*fbf0*/  @!P1 IADD3 R31, R31, -R247, RZ ;  /* 0x800000f71f1f9210 */ /* 0x000fe40007ffe0ff */
[----:B------:R-:W-:Y:S01]  /*fc00*/  ISETP.GT.U32.AND P1, PT, R247, R28, PT ;  /* 0x0000001cf700720c */ /* 0x000fe20003f24070 */
[--C-:B------:R-:W-:Y:S01]  /*fc10*/  @!P5 IMAD.IADD R27, R27, 0x1, -R247.reuse ;  /* 0x000000011b1bd824 */ /* 0x100fe200078e0af7 */
[----:B------:R-:W-:Y:S01]  /*fc20*/  ISETP.GT.U32.AND P5, PT, R247, R38, PT ;  /* 0x00000026f700720c */ /* 0x000fe20003fa4070 */
[--C-:B------:R-:W-:Y:S01]  /*fc30*/  @!P2 IMAD.IADD R29, R29, 0x1, -R247.reuse ;  /* 0x000000011d1da824 */ /* 0x100fe200078e0af7 */
[C---:B------:R-:W-:Y:S02]  /*fc40*/  ISETP.GT.U32.AND P0, PT, R247.reuse, R238, PT ;  /* 0x000000eef700720c */ /* 0x040fe40003f04070 */
[----:B------:R-:W-:Y:S01]  /*fc50*/  ISETP.GT.U32.AND P6, PT, R247, R27, PT ;  /* 0x0000001bf700720c */ /* 0x000fe20003fc4070 */
[--C-:B------:R-:W-:Y:S01]  /*fc60*/  @!P3 IMAD.IADD R236, R236, 0x1, -R247.reuse ;  /* 0x00000001ececb824 */ /* 0x100fe200078e0af7 */
[----:B------:R-:W-:Y:S01]  /*fc70*/  @!P4 IADD3 R37, R37, -R247, RZ ;  /* 0x800000f72525c210 */ /* 0x000fe20007ffe0ff */
[----:B------:R1:W-:Y:S04]  /*fc80*/  STL [R1+0x324], R29 ;  /* 0x0003241d01007387 */ /* 0x0003e80000100800 */
[----:B------:R-:W-:-:S02]  /*fc90*/  @!P1 IMAD.IADD R28, R28, 0x1, -R247 ;  /* 0x000000011c1c9824 */ /* 0x000fc400078e0af7 */
[----:B------:R-:W-:-:S03]  /*fca0*/  @!P5 IMAD.IADD R38, R38, 0x1, -R247 ;  /* 0x000000012626d824 */ /* 0x000fc600078e0af7 */
[----:B------:R3:W-:Y:S04]  /*fcb0*/  STL [R1+0x320], R28 ;  /* 0x0003201c01007387 */ /* 0x0007e80000100800 */
[----:B------:R-:W4:Y:S04]  /*fcc0*/  LDL.LU R30, [R1+0x2d8] ;  /* 0x0002d800011e7983 */ /* 0x000f280000300800 */
[----:B-1----:R-:W4:Y:S04]  /*fcd0*/  LDL.LU R29, [R1+0x2d4] ;  /* 0x0002d400011d7983 */ /* 0x002f280000300800 */
[----:B---3--:R-:W3:Y:S01]  /*fce0*/  LDL.LU R28, [R1+0x2d0] ;  /* 0x0002d000011c7983 */ /* 0x008ee20000300800 */
[----:B------:R-:W-:Y:S01]  /*fcf0*/  @!P6 IADD3 R27, R27, -R247, RZ ;  /* 0x800000f71b1be210 */ /* 0x000fe20007ffe0ff */
[----:B------:R-:W-:Y:S01]  /*fd00*/  @!P0 IMAD.IADD R238, R238, 0x1, -R247 ;  /* 0x00000001eeee8824 */ /* 0x000fe200078e0af7 */
[----:B------:R-:W-:-:S02]  /*fd10*/  ISETP.GT.U32.AND P2, PT, R247, R32, PT ;  /* 0x00000020f700720c */ /* 0x000fc40003f44070 */
[C---:B------:R-:W-:Y:S01]  /*fd20*/  ISETP.GT.U32.AND P1, PT, R247.reuse, R31, PT ;  /* 0x0000001ff700720c */ /* 0x040fe20003f24070 */
[----:B------:R1:W-:Y:S04]  /*fd30*/  STL [R1+0x31c], R38 ;  /* 0x00031c2601007387 */ /* 0x0003e80000100800 */
[----:B-1----:R-:W3:Y:S01]  /*fd40*/  LDL.LU R38, [R1+0x2914] ;  /* 0x0029140001267983 */ /* 0x002ee20000300800 */
[C---:B------:R-:W-:Y:S02]  /*fd50*/  ISETP.GT.U32.AND P5, PT, R247.reuse, R33, PT ;  /* 0x00000021f700720c */ /* 0x040fe40003fa4070 */
[C---:B------:R-:W-:Y:S02]  /*fd60*/  ISETP.GT.U32.AND P4, PT, R247.reuse, R24, PT ;  /* 0x00000018f700720c */ /* 0x040fe40003f84070 */
[----:B------:R-:W-:-:S09]  /*fd70*/  ISETP.GT.U32.AND P3, PT, R247, R23, PT ;  /* 0x00000017f700720c */ /* 0x000fd20003f64070 */
[--C-:B------:R-:W-:Y:S01]  /*fd80*/  @!P5 IMAD.IADD R33, R33, 0x1, -R247.reuse ;  /* 0x000000012121d824 */ /* 0x100fe200078e0af7 */
[----:B------:R-:W-:Y:S01]  /*fd90*/  ISETP.GT.U32.AND P0, PT, R247, R20, PT ;  /* 0x00000014f700720c */ /* 0x000fe20003f04070 */
[--C-:B------:R-:W-:Y:S02]  /*fda0*/  @!P4 IMAD.IADD R24, R24, 0x1, -R247.reuse ;  /* 0x000000011818c824 */ /* 0x100fe400078e0af7 */
[--C-:B------:R-:W-:Y:S01]  /*fdb0*/  @!P3 IMAD.IADD R23, R23, 0x1, -R247.reuse ;  /* 0x000000011717b824 */ /* 0x100fe200078e0af7 */
[----:B------:R1:W-:Y:S01]  /*fdc0*/  STL [R1+0x318], R37 ;  /* 0x0003182501007387 */ /* 0x0003e20000100800 */
[----:B------:R-:W-:-:S08]  /*fdd0*/  @!P2 IMAD.IADD R32, R32, 0x1, -R247 ;  /* 0x000000012020a824 */ /* 0x000fd000078e0af7 */
[--C-:B------:R-:W-:Y:S02]  /*fde0*/  @!P0 IMAD.IADD R20, R20, 0x1, -R247.reuse ;  /* 0x0000000114148824 */ /* 0x100fe400078e0af7 */
[----:B------:R-:W-:Y:S01]  /*fdf0*/  @!P1 IMAD.IADD R31, R31, 0x1, -R247 ;  /* 0x000000011f1f9824 */ /* 0x000fe200078e0af7 */
[----:B-1----:R-:W3:Y:S04]  /*fe00*/  LDL.LU R37, [R1+0x2910] ;  /* 0x0029100001257983 */ /* 0x002ee80000300800 */
[----:B------:R-:W-:Y:S04]  /*fe10*/  STL [R1+0x314], R236 ;  /* 0x000314ec01007387 */ /* 0x000fe80000100800 */
[----:B------:R-:W-:Y:S04]  /*fe20*/  STL [R1+0x310], R238 ;  /* 0x000310ee01007387 */ /* 0x000fe80000100800 */
[----:B------:R1:W-:Y:S04]  /*fe30*/  STL [R1+0x30c], R32 ;  /* 0x00030c2001007387 */ /* 0x0003e80000100800 */
[----:B------:R1:W-:Y:S04]  /*fe40*/  STL [R1+0x308], R31 ;  /* 0x0003081f01007387 */ /* 0x0003e80000100800 */
[----:B------:R1:W-:Y:S04]  /*fe50*/  STL [R1+0x304], R27 ;  /* 0x0003041b01007387 */ /* 0x0003e80000100800 */
[----:B-1----:R-:W3:Y:S04]  /*fe60*/  LDL.LU R32, [R1+0x2cc] ;  /* 0x0002cc0001207983 */ /* 0x002ee80000300800 */
[----:B------:R-:W3:Y:S04]  /*fe70*/  LDL.LU R31, [R1+0x2c8] ;  /* 0x0002c800011f7983 */ /* 0x000ee80000300800 */
[----:B------:R-:W3:Y:S01]  /*fe80*/  LDL.LU R27, [R1+0x2c4] ;  /* 0x0002c400011b7983 */ /* 0x000ee20000300800 */
[----:B------:R-:W-:-:S02]  /*fe90*/  ISETP.GT.U32.AND P6, PT, R247, R36, PT ;  /* 0x00000024f700720c */ /* 0x000fc40003fc4070 */
[C---:B--2---:R-:W-:Y:S02]  /*fea0*/  ISETP.GT.U32.AND P5, PT, R247.reuse, R35, PT ;  /* 0x00000023f700720c */ /* 0x044fe40003fa4070 */
[C---:B----4-:R-:W-:Y:S02]  /*feb0*/  ISETP.GT.U32.AND P4, PT, R247.reuse, R34, PT ;  /* 0x00000022f700720c */ /* 0x050fe40003f84070 */
[----:B------:R-:W-:-:S07]  /*fec0*/  ISETP.GT.U32.AND P3, PT, R247, R237, PT ;  /* 0x000000edf700720c */ /* 0x000fce0003f64070 */
[--C-:B------:R-:W-:Y:S01]  /*fed0*/  @!P6 IMAD.IADD R36, R36, 0x1, -R247.reuse ;  /* 0x000000012424e824 */ /* 0x100fe200078e0af7 */
[----:B------:R-:W-:Y:S01]  /*fee0*/  ISETP.GT.U32.AND P6, PT, R247, R33, PT ;  /* 0x00000021f700720c */ /* 0x000fe20003fc4070 */
[--C-:B------:R-:W-:Y:S01]  /*fef0*/  @!P5 IMAD.IADD R35, R35, 0x1, -R247.reuse ;  /* 0x000000012323d824 */ /* 0x100fe200078e0af7 */
[C---:B------:R-:W-:Y:S01]  /*ff00*/  ISETP.GT.U32.AND P5, PT, R247.reuse, R24, PT ;  /* 0x00000018f700720c */ /* 0x040fe20003fa4070 */
[----:B------:R-:W-:Y:S01]  /*ff10*/  @!P4 IMAD.IADD R34, R34, 0x1, -R247 ;  /* 0x000000012222c824 */ /* 0x000fe200078e0af7 */
[----:B------:R-:W-:Y:S02]  /*ff20*/  ISETP.GT.U32.AND P4, PT, R247, R23, PT ;  /* 0x00000017f700720c */ /* 0x000fe40003f84070 */
[----:B------:R-:W-:Y:S02]  /*ff30*/  @!P3 IADD3 R237, R237, -R247, RZ ;  /* 0x800000f7ededb210 */ /* 0x000fe40007ffe0ff */
[----:B------:R-:W-:-:S05]  /*ff40*/  ISETP.GT.U32.AND P3, PT, R247, R20, PT ;  /* 0x00000014f700720c */ /* 0x000fca0003f64070 */
[----:B------:R-:W-:Y:S02]  /*ff50*/  @!P6 IMAD.IADD R33, R33, 0x1, -R247 ;  /* 0x000000012121e824 */ /* 0x000fe400078e0af7 */
[----:B------:R-:W-:-:S03]  /*ff60*/  @!P5 IADD3 R24, R24, -R247, RZ ;  /* 0x800000f71818d210 */ /* 0x000fc60007ffe0ff */
[----:B------:R1:W-:Y:S01]  /*ff70*/  STL [R1+0x300], R33 ;  /* 0x0003002101007387 */ /* 0x0003e20000100800 */
[--C-:B------:R-:W-:Y:S02]  /*ff80*/  @!P4 IMAD.IADD R23, R23, 0x1, -R247.reuse ;  /* 0x000000011717c824 */ /* 0x100fe400078e0af7 */
[----:B------:R-:W-:Y:S01]  /*ff90*/  @!P3 IMAD.IADD R20, R20, 0x1, -R247 ;  /* 0x000000011414b824 */ /* 0x000fe200078e0af7 */
[----:B-1----:R-:W2:Y:S04]  /*ffa0*/  LDL.LU R33, [R1+0x2b4] ;  /* 0x0002b40001217983 */ /* 0x002ea80000300800 */
[----:B------:R1:W-:Y:S04]  /*ffb0*/  STL [R1+0x2fc], R24 ;  /* 0x0002fc1801007387 */ /* 0x0003e80000100800 */
[----:B------:R-:W4:Y:S04]  /*ffc0*/  LDL.LU R236, [R1+0x2b0] ;  /* 0x0002b00001ec7983 */ /* 0x000f280000300800 */
[----:B------:R-:W-:Y:S04]  /*ffd0*/  STL [R1+0x2f8], R23 ;  /* 0x0002f81701007387 */ /* 0x000fe80000100800 */
[----:B------:R1:W-:Y:S04]  /*ffe0*/  STL [R1+0x2f4], R20 ;  /* 0x0002f41401007387 */ /* 0x0003e80000100800 */
[----:B------:R-:W4:Y:S04]  /*fff0*/  LDL.LU R238, [R1+0x2ac] ;  /* 0x0002ac0001ee7983 */ /* 0x000f280000300800 */
[----:B-1----:R-:W4:Y:S01]  /*10000*/  LDL.LU R24, [R1+0x2a8] ;  /* 0x0002a80001187983 */ /* 0x002f220000300800 */
[----:B------:R-:W-:-:S03]  /*10010*/  IMAD.MOV.U32 R20, RZ, RZ, R19 ;  /* 0x000000ffff147224 */ /* 0x000fc600078e0013 */
[----:B------:R-:W4:Y:S01]  /*10020*/  LDL.LU R19, [R1+0x2a4] ;  /* 0x0002a40001137983 */ /* 0x000f220000300800 */
[C---:B------:R-:W-:Y:S02]  /*10030*/  ISETP.GT.U32.AND P1, PT, R247.reuse, R22, PT ;  /* 0x00000016f700720c */ /* 0x040fe40003f24070 */
[C---:B------:R-:W-:Y:S02]  /*10040*/  ISETP.GT.U32.AND P2, PT, R247.reuse, R18, PT ;  /* 0x00000012f700720c */ /* 0x040fe40003f44070 */
[----:B------:R-:W-:-:S09]  /*10050*/  ISETP.GT.U32.AND P0, PT, R247, R30, PT ;  /* 0x0000001ef700720c */ /* 0x000fd20003f04070 */
[--C-:B------:R-:W-:Y:S01]  /*10060*/  @!P1 IMAD.IADD R22, R22, 0x1, -R247.reuse ;  /* 0x0000000116169824 */ /* 0x100fe200078e0af7 */
[C---:B---3--:R-:W-:Y:S02]  /*10070*/  ISETP.GT.U32.AND P1, PT, R247.reuse, R28, PT ;  /* 0x0000001cf700720c */ /* 0x048fe40003f24070 */
[----:B------:R-:W-:Y:S02]  /*10080*/  @!P2 IADD3 R18, R18, -R247, RZ ;  /* 0x800000f71212a210 */ /* 0x000fe40007ffe0ff */
[C---:B------:R-:W-:Y:S01]  /*10090*/  ISETP.GT.U32.AND P2, PT, R247.reuse, R29, PT ;  /* 0x0000001df700720c */ /* 0x040fe20003f44070 */
[----:B------:R-:W-:Y:S01]  /*100a0*/  @!P0 IMAD.IADD R30, R30, 0x1, -R247 ;  /* 0x000000011e1e8824 */ /* 0x000fe200078e0af7 */
[C---:B------:R-:W-:Y:S02]  /*100b0*/  ISETP.GT.U32.AND P0, PT, R247.reuse, R18, PT ;  /* 0x00000012f700720c */ /* 0x040fe40003f04070 */
[----:B------:R-:W-:-:S05]  /*100c0*/  ISETP.GT.U32.AND P5, PT, R247, R35, PT ;  /* 0x00000023f700720c */ /* 0x000fca0003fa4070 */
[----:B------:R-:W-:Y:S01]  /*100d0*/  @!P1 IMAD.IADD R28, R28, 0x1, -R247 ;  /* 0x000000011c1c9824 */ /* 0x000fe200078e0af7 */
[----:B------:R-:W-:-:S03]  /*100e0*/  ISETP.GT.U32.AND P1, PT, R247, R36, PT ;  /* 0x00000024f700720c */ /* 0x000fc60003f24070 */
[--C-:B------:R-:W-:Y:S01]  /*100f0*/  @!P2 IMAD.IADD R29, R29, 0x1, -R247.reuse ;  /* 0x000000011d1da824 */ /* 0x100fe200078e0af7 */
[C---:B------:R-:W-:Y:S02]  /*10100*/  ISETP.GT.U32.AND P2, PT, R247.reuse, R22, PT ;  /* 0x00000016f700720c */ /* 0x040fe40003f44070 */
[C---:B------:R-:W-:Y:S02]  /*10110*/  ISETP.GT.U32.AND P4, PT, R247.reuse, R34, PT ;  /* 0x00000022f700720c */ /* 0x040fe40003f84070 */
[C---:B------:R-:W-:Y:S01]  /*10120*/  ISETP.GT.U32.AND P3, PT, R247.reuse, R237, PT ;  /* 0x000000edf700720c */ /* 0x040fe20003f64070 */
[----:B------:R-:W-:Y:S01]  /*10130*/  @!P0 IMAD.IADD R18, R18, 0x1, -R247 ;  /* 0x0000000112128824 */ /* 0x000fe200078e0af7 */
[----:B------:R-:W-:-:S03]  /*10140*/  ISETP.GT.U32.AND P6, PT, R247, R28, PT ;  /* 0x0000001cf700720c */ /* 0x000fc60003fc4070 */
[--C-:B------:R-:W-:Y:S01]  /*10150*/  @!P1 IMAD.IADD R36, R36, 0x1, -R247.reuse ;  /* 0x0000000124249824 */ /* 0x100fe200078e0af7 */
[-C--:B------:R-:W-:Y:S02]  /*10160*/  @!P5 IADD3 R35, R35, -R247.reuse, RZ ;  /* 0x800000f72323d210 */ /* 0x080fe40007ffe0ff */
[----:B------:R-:W-:Y:S02]  /*10170*/  ISETP.GT.U32.AND P0, PT, R247, R30, PT ;  /* 0x0000001ef700720c */ /* 0x000fe40003f04070 */
[-C--:B------:R-:W-:Y:S01]  /*10180*/  @!P2 IADD3 R22, R22, -R247.reuse, RZ ;  /* 0x800000f71616a210 */ /* 0x080fe20007ffe0ff */
[--C-:B------:R-:W-:Y:S01]  /*10190*/  @!P4 IMAD.IADD R34, R34, 0x1, -R247.reuse ;  /* 0x000000012222c824 */ /* 0x100fe200078e0af7 */
[----:B------:R1:W-:Y:S01]  /*101a0*/  STL [R1+0x2f0], R18 ;  /* 0x0002f01201007387 */ /* 0x0003e20000100800 */
[--C-:B------:R-:W-:Y:S01]  /*101b0*/  @!P3 IMAD.IADD R237, R237, 0x1, -R247.reuse ;  /* 0x00000001ededb824 */ /* 0x100fe200078e0af7 */
[----:B------:R-:W-:Y:S02]  /*101c0*/  ISETP.GT.U32.AND P3, PT, R247, R26, PT ;  /* 0x0000001af700720c */ /* 0x000fe40003f64070 */
[----:B-1----:R-:W3:Y:S04]  /*101d0*/  LDL.LU R18, [R1+0x2a0] ;  /* 0x0002a00001127983 */ /* 0x002ee80000300800 */
[----:B------:R1:W-:Y:S01]  /*101e0*/  STL [R1+0x2ec], R22 ;  /* 0x0002ec1601007387 */ /* 0x0003e20000100800 */
[----:B------:R-:W-:Y:S01]  /*101f0*/  @!P6 IADD3 R28, R28, -R247, RZ ;  /* 0x800000f71c1ce210 */ /* 0x000fe20007ffe0ff */
[----:B------:R-:W-:-:S02]  /*10200*/  @!P0 IMAD.IADD R30, R30, 0x1, -R247 ;  /* 0x000000011e1e8824 */ /* 0x000fc400078e0af7 */
[----:B-1----:R-:W-:Y:S02]  /*10210*/  IMAD.MOV.U32 R22, RZ, RZ, R20 ;  /* 0x000000ffff167224 */ /* 0x002fe400078e0014 */
[----:B------:R-:W-:Y:S02]  /*10220*/  IMAD.MOV.U32 R20, RZ, RZ, R17 ;  /* 0x000000ffff147224 */ /* 0x000fe400078e0011 */
[----:B------:R-:W3:Y:S01]  /*10230*/  LDL.LU R17, [R1+0x29c] ;  /* 0x00029c0001117983 */ /* 0x000ee20000300800 */
[C---:B------:R-:W-:Y:S02]  /*10240*/  ISETP.GT.U32.AND P1, PT, R247.reuse, R32, PT ;  /* 0x00000020f700720c */ /* 0x040fe40003f24070 */
[C---:B------:R-:W-:Y:S02]  /*10250*/  ISETP.GT.U32.AND P5, PT, R247.reuse, R31, PT ;  /* 0x0000001ff700720c */ /* 0x040fe40003fa4070 */
[C---:B------:R-:W-:Y:S02]  /*10260*/  ISETP.GT.U32.AND P4, PT, R247.reuse, R27, PT ;  /* 0x0000001bf700720c */ /* 0x040fe40003f84070 */
[----:B------:R-:W-:-:S07]  /*10270*/  ISETP.GT.U32.AND P0, PT, R247, R25, PT ;  /* 0x00000019f700720c */ /* 0x000fce0003f04070 */
[--C-:B------:R-:W-:Y:S01]  /*10280*/  @!P1 IMAD.IADD R32, R32, 0x1, -R247.reuse ;  /* 0x0000000120209824 */ /* 0x100fe200078e0af7 */
[----:B------:R-:W-:Y:S01]  /*10290*/  ISETP.GT.U32.AND P2, PT, R247, R29, PT ;  /* 0x0000001df700720c */ /* 0x000fe20003f44070 */
[--C-:B------:R-:W-:Y:S02]  /*102a0*/  @!P5 IMAD.IADD R31, R31, 0x1, -R247.reuse ;  /* 0x000000011f1fd824 */ /* 0x100fe400078e0af7 */
[--C-:B------:R-:W-:Y:S02]  /*102b0*/  @!P3 IMAD.IADD R26, R26, 0x1, -R247.reuse ;  /* 0x000000011a1ab824 */ /* 0x100fe400078e0af7 */
[----:B------:R-:W-:Y:S02]  /*102c0*/  @!P4 IMAD.IADD R27, R27, 0x1, -R247 ;  /* 0x000000011b1bc824 */ /* 0x000fe400078e0af7 */
[----:B------:R-:W-:Y:S01]  /*102d0*/  VIADD R23, R6, 0x1f5 ;  /* 0x000001f506177836 */ /* 0x000fe20000000000 */
[----:B------:R1:W-:Y:S01]  /*102e0*/  STL [R1+0x2e8], R36 ;  /* 0x0002e82401007387 */ /* 0x0003e20000100800 */
[----:B------:R-:W-:-:S04]  /*102f0*/  @!P0 IADD3 R25, R25, -R247, RZ ;  /* 0x800000f719198210 */ /* 0x000fc80007ffe0ff */
[----:B------:R-:W-:Y:S01]  /*10300*/  @!P2 IMAD.IADD R29, R29, 0x1, -R247 ;  /* 0x000000011d1da824 */ /* 0x000fe200078e0af7 */
[----:B-1----:R-:W3:Y:S04]  /*10310*/  LDL.LU R36, [R1+0x290c] ;  /* 0x00290c0001247983 */ /* 0x002ee80000300800 */
[----:B------:R-:W-:Y:S04]  /*10320*/  STL [R1+0x1e60], R23 ;  /* 0x001e601701007387 */ /* 0x000fe80000100800 */
[----:B------:R1:W-:Y:S01]  /*10330*/  STL [R1+0x2e4], R35 ;  /* 0x0002e42301007387 */ /* 0x0003e20000100800 */
[----:B------:R-:W-:-:S03]  /*10340*/  IMAD.HI.U32 R235, R245, R234, RZ ;  /* 0x000000eaf5eb7227 */ /* 0x000fc600078e00ff */
[----:B-1----:R-:W3:Y:S04]  /*10350*/  LDL.LU R35, [R1+0x2908] ;  /* 0x0029080001237983 */ /* 0x002ee80000300800 */
[----:B------:R1:W-:Y:S01]  /*10360*/  STL [R1+0x2e0], R34 ;  /* 0x0002e02201007387 */ /* 0x0003e20000100800 */
[----:B------:R-:W-:-:S03]  /*10370*/  IMAD.MOV R235, RZ, RZ, -R235 ;  /* 0x000000ffffeb7224 */ /* 0x000fc600078e0aeb */
        /* <DEDUP_REMOVED lines=11> */
[C---:B--2---:R-:W-:Y:S02]  /*10430*/  ISETP.GT.U32.AND P6, PT, R247.reuse, R33, PT ;  /* 0x00000021f700720c */ /* 0x044fe40003fc4070 */
[C---:B----4-:R-:W-:Y:S02]  /*10440*/  ISETP.GT.U32.AND P1, PT, R247.reuse, R236, PT ;  /* 0x000000ecf700720c */ /* 0x050fe40003f24070 */
[C---:B------:R-:W-:Y:S02]  /*10450*/  ISETP.GT.U32.AND P5, PT, R247.reuse, R238, PT ;  /* 0x000000eef700720c */ /* 0x040fe40003fa4070 */
[C---:B------:R-:W-:Y:S02]  /*10460*/  ISETP.GT.U32.AND P4, PT, R247.reuse, R24, PT ;  /* 0x00000018f700720c */ /* 0x040fe40003f84070 */
[----:B------:R-:W-:-:S05]  /*10470*/  ISETP.GT.U32.AND P3, PT, R247, R19, PT ;  /* 0x00000013f700720c */ /* 0x000fca0003f64070 */
[--C-:B------:R-:W-:Y:S01]  /*10480*/  @!P6 IMAD.IADD R33, R33, 0x1, -R247.reuse ;  /* 0x000000012121e824 */ /* 0x100fe200078e0af7 */
[C---:B------:R-:W-:Y:S01]  /*10490*/  ISETP.GT.U32.AND P6, PT, R247.reuse, R32, PT ;  /* 0x00000020f700720c */ /* 0x040fe20003fc4070 */
[--C-:B------:R-:W-:Y:S01]  /*104a0*/  @!P1 IMAD.IADD R236, R236, 0x1, -R247.reuse ;  /* 0x00000001ecec9824 */ /* 0x100fe200078e0af7 */
[C---:B------:R-:W-:Y:S01]  /*104b0*/  ISETP.GT.U32.AND P1, PT, R247.reuse, R31, PT ;  /* 0x0000001ff700720c */ /* 0x040fe20003f24070 */
[--C-:B------:R-:W-:Y:S01]  /*104c0*/  @!P5 IMAD.IADD R238, R238, 0x1, -R247.reuse ;  /* 0x00000001eeeed824 */ /* 0x100fe200078e0af7 */
[C---:B------:R-:W-:Y:S02]  /*104d0*/  ISETP.GT.U32.AND P5, PT, R247.reuse, R27, PT ;  /* 0x0000001bf700720c */ /* 0x040fe40003fa4070 */
[----:B------:R-:W-:Y:S02]  /*104e0*/  @!P4 IADD3 R24, R24, -R247, RZ ;  /* 0x800000f71818c210 */ /* 0x000fe40007ffe0ff */
[----:B------:R-:W-:Y:S01]  /*104f0*/  ISETP.GT.U32.AND P4, PT, R247, R26, PT ;  /* 0x0000001af700720c */ /* 0x000fe20003f84070 */
[----:B------:R-:W-:Y:S01]  /*10500*/  @!P3 IMAD.IADD R19, R19, 0x1, -R247 ;  /* 0x000000011313b824 */ /* 0x000fe200078e0af7 */
[----:B------:R-:W-:-:S03]  /*10510*/  ISETP.GT.U32.AND P3, PT, R247, R25, PT ;  /* 0x00000019f700720c */ /* 0x000fc60003f64070 */
[--C-:B------:R-:W-:Y:S02]  /*10520*/  @!P6 IMAD.IADD R32, R32, 0x1, -R247.reuse ;  /* 0x000000012020e824 */ /* 0x100fe400078e0af7 */
[----:B------:R-:W-:Y:S02]  /*10530*/  @!P1 IADD3 R31, R31, -R247, RZ ;  /* 0x800000f71f1f9210 */ /* 0x000fe40007ffe0ff */
[--C-:B------:R-:W-:Y:S01]  /*10540*/  @!P5 IMAD.IADD R27, R27, 0x1, -R247.reuse ;  /* 0x000000011b1bd824 */ /* 0x100fe200078e0af7 */
[----:B------:R1:W-:Y:S03]  /*10550*/  STL [R1+0x2cc], R32 ;  /* 0x0002cc2001007387 */ /* 0x0003e60000100800 */
[--C-:B------:R-:W-:Y:S01]  /*10560*/  @!P4 IMAD.IADD R26, R26, 0x1, -R247.reuse ;  /* 0x000000011a1ac824 */ /* 0x100fe200078e0af7 */
[----:B------:R2:W-:Y:S01]  /*10570*/  STL [R1+0x2c8], R31 ;  /* 0x0002c81f01007387 */ /* 0x0005e20000100800 */
[----:B------:R-:W-:-:S03]  /*10580*/  @!P3 IMAD.IADD R25, R25, 0x1, -R247 ;  /* 0x000000011919b824 */ /* 0x000fc600078e0af7 */
[----:B-1----:R-:W4:Y:S04]  /*10590*/  LDL.LU R32, [R1+0x280] ;  /* 0x0002800001207983 */ /* 0x002f280000300800 */
[----:B------:R1:W-:Y:S04]  /*105a0*/  STL [R1+0x2c4], R27 ;  /* 0x0002c41b01007387 */ /* 0x0003e80000100800 */
[----:B--2---:R-:W2:Y:S04]  /*105b0*/  LDL.LU R31, [R1+0x27c] ;  /* 0x00027c00011f7983 */ /* 0x004ea80000300800 */
[----:B------:R1:W-:Y:S04]  /*105c0*/  STL [R1+0x2c0], R26 ;  /* 0x0002c01a01007387 */ /* 0x0003e80000100800 */
[----:B------:R3:W-:Y:S04]  /*105d0*/  STL [R1+0x2bc], R25 ;  /* 0x0002bc1901007387 */ /* 0x0007e80000100800 */
[----:B------:R-:W2:Y:S04]  /*105e0*/  LDL.LU R237, [R1+0x278] ;  /* 0x0002780001ed7983 */ /* 0x000ea80000300800 */
[----:B-1----:R-:W2:Y:S04]  /*105f0*/  LDL.LU R27, [R1+0x274] ;  /* 0x00027400011b7983 */ /* 0x002ea80000300800 */
[----:B------:R-:W2:Y:S01]  /*10600*/  LDL.LU R26, [R1+0x270] ;  /* 0x00027000011a7983 */ /* 0x000ea20000300800 */
[----:B------:R-:W-:-:S02]  /*10610*/  ISETP.GT.U32.AND P2, PT, R247, R21, PT ;  /* 0x00000015f700720c */ /* 0x000fc40003f44070 */
[----:B---3--:R-:W-:Y:S01]  /*10620*/  ISETP.GT.U32.AND P0, PT, R247, R18, PT ;  /* 0x00000012f700720c */ /* 0x008fe20003f04070 */
[----:B------:R-:W3:Y:S10]  /*10630*/  LDL.LU R25, [R1+0x26c] ;  /* 0x00026c0001197983 */ /* 0x000ef40000300800 */
[----:B------:R-:W-:Y:S01]  /*10640*/  @!P2 IMAD.IADD R21, R21, 0x1, -R247 ;  /* 0x000000011515a824 */ /* 0x000fe200078e0af7 */
[----:B------:R-:W-:-:S02]  /*10650*/  ISETP.GT.U32.AND P2, PT, R247, R17, PT ;  /* 0x00000011f700720c */ /* 0x000fc40003f44070 */
[C---:B------:R-:W-:Y:S01]  /*10660*/  ISETP.GT.U32.AND P1, PT, R247.reuse, R236, PT ;  /* 0x000000ecf700720c */ /* 0x040fe20003f24070 */
[----:B------:R-:W-:Y:S01]  /*10670*/  @!P0 IMAD.IADD R18, R18, 0x1, -R247 ;  /* 0x0000000112128824 */ /* 0x000fe200078e0af7 */
[C---:B------:R-:W-:Y:S02]  /*10680*/  ISETP.GT.U32.AND P5, PT, R247.reuse, R238, PT ;  /* 0x000000eef700720c */ /* 0x040fe40003fa4070 */
[----:B------:R-:W-:-:S07]  /*10690*/  ISETP.GT.U32.AND P0, PT, R247, R21, PT ;  /* 0x00000015f700720c */ /* 0x000fce0003f04070 */
[--C-:B------:R-:W-:Y:S01]  /*106a0*/  @!P2 IMAD.IADD R17, R17, 0x1, -R247.reuse ;  /* 0x000000011111a824 */ /* 0x100fe200078e0af7 */
[C---:B------:R-:W-:Y:S02]  /*106b0*/  ISETP.GT.U32.AND P2, PT, R247.reuse, R33, PT ;  /* 0x00000021f700720c */ /* 0x040fe40003f44070 */
[C---:B------:R-:W-:Y:S01]  /*106c0*/  ISETP.GT.U32.AND P4, PT, R247.reuse, R24, PT ;  /* 0x00000018f700720c */ /* 0x040fe20003f84070 */
[--C-:B------:R-:W-:Y:S01]  /*106d0*/  @!P1 IMAD.IADD R236, R236, 0x1, -R247.reuse ;  /* 0x00000001ecec9824 */ /* 0x100fe200078e0af7 */
[----:B------:R-:W-:Y:S01]  /*106e0*/  ISETP.GT.U32.AND P6, PT, R247, R17, PT ;  /* 0x00000011f700720c */ /* 0x000fe20003fc4070 */
[--C-:B------:R-:W-:Y:S02]  /*106f0*/  @!P5 IMAD.IADD R238, R238, 0x1, -R247.reuse ;  /* 0x00000001eeeed824 */ /* 0x100fe400078e0af7 */
[----:B------:R-:W-:-:S06]  /*10700*/  @!P0 IMAD.IADD R21, R21, 0x1, -R247 ;  /* 0x0000000115158824 */ /* 0x000fcc00078e0af7 */
[----:B------:R-:W-:Y:S01]  /*10710*/  @!P2 IADD3 R33, R33, -R247, RZ ;  /* 0x800000f72121a210 */ /* 0x000fe20007ffe0ff */
[----:B------:R1:W-:Y:S01]  /*10720*/  STL [R1+0x2b8], R21 ;  /* 0x0002b81501007387 */ /* 0x0003e20000100800 */
[--C-:B------:R-:W-:Y:S02]  /*10730*/  @!P4 IMAD.IADD R24, R24, 0x1, -R247.reuse ;  /* 0x000000011818c824 */ /* 0x100fe400078e0af7 */
[--C-:B------:R-:W-:Y:S01]  /*10740*/  @!P6 IMAD.IADD R17, R17, 0x1, -R247.reuse ;  /* 0x000000011111e824 */ /* 0x100fe200078e0af7 */
[----:B-1----:R-:W3:Y:S01]  /*10750*/  LDL.LU R21, [R1+0x268] ;  /* 0x0002680001157983 */ /* 0x002ee20000300800 */
[C---:B------:R-:W-:Y:S02]  /*10760*/  ISETP.GT.U32.AND P3, PT, R247.reuse, R19, PT ;  /* 0x00000013f700720c */ /* 0x040fe40003f64070 */
[----:B------:R-:W-:Y:S01]  /*10770*/  ISETP.GT.U32.AND P0, PT, R247, R18, PT ;  /* 0x00000012f700720c */ /* 0x000fe20003f04070 */
[----:B------:R1:W-:Y:S10]  /*10780*/  STL [R1+0x2b4], R33 ;  /* 0x0002b42101007387 */ /* 0x0003f40000100800 */
[----:B------:R-:W-:Y:S01]  /*10790*/  @!P3 IMAD.IADD R19, R19, 0x1, -R247 ;  /* 0x000000011313b824 */ /* 0x000fe200078e0af7 */
[----:B-1----:R-:W3:Y:S01]  /*107a0*/  LDL.LU R33, [R1+0x2900] ;  /* 0x0029000001217983 */ /* 0x002ee20000300800 */
[----:B------:R-:W-:-:S03]  /*107b0*/  @!P0 IADD3 R18, R18, -R247, RZ ;  /* 0x800000f712128210 */ /* 0x000fc60007ffe0ff */
[----:B------:R-:W-:Y:S04]  /*107c0*/  STL [R1+0x2b0], R236 ;  /* 0x0002b0ec01007387 */ /* 0x000fe80000100800 */
[----:B------:R-:W-:Y:S01]  /*107d0*/  STL [R1+0x2ac], R238 ;  /* 0x0002acee01007387 */ /* 0x000fe20000100800 */
[----:B------:R-:W-:-:S03]  /*107e0*/  ISETP.GT.U32.AND P3, PT, R247, R22, PT ;  /* 0x00000016f700720c */ /* 0x000fc60003f64070 */
[----:B------:R1:W-:Y:S01]  /*107f0*/  STL [R1+0x2a8], R24 ;  /* 0x0002a81801007387 */ /* 0x0003e20000100800 */
[C---:B------:R-:W-:Y:S02]  /*10800*/  ISETP.GT.U32.AND P2, PT, R247.reuse, R30, PT ;  /* 0x0000001ef700720c */ /* 0x040fe40003f44070 */
[C---:B------:R-:W-:Y:S02]  /*10810*/  ISETP.GT.U32.AND P1, PT, R247.reuse, R29, PT ;  /* 0x0000001df700720c */ /* 0x040fe40003f24070 */
[C---:B------:R-:W-:Y:S02]  /*10820*/  ISETP.GT.U32.AND P5, PT, R247.reuse, R28, PT ;  /* 0x0000001cf700720c */ /* 0x040fe40003fa4070 */
[----:B------:R-:W-:-:S07]  /*10830*/  ISETP.GT.U32.AND P4, PT, R247, R23, PT ;  /* 0x00000017f700720c */ /* 0x000fce0003f84070 */
[--C-:B------:R-:W-:Y:S02]  /*10840*/  @!P2 IMAD.IADD R30, R30, 0x1, -R247.reuse ;  /* 0x000000011e1ea824 */ /* 0x100fe400078e0af7 */
[--C-:B------:R-:W-:Y:S02]  /*10850*/  @!P1 IMAD.IADD R29, R29, 0x1, -R247.reuse ;  /* 0x000000011d1d9824 */ /* 0x100fe400078e0af7 */
[----:B------:R-:W-:Y:S02]  /*10860*/  @!P5 IADD3 R28, R28, -R247, RZ ;  /* 0x800000f71c1cd210 */ /* 0x000fe40007ffe0ff */
[----:B------:R-:W-:Y:S01]  /*10870*/  @!P4 IMAD.IADD R23, R23, 0x1, -R247 ;  /* 0x000000011717c824 */ /* 0x000fe200078e0af7 */
[----:B------:R1:W-:Y:S04]  /*10880*/  STL [R1+0x2a4], R19 ;  /* 0x0002a41301007387 */ /* 0x0003e80000100800 */
[----:B------:R-:W-:Y:S04]  /*10890*/  STL [R1+0x2a0], R18 ;  /* 0x0002a01201007387 */ /* 0x000fe80000100800 */
[----:B------:R1:W-:Y:S04]  /*108a0*/  STL [R1+0x29c], R17 ;  /* 0x00029c1101007387 */ /* 0x0003e80000100800 */
[----:B-1----:R-:W3:Y:S04]  /*108b0*/  LDL.LU R24, [R1+0x264] ;  /* 0x0002640001187983 */ /* 0x002ee80000300800 */
[----:B------:R-:W3:Y:S01]  /*108c0*/  LDL.LU R19, [R1+0x260] ;  /* 0x0002600001137983 */ /* 0x000ee20000300800 */
[----:B------:R-:W-:-:S03]  /*108d0*/  IMAD.MOV.U32 R17, RZ, RZ, R12 ;  /* 0x000000ffff117224 */ /* 0x000fc600078e000c */
[----:B------:R-:W3:Y:S04]  /*108e0*/  LDL.LU R18, [R1+0x25c] ;  /* 0x00025c0001127983 */ /* 0x000ee80000300800 */
[----:B------:R-:W3:Y:S01]  /*108f0*/  LDL.LU R12, [R1+0x258] ;  /* 0x00025800010c7983 */ /* 0x000ee20000300800 */
[----:B------:R-:W-:Y:S01]  /*10900*/  @!P3 IMAD.IADD R22, R22, 0x1, -R247 ;  /* 0x000000011616b824 */ /* 0x000fe200078e0af7 */
[C---:B----4-:R-:W-:Y:S02]  /*10910*/  ISETP.GT.U32.AND P6, PT, R247.reuse, R32, PT ;  /* 0x00000020f700720c */ /* 0x050fe40003fc4070 */
[C---:B--2---:R-:W-:Y:S02]  /*10920*/  ISETP.GT.U32.AND P2, PT, R247.reuse, R31, PT ;  /* 0x0000001ff700720c */ /* 0x044fe40003f44070 */
[----:B------:R-:W-:-:S02]  /*10930*/  ISETP.GT.U32.AND P1, PT, R247, R237, PT ;  /* 0x000000edf700720c */ /* 0x000fc40003f24070 */
[----:B------:R-:W-:-:S07]  /*10940*/  ISETP.GT.U32.AND P5, PT, R247, R27, PT ;  /* 0x0000001bf700720c */ /* 0x000fce0003fa4070 */
[--C-:B------:R-:W-:Y:S01]  /*10950*/  @!P6 IMAD.IADD R32, R32, 0x1, -R247.reuse ;  /* 0x000000012020e824 */ /* 0x100fe200078e0af7 */
[----:B------:R-:W-:Y:S02]  /*10960*/  ISETP.GT.U32.AND P6, PT, R247, R30, PT ;  /* 0x0000001ef700720c */ /* 0x000fe40003fc4070 */
[----:B------:R-:W-:Y:S02]  /*10970*/  @!P2 IADD3 R31, R31, -R247, RZ ;  /* 0x800000f71f1fa210 */ /* 0x000fe40007ffe0ff */
[----:B------:R-:W-:Y:S01]  /*10980*/  ISETP.GT.U32.AND P2, PT, R247, R29, PT ;  /* 0x0000001df700720c */ /* 0x000fe20003f44070 */
[--C-:B------:R-:W-:Y:S01]  /*10990*/  @!P1 IMAD.IADD R237, R237, 0x1, -R247.reuse ;  /* 0x00000001eded9824 */ /* 0x100fe200078e0af7 */
[----:B------:R-:W-:Y:S01]  /*109a0*/  ISETP.GT.U32.AND P1, PT, R247, R28, PT ;  /* 0x0000001cf700720c */ /* 0x000fe20003f24070 */
[----:B------:R-:W-:Y:S01]  /*109b0*/  @!P5 IMAD.IADD R27, R27, 0x1, -R247 ;  /* 0x000000011b1bd824 */ /* 0x000fe200078e0af7 */
[----:B------:R-:W-:-:S05]  /*109c0*/  ISETP.GT.U32.AND P5, PT, R247, R23, PT ;  /* 0x00000017f700720c */ /* 0x000fca0003fa4070 */
[----:B------:R-:W-:Y:S01]  /*109d0*/  @!P6 IMAD.IADD R30, R30, 0x1, -R247 ;  /* 0x000000011e1ee824 */ /* 0x000fe200078e0af7 */
[----:B------:R-:W-:-:S03]  /*109e0*/  ISETP.GT.U32.AND P4, PT, R247, R26, PT ;  /* 0x0000001af700720c */ /* 0x000fc60003f84070 */
[--C-:B------:R-:W-:Y:S01]  /*109f0*/  @!P2 IMAD.IADD R29, R29, 0x1, -R247.reuse ;  /* 0x000000011d1da824 */ /* 0x100fe200078e0af7 */
[----:B------:R1:W-:Y:S01]  /*10a00*/  STL [R1+0x298], R30 ;  /* 0x0002981e01007387 */ /* 0x0003e20000100800 */
[----:B------:R-:W-:-:S03]  /*10a10*/  @!P1 IMAD.IADD R28, R28, 0x1, -R247 ;  /* 0x000000011c1c9824 */ /* 0x000fc600078e0af7 */
[----:B------:R2:W-:Y:S01]  /*10a20*/  STL [R1+0x294], R29 ;  /* 0x0002941d01007387 */ /* 0x0005e20000100800 */
[----:B------:R-:W-:-:S03]  /*10a30*/  @!P5 IMAD.IADD R23, R23, 0x1, -R247 ;  /* 0x000000011717d824 */ /* 0x000fc600078e0af7 */
[----:B------:R4:W-:Y:S04]  /*10a40*/  STL [R1+0x290], R28 ;  /* 0x0002901c01007387 */ /* 0x0009e80000100800 */
[----:B------:R4:W-:Y:S04]  /*10a50*/  STL [R1+0x28c], R23 ;  /* 0x00028c1701007387 */ /* 0x0009e80000100800 */
[----:B-1----:R-:W3:Y:S01]  /*10a60*/  LDL.LU R30, [R1+0x24c] ;  /* 0x00024c00011e7983 */ /* 0x002ee20000300800 */
[----:B------:R-:W-:-:S03]  /*10a70*/  @!P4 IMAD.IADD R26, R26, 0x1, -R247 ;  /* 0x000000011a1ac824 */ /* 0x000fc600078e0af7 */
[----:B--2---:R-:W2:Y:S01]  /*10a80*/  LDL.LU R29, [R1+0x248] ;  /* 0x00024800011d7983 */ /* 0x004ea20000300800 */
[----:B------:R-:W-:-:S03]  /*10a90*/  ISETP.GT.U32.AND P4, PT, R247, R22, PT ;  /* 0x00000016f700720c */ /* 0x000fc60003f84070 */
[----:B----4-:R-:W4:Y:S04]  /*10aa0*/  LDL.LU R28, [R1+0x244] ;  /* 0x00024400011c7983 */ /* 0x010f280000300800 */
[----:B------:R-:W4:Y:S06]  /*10ab0*/  LDL.LU R238, [R1+0x240] ;  /* 0x0002400001ee7983 */ /* 0x000f2c0000300800 */
[----:B------:R-:W-:-:S05]  /*10ac0*/  @!P4 IADD3 R22, R22, -R247, RZ ;  /* 0x800000f71616c210 */ /* 0x000fca0007ffe0ff */
[----:B------:R1:W-:Y:S04]  /*10ad0*/  STL [R1+0x288], R22 ;  /* 0x0002881601007387 */ /* 0x0003e80000100800 */
[----:B------:R-:W4:Y:S01]  /*10ae0*/  LDL.LU R23, [R1+0x23c] ;  /* 0x00023c0001177983 */ /* 0x000f220000300800 */
[C---:B------:R-:W-:Y:S02]  /*10af0*/  ISETP.GT.U32.AND P0, PT, R247.reuse, R20, PT ;  /* 0x00000014f700720c */ /* 0x040fe40003f04070 */
[C---:B---3--:R-:W-:Y:S02]  /*10b00*/  ISETP.GT.U32.AND P3, PT, R247.reuse, R25, PT ;  /* 0x00000019f700720c */ /* 0x048fe40003f64070 */
[C---:B------:R-:W-:Y:S01]  /*10b10*/  ISETP.GT.U32.AND P2, PT, R247.reuse, R31, PT ;  /* 0x0000001ff700720c */ /* 0x040fe20003f44070 */
[----:B-1----:R-:W3:Y:S08]  /*10b20*/  LDL.LU R22, [R1+0x238] ;  /* 0x0002380001167983 */ /* 0x002ef00000300800 */
[--C-:B------:R-:W-:Y:S01]  /*10b30*/  @!P0 IMAD.IADD R20, R20, 0x1, -R247.reuse ;  /* 0x0000000114148824 */ /* 0x100fe200078e0af7 */
[----:B------:R-:W-:Y:S01]  /*10b40*/  ISETP.GT.U32.AND P0, PT, R247, R21, PT ;  /* 0x00000015f700720c */ /* 0x000fe20003f04070 */
[----:B------:R-:W-:-:S03]  /*10b50*/  @!P3 IMAD.IADD R25, R25, 0x1, -R247 ;  /* 0x000000011919b824 */ /* 0x000fc600078e0af7 */
[----:B------:R-:W-:-:S09]  /*10b60*/  ISETP.GT.U32.AND P3, PT, R247, R20, PT ;  /* 0x00000014f700720c */ /* 0x000fd20003f64070 */
[----:B------:R-:W-:Y:S02]  /*10b70*/  @!P0 IADD3 R21, R21, -R247, RZ ;  /* 0x800000f715158210 */ /* 0x000fe40007ffe0ff */
[C---:B------:R-:W-:Y:S02]  /*10b80*/  ISETP.GT.U32.AND P0, PT, R247.reuse, R32, PT ;  /* 0x00000020f700720c */ /* 0x040fe40003f04070 */
[C---:B------:R-:W-:Y:S01]  /*10b90*/  ISETP.GT.U32.AND P1, PT, R247.reuse, R237, PT ;  /* 0x000000edf700720c */ /* 0x040fe20003f24070 */
[--C-:B------:R-:W-:Y:S01]  /*10ba0*/  @!P3 IMAD.IADD R20, R20, 0x1, -R247.reuse ;  /* 0x000000011414b824 */ /* 0x100fe200078e0af7 */
[----:B------:R-:W-:Y:S01]  /*10bb0*/  ISETP.GT.U32.AND P6, PT, R247, R21, PT ;  /* 0x00000015f700720c */ /* 0x000fe20003fc4070 */
[----:B------:R-:W-:-:S03]  /*10bc0*/  @!P2 IMAD.IADD R31, R31, 0x1, -R247 ;  /* 0x000000011f1fa824 */ /* 0x000fc600078e0af7 */
[----:B------:R1:W-:Y:S05]  /*10bd0*/  STL [R1+0x284], R20 ;  /* 0x0002841401007387 */ /* 0x0003ea0000100800 */
[--C-:B------:R-:W-:Y:S01]  /*10be0*/  @!P0 IMAD.IADD R32, R32, 0x1, -R247.reuse ;  /* 0x0000000120208824 */ /* 0x100fe200078e0af7 */
[----:B------:R-:W-:Y:S01]  /*10bf0*/  ISETP.GT.U32.AND P5, PT, R247, R27, PT ;  /* 0x0000001bf700720c */ /* 0x000fe20003fa4070 */
[----:B-1----:R-:W3:Y:S01]  /*10c00*/  LDL.LU R20, [R1+0x234] ;  /* 0x0002340001147983 */ /* 0x002ee20000300800 */
[----:B------:R-:W-:Y:S01]  /*10c10*/  @!P1 IADD3 R237, R237, -R247, RZ ;  /* 0x800000f7eded9210 */ /* 0x000fe20007ffe0ff */
[----:B------:R-:W-:Y:S01]  /*10c20*/  @!P6 IMAD.IADD R21, R21, 0x1, -R247 ;  /* 0x000000011515e824 */ /* 0x000fe200078e0af7 */
[----:B------:R-:W-:-:S02]  /*10c30*/  ISETP.GT.U32.AND P4, PT, R247, R26, PT ;  /* 0x0000001af700720c */ /* 0x000fc40003f84070 */
[----:B------:R-:W-:Y:S01]  /*10c40*/  ISETP.GT.U32.AND P3, PT, R247, R25, PT ;  /* 0x00000019f700720c */ /* 0x000fe20003f64070 */
[----:B------:R1:W-:Y:S06]  /*10c50*/  STL [R1+0x280], R32 ;  /* 0x0002802001007387 */ /* 0x0003ec0000100800 */
[--C-:B------:R-:W-:Y:S01]  /*10c60*/  @!P5 IMAD.IADD R27, R27, 0x1, -R247.reuse ;  /* 0x000000011b1bd824 */ /* 0x100fe200078e0af7 */
[----:B-1----:R-:W3:Y:S03]  /*10c70*/  LDL.LU R32, [R1+0x28fc] ;  /* 0x0028fc0001207983 */ /* 0x002ee60000300800 */
[----:B------:R-:W-:-:S02]  /*10c80*/  @!P4 IMAD.IADD R26, R26, 0x1, -R247 ;  /* 0x000000011a1ac824 */ /* 0x000fc400078e0af7 */
[----:B------:R-:W-:Y:S01]  /*10c90*/  @!P3 IMAD.IADD R25, R25, 0x1, -R247 ;  /* 0x000000011919b824 */ /* 0x000fe200078e0af7 */
[----:B------:R1:W-:Y:S01]  /*10ca0*/  STL [R1+0x27c], R31 ;  /* 0x00027c1f01007387 */ /* 0x0003e20000100800 */
[----:B------:R-:W-:-:S03]  /*10cb0*/  ISETP.GT.U32.AND P0, PT, R247, R24, PT ;  /* 0x00000018f700720c */ /* 0x000fc60003f04070 */
[----:B-1----:R-:W3:Y:S01]  /*10cc0*/  LDL.LU R31, [R1+0x28f8] ;  /* 0x0028f800011f7983 */ /* 0x002ee20000300800 */
[C---:B------:R-:W-:Y:S02]  /*10cd0*/  ISETP.GT.U32.AND P2, PT, R247.reuse, R19, PT ;  /* 0x00000013f700720c */ /* 0x040fe40003f44070 */
[----:B------:R-:W-:-:S07]  /*10ce0*/  ISETP.GT.U32.AND P1, PT, R247, R18, PT ;  /* 0x00000012f700720c */ /* 0x000fce0003f24070 */
[----:B------:R-:W-:-:S04]  /*10cf0*/  @!P0 IADD3 R24, R24, -R247, RZ ;  /* 0x800000f718188210 */ /* 0x000fc80007ffe0ff */
[--C-:B------:R-:W-:Y:S01]  /*10d00*/  @!P2 IMAD.IADD R19, R19, 0x1, -R247.reuse ;  /* 0x000000011313a824 */ /* 0x100fe200078e0af7 */
[C---:B------:R-:W-:Y:S01]  /*10d10*/  ISETP.GT.U32.AND P5, PT, R247.reuse, R12, PT ;  /* 0x0000000cf700720c */ /* 0x040fe20003fa4070 */
[----:B------:R-:W-:Y:S01]  /*10d20*/  @!P1 IMAD.IADD R18, R18, 0x1, -R247 ;  /* 0x0000000112129824 */ /* 0x000fe200078e0af7 */
[----:B------:R-:W-:Y:S01]  /*10d30*/  STL [R1+0x278], R237 ;  /* 0x000278ed01007387 */ /* 0x000fe20000100800 */
[----:B------:R-:W-:-:S03]  /*10d40*/  ISETP.GT.U32.AND P4, PT, R247, R11, PT ;  /* 0x0000000bf700720c */ /* 0x000fc60003f84070 */
[----:B------:R-:W-:Y:S04]  /*10d50*/  STL [R1+0x274], R27 ;  /* 0x0002741b01007387 */ /* 0x000fe80000100800 */
[----:B------:R1:W-:Y:S04]  /*10d60*/  STL [R1+0x270], R26 ;  /* 0x0002701a01007387 */ /* 0x0003e80000100800 */
[----:B------:R1:W-:Y:S01]  /*10d70*/  STL [R1+0x26c], R25 ;  /* 0x00026c1901007387 */ /* 0x0003e20000100800 */
[----:B------:R-:W-:-:S03]  /*10d80*/  @!P5 IMAD.IADD R12, R12, 0x1, -R247 ;  /* 0x000000010c0cd824 */ /* 0x000fc600078e0af7 */
[----:B------:R1:W-:Y:S04]  /*10d90*/  STL [R1+0x268], R21 ;  /* 0x0002681501007387 */ /* 0x0003e80000100800 */
[----:B-1----:R-:W3:Y:S04]  /*10da0*/  LDL.LU R26, [R1+0x230] ;  /* 0x00023000011a7983 */ /* 0x002ee80000300800 */
[----:B------:R-:W3:Y:S04]  /*10db0*/  LDL.LU R25, [R1+0x22c] ;  /* 0x00022c0001197983 */ /* 0x000ee80000300800 */
[----:B------:R-:W3:Y:S01]  /*10dc0*/  LDL.LU R21, [R1+0x228] ;  /* 0x0002280001157983 */ /* 0x000ee20000300800 */
[----:B------:R-:W-:Y:S01]  /*10dd0*/  @!P4 IMAD.IADD R11, R11, 0x1, -R247 ;  /* 0x000000010b0bc824 */ /* 0x000fe200078e0af7 */
[----:B------:R-:W-:-:S02]  /*10de0*/  ISETP.GT.U32.AND P6, PT, R247, R30, PT ;  /* 0x0000001ef700720c */ /* 0x000fc40003fc4070 */
[C---:B--2---:R-:W-:Y:S02]  /*10df0*/  ISETP.GT.U32.AND P0, PT, R247.reuse, R29, PT ;  /* 0x0000001df700720c */ /* 0x044fe40003f04070 */
[----:B----4-:R-:W-:-:S09]  /*10e00*/  ISETP.GT.U32.AND P2, PT, R247, R28, PT ;  /* 0x0000001cf700720c */ /* 0x010fd20003f44070 */
[--C-:B------:R-:W-:Y:S01]  /*10e10*/  @!P6 IMAD.IADD R30, R30, 0x1, -R247.reuse ;  /* 0x000000011e1ee824 */ /* 0x100fe200078e0af7 */
[----:B------:R-:W-:Y:S01]  /*10e20*/  ISETP.GT.U32.AND P6, PT, R247, R24, PT ;  /* 0x00000018f700720c */ /* 0x000fe20003fc4070 */
[--C-:B------:R-:W-:Y:S01]  /*10e30*/  @!P0 IMAD.IADD R29, R29, 0x1, -R247.reuse ;  /* 0x000000011d1d8824 */ /* 0x100fe200078e0af7 */
[C---:B------:R-:W-:Y:S01]  /*10e40*/  ISETP.GT.U32.AND P0, PT, R247.reuse, R19, PT ;  /* 0x00000013f700720c */ /* 0x040fe20003f04070 */
[----:B------:R-:W-:Y:S01]  /*10e50*/  @!P2 IMAD.IADD R28, R28, 0x1, -R247 ;  /* 0x000000011c1ca824 */ /* 0x000fe200078e0af7 */
[C---:B------:R-:W-:Y:S02]  /*10e60*/  ISETP.GT.U32.AND P2, PT, R247.reuse, R18, PT ;  /* 0x00000012f700720c */ /* 0x040fe40003f44070 */
[C---:B------:R-:W-:Y:S02]  /*10e70*/  ISETP.GT.U32.AND P1, PT, R247.reuse, R238, PT ;  /* 0x000000eef700720c */ /* 0x040fe40003f24070 */
[----:B------:R-:W-:-:S05]  /*10e80*/  ISETP.GT.U32.AND P5, PT, R247, R23, PT ;  /* 0x00000017f700720c */ /* 0x000fca0003fa4070 */
[--C-:B------:R-:W-:Y:S02]  /*10e90*/  @!P6 IMAD.IADD R24, R24, 0x1, -R247.reuse ;  /* 0x000000011818e824 */ /* 0x100fe400078e0af7 */
[----:B------:R-:W-:-:S03]  /*10ea0*/  @!P0 IMAD.IADD R19, R19, 0x1, -R247 ;  /* 0x0000000113138824 */ /* 0x000fc600078e0af7 */
[----:B------:R1:W-:Y:S01]  /*10eb0*/  STL [R1+0x264], R24 ;  /* 0x0002641801007387 */ /* 0x0003e20000100800 */
[----:B------:R-:W-:-:S03]  /*10ec0*/  @!P2 IADD3 R18, R18, -R247, RZ ;  /* 0x800000f71212a210 */ /* 0x000fc60007ffe0ff */
[----:B------:R-:W2:Y:S01]  /*10ed0*/  LDL.LU R27, [R1+0x218] ;  /* 0x00021800011b7983 */ /* 0x000ea20000300800 */
[----:B------:R-:W-:Y:S01]  /*10ee0*/  @!P1 IMAD.IADD R238, R238, 0x1, -R247 ;  /* 0x00000001eeee9824 */ /* 0x000fe200078e0af7 */
[----:B------:R-:W-:Y:S02]  /*10ef0*/  ISETP.GT.U32.AND P1, PT, R247, R12, PT ;  /* 0x0000000cf700720c */ /* 0x000fe40003f24070 */
[----:B------:R4:W-:Y:S01]  /*10f00*/  STL [R1+0x260], R19 ;  /* 0x0002601301007387 */ /* 0x0009e20000100800 */
[----:B------:R-:W-:-:S03]  /*10f10*/  @!P5 IADD3 R23, R23, -R247, RZ ;  /* 0x800000f71717d210 */ /* 0x000fc60007ffe0ff */
[----:B------:R-:W2:Y:S01]  /*10f20*/  LDL.LU R237, [R1+0x214] ;  /* 0x0002140001ed7983 */ /* 0x000ea20000300800 */
[----:B------:R-:W-:-:S03]  /*10f30*/  ISETP.GT.U32.AND P5, PT, R247, R11, PT ;  /* 0x0000000bf700720c */ /* 0x000fc60003fa4070 */
[----:B------:R-:W-:Y:S04]  /*10f40*/  STL [R1+0x25c], R18 ;  /* 0x00025c1201007387 */ /* 0x000fe80000100800 */
[----:B-1----:R-:W2:Y:S04]  /*10f50*/  LDL.LU R24, [R1+0x210] ;  /* 0x0002100001187983 */ /* 0x002ea80000300800 */
[----:B----4-:R-:W4:Y:S01]  /*10f60*/  LDL.LU R19, [R1+0x20c] ;  /* 0x00020c0001137983 */ /* 0x010f220000300800 */
[--C-:B------:R-:W-:Y:S02]  /*10f70*/  @!P1 IMAD.IADD R12, R12, 0x1, -R247.reuse ;  /* 0x000000010c0c9824 */ /* 0x100fe400078e0af7 */
[----:B------:R-:W-:-:S03]  /*10f80*/  @!P5 IMAD.IADD R11, R11, 0x1, -R247 ;  /* 0x000000010b0bd824 */ /* 0x000fc600078e0af7 */
[----:B------:R1:W-:Y:S04]  /*10f90*/  STL [R1+0x258], R12 ;  /* 0x0002580c01007387 */ /* 0x0003e80000100800 */
[----:B-1----:R-:W4:Y:S04]  /*10fa0*/  LDL.LU R12, [R1+0x208] ;  /* 0x00020800010c7983 */ /* 0x002f280000300800 */
[----:B------:R1:W-:Y:S04]  /*10fb0*/  STL [R1+0x254], R11 ;  /* 0x0002540b01007387 */ /* 0x0003e80000100800 */
[----:B-1----:R-:W4:Y:S01]  /*10fc0*/  LDL.LU R11, [R1+0x204] ;  /* 0x00020400010b7983 */ /* 0x002f220000300800 */
[----:B------:R-:W-:-:S02]  /*10fd0*/  ISETP.GT.U32.AND P3, PT, R247, R17, PT ;  /* 0x00000011f700720c */ /* 0x000fc40003f64070 */
[----:B---3--:R-:W-:-:S11]  /*10fe0*/  ISETP.GT.U32.AND P4, PT, R247, R22, PT ;  /* 0x00000016f700720c */ /* 0x008fd60003f84070 */
[----:B------:R-:W-:Y:S02]  /*10ff0*/  @!P3 IADD3 R17, R17, -R247, RZ ;  /* 0x800000f71111b210 */ /* 0x000fe40007ffe0ff */
[C---:B------:R-:W-:Y:S01]  /*11000*/  ISETP.GT.U32.AND P3, PT, R247.reuse, R20, PT ;  /* 0x00000014f700720c */ /* 0x040fe20003f64070 */
[----:B------:R-:W-:Y:S01]  /*11010*/  @!P4 IMAD.IADD R22, R22, 0x1, -R247 ;  /* 0x000000011616c824 */ /* 0x000fe200078e0af7 */
[C---:B------:R-:W-:Y:S02]  /*11020*/  ISETP.GT.U32.AND P4, PT, R247.reuse, R17, PT ;  /* 0x00000011f700720c */ /* 0x040fe40003f84070 */
[C---:B------:R-:W-:Y:S02]  /*11030*/  ISETP.GT.U32.AND P0, PT, R247.reuse, R29, PT ;  /* 0x0000001df700720c */ /* 0x040fe40003f04070 */
[----:B------:R-:W-:-:S07]  /*11040*/  ISETP.GT.U32.AND P2, PT, R247, R28, PT ;  /* 0x0000001cf700720c */ /* 0x000fce0003f44070 */
[--C-:B------:R-:W-:Y:S01]  /*11050*/  @!P3 IMAD.IADD R20, R20, 0x1, -R247.reuse ;  /* 0x000000011414b824 */ /* 0x100fe200078e0af7 */
[----:B------:R-:W-:Y:S01]  /*11060*/  ISETP.GT.U32.AND P3, PT, R247, R30, PT ;  /* 0x0000001ef700720c */ /* 0x000fe20003f64070 */
[--C-:B------:R-:W-:Y:S01]  /*11070*/  @!P4 IMAD.IADD R17, R17, 0x1, -R247.reuse ;  /* 0x000000011111c824 */ /* 0x100fe200078e0af7 */
[C---:B------:R-:W-:Y:S02]  /*11080*/  ISETP.GT.U32.AND P1, PT, R247.reuse, R238, PT ;  /* 0x000000eef700720c */ /* 0x040fe40003f24070 */
[----:B------:R-:W-:Y:S01]  /*11090*/  ISETP.GT.U32.AND P6, PT, R247, R20, PT ;  /* 0x00000014f700720c */ /* 0x000fe20003fc4070 */
[--C-:B------:R-:W-:Y:S02]  /*110a0*/  @!P0 IMAD.IADD R29, R29, 0x1, -R247.reuse ;  /* 0x000000011d1d8824 */ /* 0x100fe400078e0af7 */
[----:B------:R-:W-:-:S06]  /*110b0*/  @!P2 IMAD.IADD R28, R28, 0x1, -R247 ;  /* 0x000000011c1ca824 */ /* 0x000fcc00078e0af7 */
[--C-:B------:R-:W-:Y:S01]  /*110c0*/  @!P3 IMAD.IADD R30, R30, 0x1, -R247.reuse ;  /* 0x000000011e1eb824 */ /* 0x100fe200078e0af7 */
[----:B------:R1:W-:Y:S01]  /*110d0*/  STL [R1+0x250], R17 ;  /* 0x0002501101007387 */ /* 0x0003e20000100800 */
[C---:B------:R-:W-:Y:S01]  /*110e0*/  ISETP.GT.U32.AND P5, PT, R247.reuse, R23, PT ;  /* 0x00000017f700720c */ /* 0x040fe20003fa4070 */
[--C-:B------:R-:W-:Y:S02]  /*110f0*/  @!P1 IMAD.IADD R238, R238, 0x1, -R247.reuse ;  /* 0x00000001eeee9824 */ /* 0x100fe400078e0af7 */
[----:B------:R-:W-:Y:S02]  /*11100*/  @!P6 IMAD.IADD R20, R20, 0x1, -R247 ;  /* 0x000000011414e824 */ /* 0x000fe400078e0af7 */
[----:B-1----:R-:W-:Y:S02]  /*11110*/  IMAD.MOV.U32 R17, RZ, RZ, R10 ;  /* 0x000000ffff117224 */ /* 0x002fe400078e000a */
[----:B------:R-:W3:Y:S01]  /*11120*/  LDL.LU R10, [R1+0x200] ;  /* 0x00020000010a7983 */ /* 0x000ee20000300800 */
[----:B------:R-:W-:-:S02]  /*11130*/  ISETP.GT.U32.AND P1, PT, R247, R15, PT ;  /* 0x0000000ff700720c */ /* 0x000fc40003f24070 */
[C---:B------:R-:W-:Y:S02]  /*11140*/  ISETP.GT.U32.AND P4, PT, R247.reuse, R22, PT ;  /* 0x00000016f700720c */ /* 0x040fe40003f84070 */
[----:B------:R-:W-:Y:S02]  /*11150*/  IADD3 R18, R6, 0x1f6, RZ ;  /* 0x000001f606127810 */ /* 0x000fe40007ffe0ff */
[C---:B------:R-:W-:Y:S02]  /*11160*/  ISETP.GT.U32.AND P3, PT, R247.reuse, R26, PT ;  /* 0x0000001af700720c */ /* 0x040fe40003f64070 */
[C---:B------:R-:W-:Y:S02]  /*11170*/  ISETP.GT.U32.AND P0, PT, R247.reuse, R25, PT ;  /* 0x00000019f700720c */ /* 0x040fe40003f04070 */
[----:B------:R-:W-:-:S09]  /*11180*/  ISETP.GT.U32.AND P2, PT, R247, R21, PT ;  /* 0x00000015f700720c */ /* 0x000fd20003f44070 */
[--C-:B------:R-:W-:Y:S02]  /*11190*/  @!P3 IMAD.IADD R26, R26, 0x1, -R247.reuse ;  /* 0x000000011a1ab824 */ /* 0x100fe400078e0af7 */
[--C-:B------:R-:W-:Y:S02]  /*111a0*/  @!P0 IMAD.IADD R25, R25, 0x1, -R247.reuse ;  /* 0x0000000119198824 */ /* 0x100fe400078e0af7 */
[-C--:B------:R-:W-:Y:S02]  /*111b0*/  @!P2 IADD3 R21, R21, -R247.reuse, RZ ;  /* 0x800000f71515a210 */ /* 0x080fe40007ffe0ff */
[----:B------:R-:W-:Y:S02]  /*111c0*/  @!P5 IADD3 R23, R23, -R247, RZ ;  /* 0x800000f71717d210 */ /* 0x000fe40007ffe0ff */
[----:B------:R-:W-:Y:S01]  /*111d0*/  ISETP.GT.U32.AND P5, PT, R247, R14, PT ;  /* 0x0000000ef700720c */ /* 0x000fe20003fa4070 */
[----:B------:R1:W-:Y:S01]  /*111e0*/  STL [R1+0x24c], R30 ;  /* 0x00024c1e01007387 */ /* 0x0003e20000100800 */
[----:B------:R-:W-:-:S02]  /*111f0*/  @!P1 IMAD.IADD R15, R15, 0x1, -R247 ;  /* 0x000000010f0f9824 */ /* 0x000fc400078e0af7 */
[----:B------:R-:W-:Y:S01]  /*11200*/  @!P4 IMAD.IADD R22, R22, 0x1, -R247 ;  /* 0x000000011616c824 */ /* 0x000fe200078e0af7 */
[----:B-1----:R-:W3:Y:S04]  /*11210*/  LDL.LU R30, [R1+0x28f4] ;  /* 0x0028f400011e7983 */ /* 0x002ee80000300800 */
[----:B------:R-:W-:Y:S04]  /*11220*/  STL [R1+0x1e5c], R18 ;  /* 0x001e5c1201007387 */ /* 0x000fe80000100800 */
[----:B------:R1:W-:Y:S01]  /*11230*/  STL [R1+0x248], R29 ;  /* 0x0002481d01007387 */ /* 0x0003e20000100800 */
[----:B------:R-:W-:Y:S01]  /*11240*/  ISETP.GT.U32.AND P4, PT, R247, R13, PT ;  /* 0x0000000df700720c */ /* 0x000fe20003f84070 */
[----:B------:R-:W-:-:S02]  /*11250*/  IMAD.HI.U32 R236, R245, R235, RZ ;  /* 0x000000ebf5ec7227 */ /* 0x000fc400078e00ff */
[----:B-1----:R-:W3:Y:S04]  /*11260*/  LDL.LU R29, [R1+0x28f0] ;  /* 0x0028f000011d7983 */ /* 0x002ee80000300800 */
[----:B------:R1:W-:Y:S01]  /*11270*/  STL [R1+0x244], R28 ;  /* 0x0002441c01007387 */ /* 0x0003e20000100800 */
[----:B------:R-:W-:-:S03]  /*11280*/  @!P5 IMAD.IADD R14, R14, 0x1, -R247 ;  /* 0x000000010e0ed824 */ /* 0x000fc600078e0af7 */
[----:B-1----:R-:W3:Y:S04]  /*11290*/  LDL.LU R28, [R1+0x28ec] ;  /* 0x0028ec00011c7983 */ /* 0x002ee80000300800 */
[----:B------:R-:W-:Y:S04]  /*112a0*/  STL [R1+0x240], R238 ;  /* 0x000240ee01007387 */ /* 0x000fe80000100800 */
[----:B------:R1:W-:Y:S04]  /*112b0*/  STL [R1+0x23c], R23 ;  /* 0x00023c1701007387 */ /* 0x0003e80000100800 */
[----:B------:R1:W-:Y:S04]  /*112c0*/  STL [R1+0x238], R22 ;  /* 0x0002381601007387 */ /* 0x0003e80000100800 */
[----:B------:R1:W-:Y:S01]  /*112d0*/  STL [R1+0x234], R20 ;  /* 0x0002341401007387 */ /* 0x0003e20000100800 */
[----:B------:R-:W-:-:S03]  /*112e0*/  IMAD.MOV R236, RZ, RZ, -R236 ;  /* 0x000000ffffec7224 */ /* 0x000fc600078e0aec */
[----:B-1----:R-:W3:Y:S04]  /*112f0*/  LDL.LU R23, [R1+0x1fc] ;  /* 0x0001fc0001177983 */ /* 0x002ee80000300800 */
[----:B------:R-:W3:Y:S01]  /*11300*/  LDL.LU R22, [R1+0x1f8] ;  /* 0x0001f80001167983 */ /* 0x000ee20000300800 */
[----:B------:R-:W-:-:S03]  /*11310*/  IMAD R235, R247, R236, R235 ;  /* 0x000000ecf7eb7224 */ /* 0x000fc600078e02eb */
[----:B------:R-:W3:Y:S01]  /*11320*/  LDL.LU R20, [R1+0x1f4] ;  /* 0x0001f40001147983 */ /* 0x000ee20000300800 */
[----:B------:R-:W-:Y:S01]  /*11330*/  IABS R236, R18 ;  /* 0x0000001200ec7213 */ /* 0x000fe20000000000 */
[----:B------:R-:W-:Y:S02]  /*11340*/  @!P4 IMAD.IADD R13, R13, 0x1, -R247 ;  /* 0x000000010d0dc824 */ /* 0x000fe400078e0af7 */
[----:B------:R-:W3:Y:S01]  /*11350*/  LDL.LU R18, [R1+0x1f0] ;  /* 0x0001f00001127983 */ /* 0x000ee20000300800 */
[C---:B--2---:R-:W-:Y:S02]  /*11360*/  ISETP.GT.U32.AND P6, PT, R247.reuse, R27, PT ;  /* 0x0000001bf700720c */ /* 0x044fe40003fc4070 */
[C---:B------:R-:W-:Y:S02]  /*11370*/  ISETP.GT.U32.AND P3, PT, R247.reuse, R237, PT ;  /* 0x000000edf700720c */ /* 0x040fe40003f64070 */
[C---:B------:R-:W-:Y:S02]  /*11380*/  ISETP.GT.U32.AND P0, PT, R247.reuse, R24, PT ;  /* 0x00000018f700720c */ /* 0x040fe40003f04070 */
[----:B----4-:R-:W-:-:S07]  /*11390*/  ISETP.GT.U32.AND P2, PT, R247, R19, PT ;  /* 0x00000013f700720c */ /* 0x010fce0003f44070 */
[--C-:B------:R-:W-:Y:S01]  /*113a0*/  @!P6 IMAD.IADD R27, R27, 0x1, -R247.reuse ;  /* 0x000000011b1be824 */ /* 0x100fe200078e0af7 */
[----:B------:R-:W-:Y:S02]  /*113b0*/  ISETP.GT.U32.AND P6, PT, R247, R26, PT ;  /* 0x0000001af700720c */ /* 0x000fe40003fc4070 */
[----:B------:R-:W-:Y:S02]  /*113c0*/  @!P3 IADD3 R237, R237, -R247, RZ ;  /* 0x800000f7ededb210 */ /* 0x000fe40007ffe0ff */
[C---:B------:R-:W-:Y:S01]  /*113d0*/  ISETP.GT.U32.AND P3, PT, R247.reuse, R25, PT ;  /* 0x00000019f700720c */ /* 0x040fe20003f64070 */
[--C-:B------:R-:W-:Y:S01]  /*113e0*/  @!P0 IMAD.IADD R24, R24, 0x1, -R247.reuse ;  /* 0x0000000118188824 */ /* 0x100fe200078e0af7 */
[----:B------:R-:W-:Y:S01]  /*113f0*/  ISETP.GT.U32.AND P0, PT, R247, R21, PT ;  /* 0x00000015f700720c */ /* 0x000fe20003f04070 */
[----:B------:R-:W-:Y:S01]  /*11400*/  @!P2 IMAD.IADD R19, R19, 0x1, -R247 ;  /* 0x000000011313a824 */ /* 0x000fe200078e0af7 */
[C---:B------:R-:W-:Y:S02]  /*11410*/  ISETP.GT.U32.AND P2, PT, R247.reuse, R15, PT ;  /* 0x0000000ff700720c */ /* 0x040fe40003f44070 */
[----:B------:R-:W-:-:S03]  /*11420*/  ISETP.GT.U32.AND P1, PT, R247, R12, PT ;  /* 0x0000000cf700720c */ /* 0x000fc60003f24070 */
[----:B------:R-:W-:-:S04]  /*11430*/  @!P6 IMAD.IADD R26, R26, 0x1, -R247 ;  /* 0x000000011a1ae824 */ /* 0x000fc800078e0af7 */
[--C-:B------:R-:W-:Y:S02]  /*11440*/  @!P3 IMAD.IADD R25, R25, 0x1, -R247.reuse ;  /* 0x000000011919b824 */ /* 0x100fe400078e0af7 */
[--C-:B------:R-:W-:Y:S01]  /*11450*/  @!P0 IMAD.IADD R21, R21, 0x1, -R247.reuse ;  /* 0x0000000115158824 */ /* 0x100fe200078e0af7 */
[----:B------:R-:W-:Y:S01]  /*11460*/  ISETP.GT.U32.AND P5, PT, R247, R11, PT ;  /* 0x0000000bf700720c */ /* 0x000fe20003fa4070 */
[----:B------:R1:W-:Y:S01]  /*11470*/  STL [R1+0x230], R26 ;  /* 0x0002301a01007387 */ /* 0x0003e20000100800 */
[----:B------:R-:W-:-:S03]  /*11480*/  @!P2 IMAD.IADD R15, R15, 0x1, -R247 ;  /* 0x000000010f0fa824 */ /* 0x000fc600078e0af7 */
[----:B------:R2:W-:Y:S01]  /*11490*/  STL [R1+0x22c], R25 ;  /* 0x00022c1901007387 */ /* 0x0005e20000100800 */
[--C-:B------:R-:W-:Y:S01]  /*114a0*/  @!P1 IMAD.IADD R12, R12, 0x1, -R247.reuse ;  /* 0x000000010c0c9824 */ /* 0x100fe200078e0af7 */
[----:B------:R-:W-:Y:S02]  /*114b0*/  ISETP.GT.U32.AND P1, PT, R247, R14, PT ;  /* 0x0000000ef700720c */ /* 0x000fe40003f24070 */
[----:B-1----:R-:W4:Y:S04]  /*114c0*/  LDL.LU R26, [R1+0x1e4] ;  /* 0x0001e400011a7983 */ /* 0x002f280000300800 */
[----:B------:R-:W-:Y:S01]  /*114d0*/  @!P5 IMAD.IADD R11, R11, 0x1, -R247 ;  /* 0x000000010b0bd824 */ /* 0x000fe200078e0af7 */
[----:B------:R1:W-:Y:S01]  /*114e0*/  STL [R1+0x228], R21 ;  /* 0x0002281501007387 */ /* 0x0003e20000100800 */
[----:B------:R-:W-:-:S03]  /*114f0*/  ISETP.GT.U32.AND P5, PT, R247, R13, PT ;  /* 0x0000000df700720c */ /* 0x000fc60003fa4070 */
[----:B--2---:R-:W2:Y:S04]  /*11500*/  LDL.LU R25, [R1+0x1e0] ;  /* 0x0001e00001197983 */ /* 0x004ea80000300800 */
[----:B------:R1:W-:Y:S04]  /*11510*/  STL [R1+0x224], R15 ;  /* 0x0002240f01007387 */ /* 0x0003e80000100800 */
[----:B------:R-:W2:Y:S04]  /*11520*/  LDL.LU R238, [R1+0x1dc] ;  /* 0x0001dc0001ee7983 */ /* 0x000ea80000300800 */
[----:B-1----:R-:W2:Y:S01]  /*11530*/  LDL.LU R21, [R1+0x1d8] ;  /* 0x0001d80001157983 */ /* 0x002ea20000300800 */
[----:B------:R-:W-:Y:S01]  /*11540*/  @!P1 IADD3 R14, R14, -R247, RZ ;  /* 0x800000f70e0e9210 */ /* 0x000fe20007ffe0ff */
[----:B------:R-:W-:-:S04]  /*11550*/  @!P5 IMAD.IADD R13, R13, 0x1, -R247 ;  /* 0x000000010d0dd824 */ /* 0x000fc800078e0af7 */
[----:B------:R1:W-:Y:S04]  /*11560*/  STL [R1+0x220], R14 ;  /* 0x0002200e01007387 */ /* 0x0003e80000100800 */
[----:B------:R3:W-:Y:S04]  /*11570*/  STL [R1+0x21c], R13 ;  /* 0x00021c0d01007387 */ /* 0x0007e80000100800 */
[----:B------:R-:W2:Y:S04]  /*11580*/  LDL.LU R15, [R1+0x1d4] ;  /* 0x0001d400010f7983 */ /* 0x000ea80000300800 */
[----:B-1----:R-:W2:Y:S01]  /*11590*/  LDL.LU R14, [R1+0x1d0] ;  /* 0x0001d000010e7983 */ /* 0x002ea20000300800 */
[----:B---3--:R-:W-:-:S03]  /*115a0*/  ISETP.GT.U32.AND P4, PT, R247, R10, PT ;  /* 0x0000000af700720c */ /* 0x008fc60003f84070 */
[----:B------:R-:W3:Y:S01]  /*115b0*/  LDL.LU R13, [R1+0x1cc] ;  /* 0x0001cc00010d7983 */ /* 0x000ee20000300800 */
[C---:B------:R-:W-:Y:S02]  /*115c0*/  ISETP.GT.U32.AND P3, PT, R247.reuse, R237, PT ;  /* 0x000000edf700720c */ /* 0x040fe40003f64070 */
[----:B------:R-:W-:-:S07]  /*115d0*/  ISETP.GT.U32.AND P0, PT, R247, R24, PT ;  /* 0x00000018f700720c */ /* 0x000fce0003f04070 */
[----:B------:R-:W-:Y:S02]  /*115e0*/  @!P4 IADD3 R10, R10, -R247, RZ ;  /* 0x800000f70a0ac210 */ /* 0x000fe40007ffe0ff */
[C---:B------:R-:W-:Y:S02]  /*115f0*/  ISETP.GT.U32.AND P4, PT, R247.reuse, R27, PT ;  /* 0x0000001bf700720c */ /* 0x040fe40003f84070 */
[----:B------:R-:W-:Y:S01]  /*11600*/  ISETP.GT.U32.AND P6, PT, R247, R10, PT ;  /* 0x0000000af700720c */ /* 0x000fe20003fc4070 */
[--C-:B------:R-:W-:Y:S01]  /*11610*/  @!P3 IMAD.IADD R237, R237, 0x1, -R247.reuse ;  /* 0x00000001ededb824 */ /* 0x100fe200078e0af7 */
[----:B------:R-:W-:Y:S01]  /*11620*/  ISETP.GT.U32.AND P2, PT, R247, R19, PT ;  /* 0x00000013f700720c */ /* 0x000fe20003f44070 */
[----:B------:R-:W-:-:S08]  /*11630*/  @!P0 IMAD.IADD R24, R24, 0x1, -R247 ;  /* 0x0000000118188824 */ /* 0x000fd000078e0af7 */
[--C-:B------:R-:W-:Y:S01]  /*11640*/  @!P4 IMAD.IADD R27, R27, 0x1, -R247.reuse ;  /* 0x000000011b1bc824 */ /* 0x100fe200078e0af7 */
[C---:B------:R-:W-:Y:S01]  /*11650*/  ISETP.GT.U32.AND P1, PT, R247.reuse, R12, PT ;  /* 0x0000000cf700720c */ /* 0x040fe20003f24070 */
[--C-:B------:R-:W-:Y:S01]  /*11660*/  @!P6 IMAD.IADD R10, R10, 0x1, -R247.reuse ;  /* 0x000000010a0ae824 */ /* 0x100fe200078e0af7 */
[----:B------:R-:W-:Y:S02]  /*11670*/  ISETP.GT.U32.AND P5, PT, R247, R11, PT ;  /* 0x0000000bf700720c */ /* 0x000fe40003fa4070 */
[----:B------:R-:W-:Y:S01]  /*11680*/  @!P2 IADD3 R19, R19, -R247, RZ ;  /* 0x800000f71313a210 */ /* 0x000fe20007ffe0ff */
[----:B------:R1:W-:Y:S08]  /*11690*/  STL [R1+0x218], R27 ;  /* 0x0002181b01007387 */ /* 0x0003f00000100800 */
[--C-:B------:R-:W-:Y:S01]  /*116a0*/  @!P1 IMAD.IADD R12, R12, 0x1, -R247.reuse ;  /* 0x000000010c0c9824 */ /* 0x100fe200078e0af7 */
[----:B------:R-:W-:Y:S01]  /*116b0*/  ISETP.GT.U32.AND P1, PT, R247, R17, PT ;  /* 0x00000011f700720c */ /* 0x000fe20003f24070 */
[----:B-1----:R-:W3:Y:S01]  /*116c0*/  LDL.LU R27, [R1+0x28e8] ;  /* 0x0028e800011b7983 */ /* 0x002ee20000300800 */
[----:B------:R-:W-:Y:S01]  /*116d0*/  @!P5 IMAD.IADD R11, R11, 0x1, -R247 ;  /* 0x000000010b0bd824 */ /* 0x000fe200078e0af7 */
[----:B------:R-:W-:-:S02]  /*116e0*/  ISETP.GT.U32.AND P5, PT, R247, R16, PT ;  /* 0x00000010f700720c */ /* 0x000fc40003fa4070 */
[----:B------:R-:W-:Y:S04]  /*116f0*/  STL [R1+0x214], R237 ;  /* 0x000214ed01007387 */ /* 0x000fe80000100800 */
[----:B------:R-:W-:Y:S04]  /*11700*/  STL [R1+0x210], R24 ;  /* 0x0002101801007387 */ /* 0x000fe80000100800 */
[----:B------:R1:W-:Y:S01]  /*11710*/  STL [R1+0x20c], R19 ;  /* 0x00020c1301007387 */ /* 0x0003e20000100800 */
[----:B------:R-:W-:-:S03]  /*11720*/  @!P1 IMAD.IADD R17, R17, 0x1, -R247 ;  /* 0x0000000111119824 */ /* 0x000fc600078e0af7 */
[----:B------:R-:W-:Y:S04]  /*11730*/  STL [R1+0x208], R12 ;  /* 0x0002080c01007387 */ /* 0x000fe80000100800 */
[----:B------:R1:W-:Y:S04]  /*11740*/  STL [R1+0x204], R11 ;  /* 0x0002040b01007387 */ /* 0x0003e80000100800 */
[----:B------:R1:W-:Y:S04]  /*11750*/  STL [R1+0x200], R10 ;  /* 0x0002000a01007387 */ /* 0x0003e80000100800 */
[----:B-1----:R-:W3:Y:S01]  /*11760*/  LDL.LU R19, [R1+0x1c8] ;  /* 0x0001c80001137983 */ /* 0x002ee20000300800 */
[----:B------:R-:W-:-:S03]  /*11770*/  IMAD.MOV.U32 R11, RZ, RZ, R9 ;  /* 0x000000ffff0b7224 */ /* 0x000fc600078e0009 */
[----:B------:R-:W3:Y:S01]  /*11780*/  LDL.LU R9, [R1+0x1c4] ;  /* 0x0001c40001097983 */ /* 0x000ee20000300800 */
[C---:B------:R-:W-:Y:S02]  /*11790*/  ISETP.GT.U32.AND P4, PT, R247.reuse, R23, PT ;  /* 0x00000017f700720c */ /* 0x040fe40003f84070 */
[C---:B------:R-:W-:Y:S02]  /*117a0*/  ISETP.GT.U32.AND P3, PT, R247.reuse, R22, PT ;  /* 0x00000016f700720c */ /* 0x040fe40003f64070 */
[----:B------:R-:W-:-:S09]  /*117b0*/  ISETP.GT.U32.AND P0, PT, R247, R20, PT ;  /* 0x00000014f700720c */ /* 0x000fd20003f04070 */
[--C-:B------:R-:W-:Y:S01]  /*117c0*/  @!P4 IMAD.IADD R23, R23, 0x1, -R247.reuse ;  /* 0x000000011717c824 */ /* 0x100fe200078e0af7 */
[----:B------:R-:W-:Y:S01]  /*117d0*/  ISETP.GT.U32.AND P2, PT, R247, R18, PT ;  /* 0x00000012f700720c */ /* 0x000fe20003f44070 */
[--C-:B------:R-:W-:Y:S02]  /*117e0*/  @!P3 IMAD.IADD R22, R22, 0x1, -R247.reuse ;  /* 0x000000011616b824 */ /* 0x100fe400078e0af7 */
[----:B------:R-:W-:-:S10]  /*117f0*/  @!P0 IMAD.IADD R20, R20, 0x1, -R247 ;  /* 0x0000000114148824 */ /* 0x000fd400078e0af7 */
[----:B------:R-:W-:Y:S01]  /*11800*/  @!P2 IADD3 R18, R18, -R247, RZ ;  /* 0x800000f71212a210 */ /* 0x000fe20007ffe0ff */
[----:B------:R-:W-:Y:S01]  /*11810*/  IMAD.MOV.U32 R12, RZ, RZ, R5 ;  /* 0x000000ffff0c7224 */ /* 0x000fe200078e0005 */
[----:B------:R-:W-:Y:S01]  /*11820*/  MOV R10, R8 ;  /* 0x00000008000a7202 */ /* 0x000fe20000000f00 */
[----:B------:R-:W-:Y:S01]  /*11830*/  @!P5 IMAD.IADD R16, R16, 0x1, -R247 ;  /* 0x000000011010d824 */ /* 0x000fe200078e0af7 */
[----:B------:R-:W3:Y:S04]  /*11840*/  LDL.LU R8, [R1+0x1c0] ;  /* 0x0001c00001087983 */ /* 0x000ee80000300800 */
[----:B------:R-:W3:Y:S01]  /*11850*/  LDL.LU R5, [R1+0x1bc] ;  /* 0x0001bc0001057983 */ /* 0x000ee20000300800 */
[C---:B----4-:R-:W-:Y:S02]  /*11860*/  ISETP.GT.U32.AND P6, PT, R247.reuse, R26, PT ;  /* 0x0000001af700720c */ /* 0x050fe40003fc4070 */
[----:B--2---:R-:W-:-:S02]  /*11870*/  ISETP.GT.U32.AND P4, PT, R247, R25, PT ;  /* 0x00000019f700720c */ /* 0x004fc40003f84070 */
[C---:B------:R-:W-:Y:S02]  /*11880*/  ISETP.GT.U32.AND P3, PT, R247.reuse, R238, PT ;  /* 0x000000eef700720c */ /* 0x040fe40003f64070 */
[----:B------:R-:W-:-:S07]  /*11890*/  ISETP.GT.U32.AND P0, PT, R247, R21, PT ;  /* 0x00000015f700720c */ /* 0x000fce0003f04070 */
[--C-:B------:R-:W-:Y:S01]  /*118a0*/  @!P6 IMAD.IADD R26, R26, 0x1, -R247.reuse ;  /* 0x000000011a1ae824 */ /* 0x100fe200078e0af7 */
[----:B------:R-:W-:Y:S01]  /*118b0*/  ISETP.GT.U32.AND P6, PT, R247, R23, PT ;  /* 0x00000017f700720c */ /* 0x000fe20003fc4070 */
[--C-:B------:R-:W-:Y:S01]  /*118c0*/  @!P4 IMAD.IADD R25, R25, 0x1, -R247.reuse ;  /* 0x000000011919c824 */ /* 0x100fe200078e0af7 */
[C---:B------:R-:W-:Y:S02]  /*118d0*/  ISETP.GT.U32.AND P4, PT, R247.reuse, R22, PT ;  /* 0x00000016f700720c */ /* 0x040fe40003f84070 */
[----:B------:R-:W-:Y:S02]  /*118e0*/  @!P3 IADD3 R238, R238, -R247, RZ ;  /* 0x800000f7eeeeb210 */ /* 0x000fe40007ffe0ff */
[----:B------:R-:W-:Y:S01]  /*118f0*/  ISETP.GT.U32.AND P3, PT, R247, R20, PT ;  /* 0x00000014f700720c */ /* 0x000fe20003f64070 */
[----:B------:R-:W-:Y:S01]  /*11900*/  @!P0 IMAD.IADD R21, R21, 0x1, -R247 ;  /* 0x0000000115158824 */ /* 0x000fe200078e0af7 */
[C---:B------:R-:W-:Y:S02]  /*11910*/  ISETP.GT.U32.AND P0, PT, R247.reuse, R18, PT ;  /* 0x00000012f700720c */ /* 0x040fe40003f04070 */
[----:B------:R-:W-:-:S02]  /*11920*/  ISETP.GT.U32.AND P2, PT, R247, R15, PT ;  /* 0x0000000ff700720c */ /* 0x000fc40003f44070 */
[----:B------:R-:W-:-:S03]  /*11930*/  ISETP.GT.U32.AND P1, PT, R247, R14, PT ;  /* 0x0000000ef700720c */ /* 0x000fc60003f24070 */
[----:B------:R-:W-:Y:S01]  /*11940*/  @!P4 IMAD.IADD R22, R22, 0x1, -R247 ;  /* 0x000000011616c824 */ /* 0x000fe200078e0af7 */
[----:B------:R-:W-:-:S03]  /*11950*/  @!P6 IADD3 R23, R23, -R247, RZ ;  /* 0x800000f71717e210 */ /* 0x000fc60007ffe0ff */
[--C-:B------:R-:W-:Y:S02]  /*11960*/  @!P3 IMAD.IADD R20, R20, 0x1, -R247.reuse ;  /* 0x000000011414b824 */ /* 0x100fe400078e0af7 */
[----:B------:R1:W-:Y:S01]  /*11970*/  STL [R1+0x1fc], R23 ;  /* 0x0001fc1701007387 */ /* 0x0003e20000100800 */
[----:B------:R-:W-:-:S03]  /*11980*/  @!P0 IMAD.IADD R18, R18, 0x1, -R247 ;  /* 0x0000000112128824 */ /* 0x000fc600078e0af7 */
[----:B------:R2:W-:Y:S01]  /*11990*/  STL [R1+0x1f8], R22 ;  /* 0x0001f81601007387 */ /* 0x0005e20000100800 */
[--C-:B------:R-:W-:Y:S01]  /*119a0*/  @!P2 IMAD.IADD R15, R15, 0x1, -R247.reuse ;  /* 0x000000010f0fa824 */ /* 0x100fe200078e0af7 */
[C---:B------:R-:W-:Y:S01]  /*119b0*/  ISETP.GT.U32.AND P2, PT, R247.reuse, R17, PT ;  /* 0x00000011f700720c */ /* 0x040fe20003f44070 */
[----:B------:R-:W-:Y:S01]  /*119c0*/  @!P1 IMAD.IADD R14, R14, 0x1, -R247 ;  /* 0x000000010e0e9824 */ /* 0x000fe200078e0af7 */
[----:B------:R-:W4:Y:S01]  /*119d0*/  LDL.LU R24, [R1+0x1b0] ;  /* 0x0001b00001187983 */ /* 0x000f220000300800 */
[----:B------:R-:W-:-:S03]  /*119e0*/  ISETP.GT.U32.AND P1, PT, R247, R16, PT ;  /* 0x00000010f700720c */ /* 0x000fc60003f24070 */
[----:B------:R2:W-:Y:S04]  /*119f0*/  STL [R1+0x1f4], R20 ;  /* 0x0001f41401007387 */ /* 0x0005e80000100800 */
[----:B-1----:R-:W4:Y:S04]  /*11a00*/  LDL.LU R23, [R1+0x1ac] ;  /* 0x0001ac0001177983 */ /* 0x002f280000300800 */
[----:B------:R1:W-:Y:S04]  /*11a10*/  STL [R1+0x1f0], R18 ;  /* 0x0001f01201007387 */ /* 0x0003e80000100800 */
[----:B--2---:R-:W2:Y:S01]  /*11a20*/  LDL.LU R22, [R1+0x1a8] ;  /* 0x0001a80001167983 */ /* 0x004ea20000300800 */
[----:B------:R-:W-:Y:S01]  /*11a30*/  @!P2 IMAD.IADD R17, R17, 0x1, -R247 ;  /* 0x000000011111a824 */ /* 0x000fe200078e0af7 */
[----:B------:R-:W-:-:S02]  /*11a40*/  @!P1 IADD3 R16, R16, -R247, RZ ;  /* 0x800000f710109210 */ /* 0x000fc40007ffe0ff */
[----:B------:R-:W2:Y:S04]  /*11a50*/  LDL.LU R20, [R1+0x1a4] ;  /* 0x0001a40001147983 */ /* 0x000ea80000300800 */
[----:B------:R3:W-:Y:S04]  /*11a60*/  STL [R1+0x1ec], R17 ;  /* 0x0001ec1101007387 */ /* 0x0007e80000100800 */
[----:B------:R3:W-:Y:S04]  /*11a70*/  STL [R1+0x1e8], R16 ;  /* 0x0001e81001007387 */ /* 0x0007e80000100800 */
[----:B-1----:R-:W2:Y:S01]  /*11a80*/  LDL.LU R18, [R1+0x1a0] ;  /* 0x0001a00001127983 */ /* 0x002ea20000300800 */
[----:B---3--:R-:W-:-:S02]  /*11a90*/  ISETP.GT.U32.AND P5, PT, R247, R13, PT ;  /* 0x0000000df700720c */ /* 0x008fc40003fa4070 */
[C---:B------:R-:W-:Y:S01]  /*11aa0*/  ISETP.GT.U32.AND P4, PT, R247.reuse, R25, PT ;  /* 0x00000019f700720c */ /* 0x040fe20003f84070 */
[----:B------:R-:W3:Y:S01]  /*11ab0*/  LDL.LU R17, [R1+0x19c] ;  /* 0x00019c0001117983 */ /* 0x000ee20000300800 */
[C---:B------:R-:W-:Y:S02]  /*11ac0*/  ISETP.GT.U32.AND P3, PT, R247.reuse, R238, PT ;  /* 0x000000eef700720c */ /* 0x040fe40003f64070 */
[----:B------:R-:W-:Y:S01]  /*11ad0*/  ISETP.GT.U32.AND P0, PT, R247, R21, PT ;  /* 0x00000015f700720c */ /* 0x000fe20003f04070 */
[----:B------:R-:W3:Y:S06]  /*11ae0*/  LDL.LU R16, [R1+0x198] ;  /* 0x0001980001107983 */ /* 0x000eec0000300800 */
[--C-:B------:R-:W-:Y:S01]  /*11af0*/  @!P5 IMAD.IADD R13, R13, 0x1, -R247.reuse ;  /* 0x000000010d0dd824 */ /* 0x100fe200078e0af7 */
[----:B------:R-:W-:Y:S01]  /*11b00*/  ISETP.GT.U32.AND P5, PT, R247, R26, PT ;  /* 0x0000001af700720c */ /* 0x000fe20003fa4070 */
[----:B------:R-:W-:-:S03]  /*11b10*/  @!P4 IMAD.IADD R25, R25, 0x1, -R247 ;  /* 0x000000011919c824 */ /* 0x000fc600078e0af7 */
[----:B------:R-:W-:-:S09]  /*11b20*/  ISETP.GT.U32.AND P6, PT, R247, R13, PT ;  /* 0x0000000df700720c */ /* 0x000fd20003fc4070 */
[--C-:B------:R-:W-:Y:S01]  /*11b30*/  @!P5 IMAD.IADD R26, R26, 0x1, -R247.reuse ;  /* 0x000000011a1ad824 */ /* 0x100fe200078e0af7 */
[C---:B------:R-:W-:Y:S02]  /*11b40*/  ISETP.GT.U32.AND P5, PT, R247.reuse, R19, PT ;  /* 0x00000013f700720c */ /* 0x040fe40003fa4070 */
[----:B------:R-:W-:Y:S01]  /*11b50*/  ISETP.GT.U32.AND P4, PT, R247, R9, PT ;  /* 0x00000009f700720c */ /* 0x000fe20003f84070 */
[--C-:B------:R-:W-:Y:S02]  /*11b60*/  @!P3 IMAD.IADD R238, R238, 0x1, -R247.reuse ;  /* 0x00000001eeeeb824 */ /* 0x100fe400078e0af7 */
[----:B------:R-:W-:Y:S01]  /*11b70*/  @!P6 IMAD.IADD R13, R13, 0x1, -R247 ;  /* 0x000000010d0de824 */ /* 0x000fe200078e0af7 */
[C---:B------:R-:W-:Y:S02]  /*11b80*/  ISETP.GT.U32.AND P2, PT, R247.reuse, R15, PT ;  /* 0x0000000ff700720c */ /* 0x040fe40003f44070 */
[----:B------:R-:W-:-:S05]  /*11b90*/  ISETP.GT.U32.AND P1, PT, R247, R14, PT ;  /* 0x0000000ef700720c */ /* 0x000fca0003f24070 */
[--C-:B------:R-:W-:Y:S01]  /*11ba0*/  @!P5 IMAD.IADD R19, R19, 0x1, -R247.reuse ;  /* 0x000000011313d824 */ /* 0x100fe200078e0af7 */
[-C--:B------:R-:W-:Y:S02]  /*11bb0*/  @!P0 IADD3 R21, R21, -R247.reuse, RZ ;  /* 0x800000f715158210 */ /* 0x080fe40007ffe0ff */
[----:B------:R-:W-:Y:S01]  /*11bc0*/  @!P4 IADD3 R9, R9, -R247, RZ ;  /* 0x800000f70909c210 */ /* 0x000fe20007ffe0ff */
[----:B------:R1:W-:Y:S02]  /*11bd0*/  STL [R1+0x1e4], R26 ;  /* 0x0001e41a01007387 */ /* 0x0003e40000100800 */
[--C-:B------:R-:W-:Y:S02]  /*11be0*/  @!P2 IMAD.IADD R15, R15, 0x1, -R247.reuse ;  /* 0x000000010f0fa824 */ /* 0x100fe400078e0af7 */
[----:B------:R-:W-:Y:S01]  /*11bf0*/  @!P1 IMAD.IADD R14, R14, 0x1, -R247 ;  /* 0x000000010e0e9824 */ /* 0x000fe200078e0af7 */
[C---:B------:R-:W-:Y:S01]  /*11c00*/  ISETP.GT.U32.AND P2, PT, R247.reuse, R4, PT ;  /* 0x00000004f700720c */ /* 0x040fe20003f44070 */
[----:B-1----:R-:W3:Y:S04]  /*11c10*/  LDL.LU R26, [R1+0x28e4] ;  /* 0x0028e400011a7983 */ /* 0x002ee80000300800 */
[----:B------:R1:W-:Y:S04]  /*11c20*/  STL [R1+0x1e0], R25 ;  /* 0x0001e01901007387 */ /* 0x0003e80000100800 */
[----:B-1----:R-:W3:Y:S04]  /*11c30*/  LDL.LU R25, [R1+0x28e0] ;  /* 0x0028e00001197983 */ /* 0x002ee80000300800 */
[----:B------:R-:W-:Y:S04]  /*11c40*/  STL [R1+0x1dc], R238 ;  /* 0x0001dcee01007387 */ /* 0x000fe80000100800 */
[----:B------:R-:W-:Y:S04]  /*11c50*/  STL [R1+0x1d8], R21 ;  /* 0x0001d81501007387 */ /* 0x000fe80000100800 */
[----:B------:R1:W-:Y:S01]  /*11c60*/  STL [R1+0x1d4], R15 ;  /* 0x0001d40f01007387 */ /* 0x0003e20000100800 */
[----:B------:R-:W-:-:S02]  /*11c70*/  ISETP.GT.U32.AND P3, PT, R247, R8, PT ;  /* 0x00000008f700720c */ /* 0x000fc40003f64070 */
[----:B------:R-:W-:Y:S01]  /*11c80*/  ISETP.GT.U32.AND P0, PT, R247, R5, PT ;  /* 0x00000005f700720c */ /* 0x000fe20003f04070 */
[----:B------:R1:W-:Y:S10]  /*11c90*/  STL [R1+0x1d0], R14 ;  /* 0x0001d00e01007387 */ /* 0x0003f40000100800 */
[--C-:B------:R-:W-:Y:S01]  /*11ca0*/  @!P3 IMAD.IADD R8, R8, 0x1, -R247.reuse ;  /* 0x000000010808b824 */ /* 0x100fe200078e0af7 */
[----:B------:R1:W-:Y:S01]  /*11cb0*/  STL [R1+0x1cc], R13 ;  /* 0x0001cc0d01007387 */ /* 0x0003e20000100800 */
[----:B------:R-:W-:-:S03]  /*11cc0*/  @!P0 IMAD.IADD R5, R5, 0x1, -R247 ;  /* 0x0000000105058824 */ /* 0x000fc600078e0af7 */
[----:B-1----:R-:W3:Y:S04]  /*11cd0*/  LDL.LU R15, [R1+0x194] ;  /* 0x00019400010f7983 */ /* 0x002ee80000300800 */
[----:B------:R-:W3:Y:S04]  /*11ce0*/  LDL.LU R14, [R1+0x190] ;  /* 0x00019000010e7983 */ /* 0x000ee80000300800 */
[----:B------:R-:W3:Y:S01]  /*11cf0*/  LDL.LU R13, [R1+0x18c] ;  /* 0x00018c00010d7983 */ /* 0x000ee20000300800 */
[----:B------:R-:W-:Y:S01]  /*11d00*/  @!P2 IMAD.IADD R4, R4, 0x1, -R247 ;  /* 0x000000010404a824 */ /* 0x000fe200078e0af7 */
[----:B----4-:R-:W-:-:S02]  /*11d10*/  ISETP.GT.U32.AND P6, PT, R247, R24, PT ;  /* 0x00000018f700720c */ /* 0x010fc40003fc4070 */
[C---:B------:R-:W-:Y:S02]  /*11d20*/  ISETP.GT.U32.AND P5, PT, R247.reuse, R23, PT ;  /* 0x00000017f700720c */ /* 0x040fe40003fa4070 */
[----:B--2---:R-:W-:-:S09]  /*11d30*/  ISETP.GT.U32.AND P4, PT, R247, R22, PT ;  /* 0x00000016f700720c */ /* 0x004fd20003f84070 */
[----:B------:R-:W-:Y:S02]  /*11d40*/  @!P6 IADD3 R24, R24, -R247, RZ ;  /* 0x800000f71818e210 */ /* 0x000fe40007ffe0ff */
[----:B------:R-:W-:Y:S01]  /*11d50*/  ISETP.GT.U32.AND P6, PT, R247, R19, PT ;  /* 0x00000013f700720c */ /* 0x000fe20003fc4070 */
[--C-:B------:R-:W-:Y:S01]  /*11d60*/  @!P5 IMAD.IADD R23, R23, 0x1, -R247.reuse ;  /* 0x000000011717d824 */ /* 0x100fe200078e0af7 */
[C---:B------:R-:W-:Y:S02]  /*11d70*/  ISETP.GT.U32.AND P5, PT, R247.reuse, R9, PT ;  /* 0x00000009f700720c */ /* 0x040fe40003fa4070 */
[C---:B------:R-:W-:Y:S01]  /*11d80*/  ISETP.GT.U32.AND P3, PT, R247.reuse, R20, PT ;  /* 0x00000014f700720c */ /* 0x040fe20003f64070 */
[----:B------:R-:W-:Y:S01]  /*11d90*/  @!P4 IMAD.IADD R22, R22, 0x1, -R247 ;  /* 0x000000011616c824 */ /* 0x000fe200078e0af7 */
[C---:B------:R-:W-:Y:S02]  /*11da0*/  ISETP.GT.U32.AND P4, PT, R247.reuse, R8, PT ;  /* 0x00000008f700720c */ /* 0x040fe40003f84070 */
[----:B------:R-:W-:-:S05]  /*11db0*/  ISETP.GT.U32.AND P0, PT, R247, R18, PT ;  /* 0x00000012f700720c */ /* 0x000fca0003f04070 */
[--C-:B------:R-:W-:Y:S02]  /*11dc0*/  @!P6 IMAD.IADD R19, R19, 0x1, -R247.reuse ;  /* 0x000000011313e824 */ /* 0x100fe400078e0af7 */
[--C-:B------:R-:W-:Y:S02]  /*11dd0*/  @!P5 IMAD.IADD R9, R9, 0x1, -R247.reuse ;  /* 0x000000010909d824 */ /* 0x100fe400078e0af7 */
[----:B------:R-:W-:Y:S01]  /*11de0*/  @!P3 IMAD.IADD R20, R20, 0x1, -R247 ;  /* 0x000000011414b824 */ /* 0x000fe200078e0af7 */
[----:B------:R1:W-:Y:S01]  /*11df0*/  STL [R1+0x1c8], R19 ;  /* 0x0001c81301007387 */ /* 0x0003e20000100800 */
[----:B------:R-:W-:-:S03]  /*11e00*/  ISETP.GT.U32.AND P3, PT, R247, R5, PT ;  /* 0x00000005f700720c */ /* 0x000fc60003f64070 */
[----:B------:R-:W2:Y:S01]  /*11e10*/  LDL.LU R21, [R1+0x17c] ;  /* 0x00017c0001157983 */ /* 0x000ea20000300800 */
[--C-:B------:R-:W-:Y:S02]  /*11e20*/  @!P4 IMAD.IADD R8, R8, 0x1, -R247.reuse ;  /* 0x000000010808c824 */ /* 0x100fe400078e0af7 */
[----:B------:R-:W-:Y:S01]  /*11e30*/  @!P0 IMAD.IADD R18, R18, 0x1, -R247 ;  /* 0x0000000112128824 */ /* 0x000fe200078e0af7 */
[----:B------:R4:W-:Y:S01]  /*11e40*/  STL [R1+0x1c4], R9 ;  /* 0x0001c40901007387 */ /* 0x0009e20000100800 */
[----:B------:R-:W-:-:S03]  /*11e50*/  ISETP.GT.U32.AND P0, PT, R247, R4, PT ;  /* 0x00000004f700720c */ /* 0x000fc60003f04070 */
[----:B------:R-:W2:Y:S04]  /*11e60*/  LDL.LU R238, [R1+0x178] ;  /* 0x0001780001ee7983 */ /* 0x000ea80000300800 */
[----:B------:R-:W-:Y:S04]  /*11e70*/  STL [R1+0x1c0], R8 ;  /* 0x0001c00801007387 */ /* 0x000fe80000100800 */
[----:B-1----:R-:W2:Y:S04]  /*11e80*/  LDL.LU R19, [R1+0x174] ;  /* 0x0001740001137983 */ /* 0x002ea80000300800 */
[----:B----4-:R-:W4:Y:S01]  /*11e90*/  LDL.LU R9, [R1+0x170] ;  /* 0x0001700001097983 */ /* 0x010f220000300800 */
[----:B------:R-:W-:Y:S01]  /*11ea0*/  @!P3 IADD3 R5, R5, -R247, RZ ;  /* 0x800000f70505b210 */ /* 0x000fe20007ffe0ff */
[----:B------:R-:W-:-:S04]  /*11eb0*/  @!P0 IMAD.IADD R4, R4, 0x1, -R247 ;  /* 0x0000000104048824 */ /* 0x000fc800078e0af7 */
[----:B------:R1:W-:Y:S04]  /*11ec0*/  STL [R1+0x1bc], R5 ;  /* 0x0001bc0501007387 */ /* 0x0003e80000100800 */
[----:B------:R3:W-:Y:S04]  /*11ed0*/  STL [R1+0x1b8], R4 ;  /* 0x0001b80401007387 */ /* 0x0007e80000100800 */
[----:B-1----:R-:W4:Y:S01]  /*11ee0*/  LDL.LU R5, [R1+0x16c] ;  /* 0x00016c0001057983 */ /* 0x002f220000300800 */
[C---:B------:R-:W-:Y:S02]  /*11ef0*/  ISETP.GT.U32.AND P1, PT, R247.reuse, R2, PT ;  /* 0x00000002f700720c */ /* 0x040fe40003f24070 */
[----:B---3--:R-:W-:-:S11]  /*11f00*/  ISETP.GT.U32.AND P2, PT, R247, R17, PT ;  /* 0x00000011f700720c */ /* 0x008fd60003f44070 */
[----:B------:R-:W-:Y:S01]  /*11f10*/  @!P1 IMAD.IADD R2, R2, 0x1, -R247 ;  /* 0x0000000102029824 */ /* 0x000fe200078e0af7 */
[C---:B------:R-:W-:Y:S02]  /*11f20*/  ISETP.GT.U32.AND P1, PT, R247.reuse, R16, PT ;  /* 0x00000010f700720c */ /* 0x040fe40003f24070 */
[----:B------:R-:W-:Y:S02]  /*11f30*/  ISETP.GT.U32.AND P5, PT, R247, R23, PT ;  /* 0x00000017f700720c */ /* 0x000fe40003fa4070 */
[----:B------:R-:W-:Y:S02]  /*11f40*/  @!P2 IADD3 R17, R17, -R247, RZ ;  /* 0x800000f71111a210 */ /* 0x000fe40007ffe0ff */
[C---:B------:R-:W-:Y:S02]  /*11f50*/  ISETP.GT.U32.AND P4, PT, R247.reuse, R22, PT ;  /* 0x00000016f700720c */ /* 0x040fe40003f84070 */
[----:B------:R-:W-:-:S05]  /*11f60*/  ISETP.GT.U32.AND P2, PT, R247, R2, PT ;  /* 0x00000002f700720c */ /* 0x000fca0003f44070 */
[--C-:B------:R-:W-:Y:S01]  /*11f70*/  @!P1 IMAD.IADD R16, R16, 0x1, -R247.reuse ;  /* 0x0000000110109824 */ /* 0x100fe200078e0af7 */
[----:B------:R-:W-:Y:S01]  /*11f80*/  ISETP.GT.U32.AND P1, PT, R247, R24, PT ;  /* 0x00000018f700720c */ /* 0x000fe20003f24070 */
[--C-:B------:R-:W-:Y:S01]  /*11f90*/  @!P5 IMAD.IADD R23, R23, 0x1, -R247.reuse ;  /* 0x000000011717d824 */ /* 0x100fe200078e0af7 */
[C---:B------:R-:W-:Y:S02]  /*11fa0*/  ISETP.GT.U32.AND P3, PT, R247.reuse, R20, PT ;  /* 0x00000014f700720c */ /* 0x040fe40003f64070 */
[----:B------:R-:W-:Y:S01]  /*11fb0*/  ISETP.GT.U32.AND P6, PT, R247, R16, PT ;  /* 0x00000010f700720c */ /* 0x000fe20003fc4070 */
[--C-:B------:R-:W-:Y:S02]  /*11fc0*/  @!P4 IMAD.IADD R22, R22, 0x1, -R247.reuse ;  /* 0x000000011616c824 */ /* 0x100fe400078e0af7 */
[----:B------:R-:W-:-:S06]  /*11fd0*/  @!P2 IMAD.IADD R2, R2, 0x1, -R247 ;  /* 0x000000010202a824 */ /* 0x000fcc00078e0af7 */
[----:B------:R-:W-:Y:S01]  /*11fe0*/  @!P1 IADD3 R24, R24, -R247, RZ ;  /* 0x800000f718189210 */ /* 0x000fe20007ffe0ff */
[----:B------:R-:W-:Y:S02]  /*11ff0*/  IMAD.MOV.U32 R4, RZ, RZ, R3 ;  /* 0x000000ffff047224 */ /* 0x000fe400078e0003 */
[----:B------:R-:W3:Y:S04]  /*12000*/  LDL.LU R3, [R1+0x168] ;  /* 0x0001680001037983 */ /* 0x000ee80000300800 */
[----:B------:R1:W-:Y:S01]  /*12010*/  STL [R1+0x1b4], R2 ;  /* 0x0001b40201007387 */ /* 0x0003e20000100800 */
[--C-:B------:R-:W-:Y:S01]  /*12020*/  @!P3 IMAD.IADD R20, R20, 0x1, -R247.reuse ;  /* 0x000000011414b824 */ /* 0x100fe200078e0af7 */
[C---:B------:R-:W-:Y:S01]  /*12030*/  ISETP.GT.U32.AND P3, PT, R247.reuse, R12, PT ;  /* 0x0000000cf700720c */ /* 0x040fe20003f64070 */
[----:B------:R-:W-:Y:S01]  /*12040*/  @!P6 IMAD.IADD R16, R16, 0x1, -R247 ;  /* 0x000000011010e824 */ /* 0x000fe200078e0af7 */
[C---:B------:R-:W-:Y:S01]  /*12050*/  ISETP.GT.U32.AND P0, PT, R247.reuse, R18, PT ;  /* 0x00000012f700720c */ /* 0x040fe20003f04070 */
[----:B-1----:R-:W3:Y:S01]  /*12060*/  LDL.LU R2, [R1+0x164] ;  /* 0x0001640001027983 */ /* 0x002ee20000300800 */
[----:B------:R-:W-:-:S02]  /*12070*/  ISETP.GT.U32.AND P2, PT, R247, R17, PT ;  /* 0x00000011f700720c */ /* 0x000fc40003f44070 */
[C---:B------:R-:W-:Y:S02]  /*12080*/  ISETP.GT.U32.AND P1, PT, R247.reuse, R15, PT ;  /* 0x0000000ff700720c */ /* 0x040fe40003f24070 */
[C---:B------:R-:W-:Y:S02]  /*12090*/  ISETP.GT.U32.AND P5, PT, R247.reuse, R14, PT ;  /* 0x0000000ef700720c */ /* 0x040fe40003fa4070 */
[----:B------:R-:W-:-:S09]  /*120a0*/  ISETP.GT.U32.AND P4, PT, R247, R13, PT ;  /* 0x0000000df700720c */ /* 0x000fd20003f84070 */
[--C-:B------:R-:W-:Y:S02]  /*120b0*/  @!P1 IMAD.IADD R15, R15, 0x1, -R247.reuse ;  /* 0x000000010f0f9824 */ /* 0x100fe400078e0af7 */
[--C-:B------:R-:W-:Y:S02]  /*120c0*/  @!P5 IMAD.IADD R14, R14, 0x1, -R247.reuse ;  /* 0x000000010e0ed824 */ /* 0x100fe400078e0af7 */
[--C-:B------:R-:W-:Y:S02]  /*120d0*/  @!P4 IMAD.IADD R13, R13, 0x1, -R247.reuse ;  /* 0x000000010d0dc824 */ /* 0x100fe400078e0af7 */
[----:B------:R-:W-:Y:S01]  /*120e0*/  VIADD R8, R6, 0x1f7 ;  /* 0x000001f706087836 */ /* 0x000fe20000000000 */
[----:B------:R1:W-:Y:S01]  /*120f0*/  STL [R1+0x1b0], R24 ;  /* 0x0001b01801007387 */ /* 0x0003e20000100800 */
[----:B------:R-:W-:Y:S01]  /*12100*/  @!P3 IADD3 R12, R12, -R247, RZ ;  /* 0x800000f70c0cb210 */ /* 0x000fe20007ffe0ff */
[----:B------:R-:W-:Y:S01]  /*12110*/  @!P0 IMAD.IADD R18, R18, 0x1, -R247 ;  /* 0x0000000112128824 */ /* 0x000fe200078e0af7 */
[----:B------:R-:W-:-:S02]  /*12120*/  ISETP.GT.U32.AND P0, PT, R247, R11, PT ;  /* 0x0000000bf700720c */ /* 0x000fc40003f04070 */
[----:B------:R-:W-:Y:S01]  /*12130*/  @!P2 IADD3 R17, R17, -R247, RZ ;  /* 0x800000f71111a210 */ /* 0x000fe20007ffe0ff */
        /* <DEDUP_REMOVED lines=14> */
[----:B------:R-:W-:-:S03]  /*12220*/  @!P0 IMAD.IADD R11, R11, 0x1, -R247 ;  /* 0x000000010b0b8824 */ /* 0x000fc600078e0af7 */
[----:B------:R-:W3:Y:S01]  /*12230*/  LDL.LU R16, [R1+0x158] ;  /* 0x0001580001107983 */ /* 0x000ee20000300800 */
[C---:B------:R-:W-:Y:S01]  /*12240*/  IMAD R236, R247.reuse, R237, R236 ;  /* 0x000000edf7ec7224 */ /* 0x040fe200078e02ec */
[----:B------:R-:W-:Y:S02]  /*12250*/  IABS R237, R8 ;  /* 0x0000000800ed7213 */ /* 0x000fe40000000000 */
[----:B------:R-:W3:Y:S01]  /*12260*/  LDL.LU R8, [R1+0x154] ;  /* 0x0001540001087983 */ /* 0x000ee20000300800 */
[C---:B--2---:R-:W-:Y:S02]  /*12270*/  ISETP.GT.U32.AND P6, PT, R247.reuse, R21, PT ;  /* 0x00000015f700720c */ /* 0x044fe40003fc4070 */
[C---:B------:R-:W-:Y:S02]  /*12280*/  ISETP.GT.U32.AND P1, PT, R247.reuse, R238, PT ;  /* 0x000000eef700720c */ /* 0x040fe40003f24070 */
[C---:B------:R-:W-:Y:S02]  /*12290*/  ISETP.GT.U32.AND P5, PT, R247.reuse, R19, PT ;  /* 0x00000013f700720c */ /* 0x040fe40003fa4070 */
[----:B----4-:R-:W-:-:S07]  /*122a0*/  ISETP.GT.U32.AND P4, PT, R247, R9, PT ;  /* 0x00000009f700720c */ /* 0x010fce0003f84070 */
[--C-:B------:R-:W-:Y:S01]  /*122b0*/  @!P6 IMAD.IADD R21, R21, 0x1, -R247.reuse ;  /* 0x000000011515e824 */ /* 0x100fe200078e0af7 */
[C---:B------:R-:W-:Y:S01]  /*122c0*/  ISETP.GT.U32.AND P6, PT, R247.reuse, R15, PT ;  /* 0x0000000ff700720c */ /* 0x040fe20003fc4070 */
[--C-:B------:R-:W-:Y:S01]  /*122d0*/  @!P1 IMAD.IADD R238, R238, 0x1, -R247.reuse ;  /* 0x00000001eeee9824 */ /* 0x100fe200078e0af7 */
[----:B------:R-:W-:Y:S02]  /*122e0*/  ISETP.GT.U32.AND P1, PT, R247, R14, PT ;  /* 0x0000000ef700720c */ /* 0x000fe40003f24070 */
[----:B------:R-:W-:Y:S02]  /*122f0*/  @!P5 IADD3 R19, R19, -R247, RZ ;  /* 0x800000f71313d210 */ /* 0x000fe40007ffe0ff */
[----:B------:R-:W-:Y:S01]  /*12300*/  ISETP.GT.U32.AND P5, PT, R247, R13, PT ;  /* 0x0000000df700720c */ /* 0x000fe20003fa4070 */
[----:B------:R-:W-:Y:S01]  /*12310*/  @!P4 IMAD.IADD R9, R9, 0x1, -R247 ;  /* 0x000000010909c824 */ /* 0x000fe200078e0af7 */
[C---:B------:R-:W-:Y:S02]  /*12320*/  ISETP.GT.U32.AND P4, PT, R247.reuse, R12, PT ;  /* 0x0000000cf700720c */ /* 0x040fe40003f84070 */
[----:B------:R-:W-:-:S05]  /*12330*/  ISETP.GT.U32.AND P3, PT, R247, R5, PT ;  /* 0x00000005f700720c */ /* 0x000fca0003f64070 */
[----:B------:R-:W-:Y:S01]  /*12340*/  @!P1 IMAD.IADD R14, R14, 0x1, -R247 ;  /* 0x000000010e0e9824 */ /* 0x000fe200078e0af7 */
[----:B------:R-:W-:-:S03]  /*12350*/  @!P6 IADD3 R15, R15, -R247, RZ ;  /* 0x800000f70f0fe210 */ /* 0x000fc60007ffe0ff */
[--C-:B------:R-:W-:Y:S02]  /*12360*/  @!P5 IMAD.IADD R13, R13, 0x1, -R247.reuse ;  /* 0x000000010d0dd824 */ /* 0x100fe400078e0af7 */
[----:B------:R1:W-:Y:S01]  /*12370*/  STL [R1+0x194], R15 ;  /* 0x0001940f01007387 */ /* 0x0003e20000100800 */
[--C-:B------:R-:W-:Y:S02]  /*12380*/  @!P4 IMAD.IADD R12, R12, 0x1, -R247.reuse ;  /* 0x000000010c0cc824 */ /* 0x100fe400078e0af7 */
[--C-:B------:R-:W-:Y:S01]  /*12390*/  @!P3 IMAD.IADD R5, R5, 0x1, -R247.reuse ;  /* 0x000000010505b824 */ /* 0x100fe200078e0af7 */
[----:B------:R-:W-:Y:S01]  /*123a0*/  ISETP.GT.U32.AND P3, PT, R247, R11, PT ;  /* 0x0000000bf700720c */ /* 0x000fe20003f64070 */
[----:B------:R2:W-:Y:S04]  /*123b0*/  STL [R1+0x190], R14 ;  /* 0x0001900e01007387 */ /* 0x0005e80000100800 */
[----:B------:R4:W-:Y:S04]  /*123c0*/  STL [R1+0x18c], R13 ;  /* 0x00018c0d01007387 */ /* 0x0009e80000100800 */
[----:B------:R4:W-:Y:S04]  /*123d0*/  STL [R1+0x188], R12 ;  /* 0x0001880c01007387 */ /* 0x0009e80000100800 */
[----:B------:R-:W3:Y:S04]  /*123e0*/  LDL.LU R20, [R1+0x148] ;  /* 0x0001480001147983 */ /* 0x000ee80000300800 */
[----:B-1----:R-:W3:Y:S04]  /*123f0*/  LDL.LU R15, [R1+0x144] ;  /* 0x00014400010f7983 */ /* 0x002ee80000300800 */
[----:B--2---:R-:W2:Y:S04]  /*12400*/  LDL.LU R14, [R1+0x140] ;  /* 0x00014000010e7983 */ /* 0x004ea80000300800 */
[----:B----4-:R-:W4:Y:S01]  /*12410*/  LDL.LU R13, [R1+0x13c] ;  /* 0x00013c00010d7983 */ /* 0x010f220000300800 */
[----:B------:R-:W-:-:S05]  /*12420*/  @!P3 IMAD.IADD R11, R11, 0x1, -R247 ;  /* 0x000000010b0bb824 */ /* 0x000fca00078e0af7 */
        /* <DEDUP_REMOVED lines=8> */
[----:B------:R-:W-:Y:S01]  /*124b0*/  @!P0 IMAD.IADD R3, R3, 0x1, -R247 ;  /* 0x0000000103038824 */ /* 0x000fe200078e0af7 */
[----:B------:R-:W-:-:S02]  /*124c0*/  ISETP.GT.U32.AND P5, PT, R247, R19, PT ;  /* 0x00000013f700720c */ /* 0x000fc40003fa4070 */
[----:B------:R-:W-:-:S09]  /*124d0*/  ISETP.GT.U32.AND P0, PT, R247, R10, PT ;  /* 0x0000000af700720c */ /* 0x000fd20003f04070 */
[--C-:B------:R-:W-:Y:S01]  /*124e0*/  @!P2 IMAD.IADD R2, R2, 0x1, -R247.reuse ;  /* 0x000000010202a824 */ /* 0x100fe200078e0af7 */
[C---:B------:R-:W-:Y:S02]  /*124f0*/  ISETP.GT.U32.AND P2, PT, R247.reuse, R21, PT ;  /* 0x00000015f700720c */ /* 0x040fe40003f44070 */
[C---:B------:R-:W-:Y:S01]  /*12500*/  ISETP.GT.U32.AND P4, PT, R247.reuse, R9, PT ;  /* 0x00000009f700720c */ /* 0x040fe20003f84070 */
[--C-:B------:R-:W-:Y:S01]  /*12510*/  @!P1 IMAD.IADD R238, R238, 0x1, -R247.reuse ;  /* 0x00000001eeee9824 */ /* 0x100fe200078e0af7 */
[----:B------:R-:W-:Y:S01]  /*12520*/  ISETP.GT.U32.AND P6, PT, R247, R2, PT ;  /* 0x00000002f700720c */ /* 0x000fe20003fc4070 */
[----:B------:R-:W-:Y:S01]  /*12530*/  @!P5 IMAD.IADD R19, R19, 0x1, -R247 ;  /* 0x000000011313d824 */ /* 0x000fe200078e0af7 */
[----:B------:R-:W-:-:S07]  /*12540*/  @!P0 IADD3 R10, R10, -R247, RZ ;  /* 0x800000f70a0a8210 */ /* 0x000fce0007ffe0ff */
[--C-:B------:R-:W-:Y:S01]  /*12550*/  @!P2 IMAD.IADD R21, R21, 0x1, -R247.reuse ;  /* 0x000000011515a824 */ /* 0x100fe200078e0af7 */
[----:B------:R1:W-:Y:S01]  /*12560*/  STL [R1+0x180], R10 ;  /* 0x0001800a01007387 */ /* 0x0003e20000100800 */
[----:B------:R-:W-:Y:S01]  /*12570*/  ISETP.GT.U32.AND P3, PT, R247, R5, PT ;  /* 0x00000005f700720c */ /* 0x000fe20003f64070 */
[--C-:B------:R-:W-:Y:S02]  /*12580*/  @!P4 IMAD.IADD R9, R9, 0x1, -R247.reuse ;  /* 0x000000010909c824 */ /* 0x100fe400078e0af7 */
[----:B------:R-:W-:Y:S01]  /*12590*/  @!P6 IMAD.IADD R2, R2, 0x1, -R247 ;  /* 0x000000010202e824 */ /* 0x000fe200078e0af7 */
[----:B-1----:R-:W3:Y:S01]  /*125a0*/  LDL.LU R10, [R1+0x130] ;  /* 0x00013000010a7983 */ /* 0x002ee20000300800 */
[----:B------:R-:W-:-:S08]  /*125b0*/  ISETP.GT.U32.AND P0, PT, R247, R3, PT ;  /* 0x00000003f700720c */ /* 0x000fd00003f04070 */
[----:B------:R-:W-:Y:S02]  /*125c0*/  @!P3 IADD3 R5, R5, -R247, RZ ;  /* 0x800000f70505b210 */ /* 0x000fe40007ffe0ff */
[----:B------:R-:W-:Y:S01]  /*125d0*/  ISETP.GT.U32.AND P3, PT, R247, R239, PT ;  /* 0x000000eff700720c */ /* 0x000fe20003f64070 */
[----:B------:R1:W-:Y:S02]  /*125e0*/  STL [R1+0x17c], R21 ;  /* 0x00017c1501007387 */ /* 0x0003e40000100800 */
[----:B------:R-:W-:Y:S02]  /*125f0*/  @!P0 IMAD.IADD R3, R3, 0x1, -R247 ;  /* 0x0000000103038824 */ /* 0x000fe400078e0af7 */
[----:B-1----:R-:W3:Y:S04]  /*12600*/  LDL.LU R21, [R1+0x28d0] ;  /* 0x0028d00001157983 */ /* 0x002ee80000300800 */
[----:B------:R-:W-:Y:S04]  /*12610*/  STL [R1+0x178], R238 ;  /* 0x000178ee01007387 */ /* 0x000fe80000100800 */
[----:B------:R-:W-:Y:S04]  /*12620*/  STL [R1+0x174], R19 ;  /* 0x0001741301007387 */ /* 0x000fe80000100800 */
[----:B------:R1:W-:Y:S01]  /*12630*/  STL [R1+0x170], R9 ;  /* 0x0001700901007387 */ /* 0x0003e20000100800 */
[----:B------:R-:W-:-:S02]  /*12640*/  ISETP.GT.U32.AND P2, PT, R247, R18, PT ;  /* 0x00000012f700720c */ /* 0x000fc40003f44070 */
[C---:B------:R-:W-:Y:S02]  /*12650*/  ISETP.GT.U32.AND P1, PT, R247.reuse, R17, PT ;  /* 0x00000011f700720c */ /* 0x040fe40003f24070 */
[C---:B------:R-:W-:Y:S02]  /*12660*/  ISETP.GT.U32.AND P5, PT, R247.reuse, R16, PT ;  /* 0x00000010f700720c */ /* 0x040fe40003fa4070 */
[----:B------:R-:W-:-:S07]  /*12670*/  ISETP.GT.U32.AND P4, PT, R247, R8, PT ;  /* 0x00000008f700720c */ /* 0x000fce0003f84070 */
[----:B------:R-:W-:Y:S02]  /*12680*/  @!P2 IADD3 R18, R18, -R247, RZ ;  /* 0x800000f71212a210 */ /* 0x000fe40007ffe0ff */
[--C-:B------:R-:W-:Y:S02]  /*12690*/  @!P1 IMAD.IADD R17, R17, 0x1, -R247.reuse ;  /* 0x0000000111119824 */ /* 0x100fe400078e0af7 */
[--C-:B------:R-:W-:Y:S02]  /*126a0*/  @!P5 IMAD.IADD R16, R16, 0x1, -R247.reuse ;  /* 0x000000011010d824 */ /* 0x100fe400078e0af7 */
[--C-:B------:R-:W-:Y:S01]  /*126b0*/  @!P4 IMAD.IADD R8, R8, 0x1, -R247.reuse ;  /* 0x000000010808c824 */ /* 0x100fe200078e0af7 */
[----:B------:R-:W-:Y:S04]  /*126c0*/  STL [R1+0x16c], R5 ;  /* 0x00016c0501007387 */ /* 0x000fe80000100800 */
[----:B------:R-:W-:Y:S01]  /*126d0*/  STL [R1+0x164], R2 ;  /* 0x0001640201007387 */ /* 0x000fe20000100800 */
[----:B------:R-:W-:-:S03]  /*126e0*/  @!P3 IMAD.IADD R239, R239, 0x1, -R247 ;  /* 0x00000001efefb824 */ /* 0x000fc600078e0af7 */
[----:B------:R1:W-:Y:S04]  /*126f0*/  STL [R1+0x168], R3 ;  /* 0x0001680301007387 */ /* 0x0003e80000100800 */
[----:B-1----:R-:W3:Y:S04]  /*12700*/  LDL.LU R9, [R1+0x12c] ;  /* 0x00012c0001097983 */ /* 0x002ee80000300800 */
[----:B------:R-:W3:Y:S01]  /*12710*/  LDL.LU R3, [R1+0x128] ;  /* 0x0001280001037983 */ /* 0x000ee20000300800 */
[----:B------:R-:W-:Y:S02]  /*12720*/  IMAD.MOV.U32 R2, RZ, RZ, R0 ;  /* 0x000000ffff027224 */ /* 0x000fe400078e0000 */
[----:B------:R-:W-:Y:S01]  /*12730*/  IMAD.MOV.U32 R5, RZ, RZ, R242 ;  /* 0x000000ffff057224 */ /* 0x000fe200078e00f2 */
[----:B------:R-:W3:Y:S04]  /*12740*/  LDL.LU R0, [R1+0x124] ;  /* 0x0001240001007983 */ /* 0x000ee80000300800 */
[----:B------:R-:W3:Y:S01]  /*12750*/  LDL.LU R242, [R1+0x120] ;  /* 0x0001200001f27983 */ /* 0x000ee20000300800 */
[----:B------:R-:W-:-:S02]  /*12760*/  ISETP.GT.U32.AND P6, PT, R247, R20, PT ;  /* 0x00000014f700720c */ /* 0x000fc40003fc4070 */
[C---:B------:R-:W-:Y:S02]  /*12770*/  ISETP.GT.U32.AND P2, PT, R247.reuse, R15, PT ;  /* 0x0000000ff700720c */ /* 0x040fe40003f44070 */
[C---:B--2---:R-:W-:Y:S02]  /*12780*/  ISETP.GT.U32.AND P1, PT, R247.reuse, R14, PT ;  /* 0x0000000ef700720c */ /* 0x044fe40003f24070 */
[----:B----4-:R-:W-:-:S07]  /*12790*/  ISETP.GT.U32.AND P5, PT, R247, R13, PT ;  /* 0x0000000df700720c */ /* 0x010fce0003fa4070 */
[--C-:B------:R-:W-:Y:S01]  /*127a0*/  @!P6 IMAD.IADD R20, R20, 0x1, -R247.reuse ;  /* 0x000000011414e824 */ /* 0x100fe200078e0af7 */
[----:B------:R-:W-:Y:S01]  /*127b0*/  ISETP.GT.U32.AND P6, PT, R247, R18, PT ;  /* 0x00000012f700720c */ /* 0x000fe20003fc4070 */
[--C-:B------:R-:W-:Y:S01]  /*127c0*/  @!P2 IMAD.IADD R15, R15, 0x1, -R247.reuse ;  /* 0x000000010f0fa824 */ /* 0x100fe200078e0af7 */
[C---:B------:R-:W-:Y:S01]  /*127d0*/  ISETP.GT.U32.AND P2, PT, R247.reuse, R17, PT ;  /* 0x00000011f700720c */ /* 0x040fe20003f44070 */
[--C-:B------:R-:W-:Y:S01]  /*127e0*/  @!P1 IMAD.IADD R14, R14, 0x1, -R247.reuse ;  /* 0x000000010e0e9824 */ /* 0x100fe200078e0af7 */
[C---:B------:R-:W-:Y:S02]  /*127f0*/  ISETP.GT.U32.AND P4, PT, R247.reuse, R12, PT ;  /* 0x0000000cf700720c */ /* 0x040fe40003f84070 */
[----:B------:R-:W-:Y:S01]  /*12800*/  ISETP.GT.U32.AND P1, PT, R247, R16, PT ;  /* 0x00000010f700720c */ /* 0x000fe20003f24070 */
[----:B------:R-:W-:Y:S01]  /*12810*/  @!P5 IMAD.IADD R13, R13, 0x1, -R247 ;  /* 0x000000010d0dd824 */ /* 0x000fe200078e0af7 */
[----:B------:R-:W-:-:S05]  /*12820*/  ISETP.GT.U32.AND P5, PT, R247, R8, PT ;  /* 0x00000008f700720c */ /* 0x000fca0003fa4070 */
[--C-:B------:R-:W-:Y:S02]  /*12830*/  @!P6 IMAD.IADD R18, R18, 0x1, -R247.reuse ;  /* 0x000000011212e824 */ /* 0x100fe400078e0af7 */
[----:B------:R-:W-:-:S03]  /*12840*/  @!P2 IMAD.IADD R17, R17, 0x1, -R247 ;  /* 0x000000011111a824 */ /* 0x000fc600078e0af7 */
[----:B------:R1:W-:Y:S01]  /*12850*/  STL [R1+0x160], R18 ;  /* 0x0001601201007387 */ /* 0x0003e20000100800 */
[-C--:B------:R-:W-:Y:S02]  /*12860*/  @!P4 IADD3 R12, R12, -R247.reuse, RZ ;  /* 0x800000f70c0cc210 */ /* 0x080fe40007ffe0ff */
[----:B------:R-:W-:Y:S02]  /*12870*/  @!P1 IADD3 R16, R16, -R247, RZ ;  /* 0x800000f710109210 */ /* 0x000fe40007ffe0ff */
[----:B------:R-:W-:Y:S01]  /*12880*/  ISETP.GT.U32.AND P4, PT, R247, R239, PT ;  /* 0x000000eff700720c */ /* 0x000fe20003f84070 */
[--C-:B------:R-:W-:Y:S01]  /*12890*/  @!P5 IMAD.IADD R8, R8, 0x1, -R247.reuse ;  /* 0x000000010808d824 */ /* 0x100fe200078e0af7 */
[----:B------:R2:W-:Y:S04]  /*128a0*/  STL [R1+0x15c], R17 ;  /* 0x00015c1101007387 */ /* 0x0005e80000100800 */
[----:B------:R-:W-:Y:S04]  /*128b0*/  STL [R1+0x158], R16 ;  /* 0x0001581001007387 */ /* 0x000fe80000100800 */
[----:B------:R-:W-:Y:S04]  /*128c0*/  STL [R1+0x154], R8 ;  /* 0x0001540801007387 */ /* 0x000fe80000100800 */
[----:B------:R-:W4:Y:S04]  /*128d0*/  LDL.LU R19, [R1+0x114] ;  /* 0x0001140001137983 */ /* 0x000f280000300800 */
[----:B-1----:R-:W4:Y:S04]  /*128e0*/  LDL.LU R18, [R1+0x110] ;  /* 0x0001100001127983 */ /* 0x002f280000300800 */
[----:B--2---:R-:W2:Y:S01]  /*128f0*/  LDL.LU R17, [R1+0x10c] ;  /* 0x00010c0001117983 */ /* 0x004ea20000300800 */
[----:B------:R-:W-:-:S05]  /*12900*/  @!P4 IMAD.IADD R239, R239, 0x1, -R247 ;  /* 0x00000001efefc824 */ /* 0x000fca00078e0af7 */
[----:B------:R1:W-:Y:S04]  /*12910*/  STL [R1+0x150], R239 ;  /* 0x000150ef01007387 */ /* 0x0003e80000100800 */
[----:B-1----:R-:W2:Y:S01]  /*12920*/  LDL.LU R239, [R1+0x108] ;  /* 0x0001080001ef7983 */ /* 0x002ea20000300800 */
[C---:B------:R-:W-:Y:S02]  /*12930*/  ISETP.GT.U32.AND P0, PT, R247.reuse, R4, PT ;  /* 0x00000004f700720c */ /* 0x040fe40003f04070 */
[C---:B---3--:R-:W-:Y:S01]  /*12940*/  ISETP.GT.U32.AND P3, PT, R247.reuse, R11, PT ;  /* 0x0000000bf700720c */ /* 0x048fe20003f64070 */
[----:B------:R-:W3:Y:S01]  /*12950*/  LDL.LU R16, [R1+0x104] ;  /* 0x0001040001107983 */ /* 0x000ee20000300800 */
[C---:B------:R-:W-:Y:S02]  /*12960*/  ISETP.GT.U32.AND P2, PT, R247.reuse, R15, PT ;  /* 0x0000000ff700720c */ /* 0x040fe40003f44070 */
[----:B------:R-:W-:Y:S01]  /*12970*/  ISETP.GT.U32.AND P1, PT, R247, R14, PT ;  /* 0x0000000ef700720c */ /* 0x000fe20003f24070 */
[----:B------:R-:W3:Y:S06]  /*12980*/  LDL.LU R8, [R1+0x100] ;  /* 0x0001000001087983 */ /* 0x000eec0000300800 */
[----:B------:R-:W-:-:S02]  /*12990*/  @!P0 IADD3 R4, R4, -R247, RZ ;  /* 0x800000f704048210 */ /* 0x000fc40007ffe0ff */
[----:B------:R-:W-:Y:S01]  /*129a0*/  ISETP.GT.U32.AND P0, PT, R247, R10, PT ;  /* 0x0000000af700720c */ /* 0x000fe20003f04070 */
[----:B------:R-:W-:Y:S01]  /*129b0*/  @!P3 IMAD.IADD R11, R11, 0x1, -R247 ;  /* 0x000000010b0bb824 */ /* 0x000fe200078e0af7 */
[----:B------:R-:W-:-:S11]  /*129c0*/  ISETP.GT.U32.AND P3, PT, R247, R4, PT ;  /* 0x00000004f700720c */ /* 0x000fd60003f64070 */
[--C-:B------:R-:W-:Y:S01]  /*129d0*/  @!P0 IMAD.IADD R10, R10, 0x1, -R247.reuse ;  /* 0x000000010a0a8824 */ /* 0x100fe200078e0af7 */
[----:B------:R-:W-:Y:S01]  /*129e0*/  ISETP.GT.U32.AND P0, PT, R247, R20, PT ;  /* 0x00000014f700720c */ /* 0x000fe20003f04070 */
[----:B------:R-:W-:-:S03]  /*129f0*/  @!P2 IMAD.IADD R15, R15, 0x1, -R247 ;  /* 0x000000010f0fa824 */ /* 0x000fc600078e0af7 */
[----:B------:R-:W-:Y:S01]  /*12a00*/  ISETP.GT.U32.AND P6, PT, R247, R10, PT ;  /* 0x0000000af700720c */ /* 0x000fe20003fc4070 */
[----:B------:R-:W-:-:S08]  /*12a10*/  @!P3 IMAD.IADD R4, R4, 0x1, -R247 ;  /* 0x000000010404b824 */ /* 0x000fd000078e0af7 */
[----:B------:R-:W-:Y:S01]  /*12a20*/  @!P0 IADD3 R20, R20, -R247, RZ ;  /* 0x800000f714148210 */ /* 0x000fe20007ffe0ff */
[----:B------:R1:W-:Y:S01]  /*12a30*/  STL [R1+0x14c], R4 ;  /* 0x00014c0401007387 */ /* 0x0003e20000100800 */
[C---:B------:R-:W-:Y:S01]  /*12a40*/  ISETP.GT.U32.AND P5, PT, R247.reuse, R13, PT ;  /* 0x0000000df700720c */ /* 0x040fe20003fa4070 */
[--C-:B------:R-:W-:Y:S02]  /*12a50*/  @!P1 IMAD.IADD R14, R14, 0x1, -R247.reuse ;  /* 0x000000010e0e9824 */ /* 0x100fe400078e0af7 */
[----:B------:R-:W-:Y:S01]  /*12a60*/  @!P6 IMAD.IADD R10, R10, 0x1, -R247 ;  /* 0x000000010a0ae824 */ /* 0x000fe200078e0af7 */
[----:B-1----:R-:W3:Y:S01]  /*12a70*/  LDL.LU R4, [R1+0xfc] ;  /* 0x0000fc0001047983 */ /* 0x002ee20000300800 */
[C---:B------:R-:W-:Y:S02]  /*12a80*/  ISETP.GT.U32.AND P4, PT, R247.reuse, R12, PT ;  /* 0x0000000cf700720c */ /* 0x040fe40003f84070 */
[----:B------:R-:W-:-:S06]  /*12a90*/  ISETP.GT.U32.AND P3, PT, R247, R11, PT ;  /* 0x0000000bf700720c */ /* 0x000fcc0003f64070 */
[--C-:B------:R-:W-:Y:S01]  /*12aa0*/  @!P5 IMAD.IADD R13, R13, 0x1, -R247.reuse ;  /* 0x000000010d0dd824 */ /* 0x100fe200078e0af7 */
[----:B------:R1:W-:Y:S04]  /*12ab0*/  STL [R1+0x148], R20 ;  /* 0x0001481401007387 */ /* 0x0003e80000100800 */
[----:B------:R-:W-:Y:S01]  /*12ac0*/  @!P4 IMAD.IADD R12, R12, 0x1, -R247 ;  /* 0x000000010c0cc824 */ /* 0x000fe200078e0af7 */
[----:B-1----:R-:W3:Y:S01]  /*12ad0*/  LDL.LU R20, [R1+0x28cc] ;  /* 0x0028cc0001147983 */ /* 0x002ee20000300800 */
[C---:B------:R-:W-:Y:S02]  /*12ae0*/  ISETP.GT.U32.AND P0, PT, R247.reuse, R9, PT ;  /* 0x00000009f700720c */ /* 0x040fe40003f04070 */
[C---:B------:R-:W-:Y:S02]  /*12af0*/  ISETP.GT.U32.AND P2, PT, R247.reuse, R3, PT ;  /* 0x00000003f700720c */ /* 0x040fe40003f44070 */
[----:B------:R-:W-:-:S09]  /*12b00*/  ISETP.GT.U32.AND P1, PT, R247, R0, PT ;  /* 0x00000000f700720c */ /* 0x000fd20003f24070 */
[--C-:B------:R-:W-:Y:S02]  /*12b10*/  @!P0 IMAD.IADD R9, R9, 0x1, -R247.reuse ;  /* 0x0000000109098824 */ /* 0x100fe400078e0af7 */
[--C-:B------:R-:W-:Y:S01]  /*12b20*/  @!P2 IMAD.IADD R3, R3, 0x1, -R247.reuse ;  /* 0x000000010303a824 */ /* 0x100fe200078e0af7 */
[----:B------:R-:W-:Y:S01]  /*12b30*/  ISETP.GT.U32.AND P5, PT, R247, R242, PT ;  /* 0x000000f2f700720c */ /* 0x000fe20003fa4070 */
[----:B------:R-:W-:Y:S01]  /*12b40*/  @!P1 IMAD.IADD R0, R0, 0x1, -R247 ;  /* 0x0000000100009824 */ /* 0x000fe200078e0af7 */
[-C--:B------:R-:W-:Y:S01]  /*12b50*/  @!P3 IADD3 R11, R11, -R247.reuse, RZ ;  /* 0x800000f70b0bb210 */ /* 0x080fe20007ffe0ff */
[----:B------:R1:W-:Y:S04]  /*12b60*/  STL [R1+0x144], R15 ;  /* 0x0001440f01007387 */ /* 0x0003e80000100800 */
[----:B------:R1:W-:Y:S04]  /*12b70*/  STL [R1+0x140], R14 ;  /* 0x0001400e01007387 */ /* 0x0003e80000100800 */
[----:B------:R1:W-:Y:S04]  /*12b80*/  STL [R1+0x13c], R13 ;  /* 0x00013c0d01007387 */ /* 0x0003e80000100800 */
[----:B------:R1:W-:Y:S01]  /*12b90*/  STL [R1+0x138], R12 ;  /* 0x0001380c01007387 */ /* 0x0003e20000100800 */
[----:B------:R-:W-:-:S03]  /*12ba0*/  @!P5 IADD3 R242, R242, -R247, RZ ;  /* 0x800000f7f2f2d210 */ /* 0x000fc60007ffe0ff */
[----:B------:R-:W-:Y:S04]  /*12bb0*/  STL [R1+0x134], R11 ;  /* 0x0001340b01007387 */ /* 0x000fe80000100800 */
[----:B------:R2:W-:Y:S04]  /*12bc0*/  STL [R1+0x130], R10 ;  /* 0x0001300a01007387 */ /* 0x0005e80000100800 */
[----:B-1----:R-:W3:Y:S04]  /*12bd0*/  LDL.LU R15, [R1+0xf8] ;  /* 0x0000f800010f7983 */ /* 0x002ee80000300800 */
[----:B------:R-:W3:Y:S04]  /*12be0*/  LDL.LU R14, [R1+0xf4] ;  /* 0x0000f400010e7983 */ /* 0x000ee80000300800 */
[----:B------:R-:W3:Y:S04]  /*12bf0*/  LDL.LU R13, [R1+0xf0] ;  /* 0x0000f000010d7983 */ /* 0x000ee80000300800 */
[----:B------:R-:W3:Y:S01]  /*12c00*/  LDL.LU R12, [R1+0xec] ;  /* 0x0000ec00010c7983 */ /* 0x000ee20000300800 */
[----:B----4-:R-:W-:-:S02]  /*12c10*/  ISETP.GT.U32.AND P6, PT, R247, R19, PT ;  /* 0x00000013f700720c */ /* 0x010fc40003fc4070 */
[C---:B------:R-:W-:Y:S02]  /*12c20*/  ISETP.GT.U32.AND P0, PT, R247.reuse, R18, PT ;  /* 0x00000012f700720c */ /* 0x040fe40003f04070 */
[----:B--2---:R-:W-:-:S09]  /*12c30*/  ISETP.GT.U32.AND P2, PT, R247, R17, PT ;  /* 0x00000011f700720c */ /* 0x004fd20003f44070 */
[--C-:B------:R-:W-:Y:S01]  /*12c40*/  @!P6 IMAD.IADD R19, R19, 0x1, -R247.reuse ;  /* 0x000000011313e824 */ /* 0x100fe200078e0af7 */
[C---:B------:R-:W-:Y:S01]  /*12c50*/  ISETP.GT.U32.AND P6, PT, R247.reuse, R9, PT ;  /* 0x00000009f700720c */ /* 0x040fe20003fc4070 */
[----:B------:R-:W-:Y:S01]  /*12c60*/  @!P0 IMAD.IADD R18, R18, 0x1, -R247 ;  /* 0x0000000112128824 */ /* 0x000fe200078e0af7 */
[----:B------:R-:W-:Y:S02]  /*12c70*/  ISETP.GT.U32.AND P0, PT, R247, R3, PT ;  /* 0x00000003f700720c */ /* 0x000fe40003f04070 */
[----:B------:R-:W-:Y:S02]  /*12c80*/  @!P2 IADD3 R17, R17, -R247, RZ ;  /* 0x800000f71111a210 */ /* 0x000fe40007ffe0ff */
[C---:B------:R-:W-:Y:S02]  /*12c90*/  ISETP.GT.U32.AND P1, PT, R247.reuse, R239, PT ;  /* 0x000000eff700720c */ /* 0x040fe40003f24070 */
[----:B------:R-:W-:-:S05]  /*12ca0*/  ISETP.GT.U32.AND P2, PT, R247, R0, PT ;  /* 0x00000000f700720c */ /* 0x000fca0003f44070 */
[----:B------:R-:W-:Y:S02]  /*12cb0*/  @!P6 IADD3 R9, R9, -R247, RZ ;  /* 0x800000f70909e210 */ /* 0x000fe40007ffe0ff */
[----:B------:R-:W-:-:S04]  /*12cc0*/  @!P0 IMAD.IADD R3, R3, 0x1, -R247 ;  /* 0x0000000103038824 */ /* 0x000fc800078e0af7 */
[--C-:B------:R-:W-:Y:S01]  /*12cd0*/  @!P1 IMAD.IADD R239, R239, 0x1, -R247.reuse ;  /* 0x00000001efef9824 */ /* 0x100fe200078e0af7 */
[----:B------:R-:W-:Y:S01]  /*12ce0*/  ISETP.GT.U32.AND P1, PT, R247, R242, PT ;  /* 0x000000f2f700720c */ /* 0x000fe20003f24070 */
[----:B------:R-:W-:Y:S01]  /*12cf0*/  @!P2 IMAD.IADD R0, R0, 0x1, -R247 ;  /* 0x000000010000a824 */ /* 0x000fe200078e0af7 */
[----:B------:R1:W-:Y:S04]  /*12d00*/  STL [R1+0x12c], R9 ;  /* 0x00012c0901007387 */ /* 0x0003e80000100800 */
[----:B------:R2:W-:Y:S04]  /*12d10*/  STL [R1+0x128], R3 ;  /* 0x0001280301007387 */ /* 0x0005e80000100800 */
[----:B------:R4:W-:Y:S04]  /*12d20*/  STL [R1+0x124], R0 ;  /* 0x0001240001007387 */ /* 0x0009e80000100800 */
[----:B------:R-:W3:Y:S04]  /*12d30*/  LDL.LU R10, [R1+0xe0] ;  /* 0x0000e000010a7983 */ /* 0x000ee80000300800 */
[----:B-1----:R-:W3:Y:S01]  /*12d40*/  LDL.LU R9, [R1+0xdc] ;  /* 0x0000dc0001097983 */ /* 0x002ee20000300800 */
[----:B--2---:R-:W-:Y:S01]  /*12d50*/  IMAD.MOV.U32 R3, RZ, RZ, R241 ;  /* 0x000000ffff037224 */ /* 0x004fe200078e00f1 */
[----:B------:R-:W-:-:S02]  /*12d60*/  @!P1 IADD3 R242, R242, -R247, RZ ;  /* 0x800000f7f2f29210 */ /* 0x000fc40007ffe0ff */
[----:B----4-:R-:W2:Y:S04]  /*12d70*/  LDL.LU R0, [R1+0xd8] ;  /* 0x0000d80001007983 */ /* 0x010ea80000300800 */
[----:B------:R-:W4:Y:S04]  /*12d80*/  LDL.LU R241, [R1+0xd4] ;  /* 0x0000d40001f17983 */ /* 0x000f280000300800 */
[----:B------:R1:W-:Y:S04]  /*12d90*/  STL [R1+0x120], R242 ;  /* 0x000120f201007387 */ /* 0x0003e80000100800 */
[----:B-1----:R-:W4:Y:S01]  /*12da0*/  LDL.LU R242, [R1+0xd0] ;  /* 0x0000d00001f27983 */ /* 0x002f220000300800 */
[----:B------:R-:W-:-:S02]  /*12db0*/  ISETP.GT.U32.AND P3, PT, R247, R252, PT ;  /* 0x000000fcf700720c */ /* 0x000fc40003f64070 */
[C---:B------:R-:W-:Y:S02]  /*12dc0*/  ISETP.GT.U32.AND P4, PT, R247.reuse, R243, PT ;  /* 0x000000f3f700720c */ /* 0x040fe40003f84070 */
[----:B---3--:R-:W-:-:S09]  /*12dd0*/  ISETP.GT.U32.AND P5, PT, R247, R16, PT ;  /* 0x00000010f700720c */ /* 0x008fd20003fa4070 */
        /* <DEDUP_REMOVED lines=8> */
[--C-:B------:R-:W-:Y:S01]  /*12e60*/  @!P3 IMAD.IADD R4, R4, 0x1, -R247.reuse ;  /* 0x000000010404b824 */ /* 0x100fe200078e0af7 */
[C---:B------:R-:W-:Y:S01]  /*12e70*/  ISETP.GT.U32.AND P3, PT, R247.reuse, R19, PT ;  /* 0x00000013f700720c */ /* 0x040fe20003f64070 */
[--C-:B------:R-:W-:Y:S01]  /*12e80*/  @!P4 IMAD.IADD R8, R8, 0x1, -R247.reuse ;  /* 0x000000010808c824 */ /* 0x100fe200078e0af7 */
[C---:B------:R-:W-:Y:S02]  /*12e90*/  ISETP.GT.U32.AND P4, PT, R247.reuse, R252, PT ;  /* 0x000000fcf700720c */ /* 0x040fe40003f84070 */
[C---:B------:R-:W-:Y:S02]  /*12ea0*/  ISETP.GT.U32.AND P1, PT, R247.reuse, R239, PT ;  /* 0x000000eff700720c */ /* 0x040fe40003f24070 */
[----:B------:R-:W-:Y:S01]  /*12eb0*/  ISETP.GT.U32.AND P6, PT, R247, R4, PT ;  /* 0x00000004f700720c */ /* 0x000fe20003fc4070 */
[--C-:B------:R-:W-:Y:S01]  /*12ec0*/  @!P5 IMAD.IADD R243, R243, 0x1, -R247.reuse ;  /* 0x00000001f3f3d824 */ /* 0x100fe200078e0af7 */
[----:B------:R-:W-:Y:S01]  /*12ed0*/  @!P0 IADD3 R18, R18, -R247, RZ ;  /* 0x800000f712128210 */ /* 0x000fe20007ffe0ff */
[----:B------:R-:W-:-:S04]  /*12ee0*/  @!P2 IMAD.IADD R17, R17, 0x1, -R247 ;  /* 0x000000011111a824 */ /* 0x000fc800078e0af7 */
[--C-:B------:R-:W-:Y:S02]  /*12ef0*/  @!P3 IMAD.IADD R19, R19, 0x1, -R247.reuse ;  /* 0x000000011313b824 */ /* 0x100fe400078e0af7 */
[--C-:B------:R-:W-:Y:S01]  /*12f00*/  @!P4 IMAD.IADD R252, R252, 0x1, -R247.reuse ;  /* 0x00000001fcfcc824 */ /* 0x100fe200078e0af7 */
[----:B------:R1:W-:Y:S01]  /*12f10*/  STL [R1+0x11c], R243 ;  /* 0x00011cf301007387 */ /* 0x0003e20000100800 */
[----:B------:R-:W-:Y:S01]  /*12f20*/  ISETP.GT.U32.AND P5, PT, R247, R16, PT ;  /* 0x00000010f700720c */ /* 0x000fe20003fa4070 */
[----:B------:R-:W-:Y:S01]  /*12f30*/  @!P1 IMAD.IADD R239, R239, 0x1, -R247 ;  /* 0x00000001efef9824 */ /* 0x000fe200078e0af7 */
[----:B------:R-:W-:Y:S01]  /*12f40*/  @!P6 IADD3 R4, R4, -R247, RZ ;  /* 0x800000f70404e210 */ /* 0x000fe20007ffe0ff */
[----:B-1----:R-:W3:Y:S04]  /*12f50*/  LDL.LU R243, [R1+0xcc] ;  /* 0x0000cc0001f37983 */ /* 0x002ee80000300800 */
[----:B------:R1:W-:Y:S01]  /*12f60*/  STL [R1+0x118], R252 ;  /* 0x000118fc01007387 */ /* 0x0003e20000100800 */
[----:B------:R-:W-:Y:S01]  /*12f70*/  IMAD.MOV.U32 R11, RZ, RZ, R5 ;  /* 0x000000ffff0b7224 */ /* 0x000fe200078e0005 */
[----:B------:R-:W-:-:S02]  /*12f80*/  ISETP.GT.U32.AND P4, PT, R247, R8, PT ;  /* 0x00000008f700720c */ /* 0x000fc40003f84070 */
[----:B-1----:R-:W3:Y:S02]  /*12f90*/  LDL.LU R252, [R1+0xc8] ;  /* 0x0000c80001fc7983 */ /* 0x002ee40000300800 */
[----:B------:R-:W-:Y:S01]  /*12fa0*/  @!P5 IMAD.IADD R16, R16, 0x1, -R247 ;  /* 0x000000011010d824 */ /* 0x000fe200078e0af7 */
[C---:B------:R-:W-:Y:S01]  /*12fb0*/  ISETP.GT.U32.AND P5, PT, R247.reuse, R11, PT ;  /* 0x0000000bf700720c */ /* 0x040fe20003fa4070 */
[----:B------:R-:W-:Y:S01]  /*12fc0*/  VIADD R5, R6, 0x1f8 ;  /* 0x000001f806057836 */ /* 0x000fe20000000000 */
[C---:B------:R-:W-:Y:S02]  /*12fd0*/  ISETP.GT.U32.AND P3, PT, R247.reuse, R15, PT ;  /* 0x0000000ff700720c */ /* 0x040fe40003f64070 */
[C---:B------:R-:W-:Y:S02]  /*12fe0*/  ISETP.GT.U32.AND P0, PT, R247.reuse, R14, PT ;  /* 0x0000000ef700720c */ /* 0x040fe40003f04070 */
[C---:B------:R-:W-:Y:S02]  /*12ff0*/  ISETP.GT.U32.AND P2, PT, R247.reuse, R13, PT ;  /* 0x0000000df700720c */ /* 0x040fe40003f44070 */
[----:B------:R-:W-:-:S07]  /*13000*/  ISETP.GT.U32.AND P1, PT, R247, R12, PT ;  /* 0x0000000cf700720c */ /* 0x000fce0003f24070 */
[--C-:B------:R-:W-:Y:S02]  /*13010*/  @!P3 IMAD.IADD R15, R15, 0x1, -R247.reuse ;  /* 0x000000010f0fb824 */ /* 0x100fe400078e0af7 */
[--C-:B------:R-:W-:Y:S02]  /*13020*/  @!P0 IMAD.IADD R14, R14, 0x1, -R247.reuse ;  /* 0x000000010e0e8824 */ /* 0x100fe400078e0af7 */
[--C-:B------:R-:W-:Y:S01]  /*13030*/  @!P2 IMAD.IADD R13, R13, 0x1, -R247.reuse ;  /* 0x000000010d0da824 */ /* 0x100fe200078e0af7 */
[----:B------:R1:W-:Y:S01]  /*13040*/  STL [R1+0x114], R19 ;  /* 0x0001141301007387 */ /* 0x0003e20000100800 */
[----:B------:R-:W-:Y:S01]  /*13050*/  @!P1 IADD3 R12, R12, -R247, RZ ;  /* 0x800000f70c0c9210 */ /* 0x000fe20007ffe0ff */
[----:B------:R-:W-:Y:S02]  /*13060*/  IMAD.HI.U32 R238, R245, R237, RZ ;  /* 0x000000edf5ee7227 */ /* 0x000fe400078e00ff */
[----:B-1----:R-:W3:Y:S02]  /*13070*/  LDL.LU R19, [R1+0x28c8] ;  /* 0x0028c80001137983 */ /* 0x002ee40000300800 */
[----:B------:R-:W-:-:S02]  /*13080*/  @!P4 IMAD.IADD R8, R8, 0x1, -R247 ;  /* 0x000000010808c824 */ /* 0x000fc400078e0af7 */
[----:B------:R-:W-:Y:S04]  /*13090*/  STL [R1+0x1e50], R5 ;  /* 0x001e500501007387 */ /* 0x000fe80000100800 */
[----:B------:R1:W-:Y:S01]  /*130a0*/  STL [R1+0x110], R18 ;  /* 0x0001101201007387 */ /* 0x0003e20000100800 */
[----:B------:R-:W-:Y:S02]  /*130b0*/  IMAD.MOV R238, RZ, RZ, -R238 ;  /* 0x000000ffffee7224 */ /* 0x000fe400078e0aee */
[----:B------:R-:W-:Y:S01]  /*130c0*/  @!P5 IMAD.IADD R11, R11, 0x1, -R247 ;  /* 0x000000010b0bd824 */ /* 0x000fe200078e0af7 */
[----:B-1----:R-:W3:Y:S04]  /*130d0*/  LDL.LU R18, [R1+0x28c4] ;  /* 0x0028c40001127983 */ /* 0x002ee80000300800 */
[----:B------:R1:W-:Y:S01]  /*130e0*/  STL [R1+0x10c], R17 ;  /* 0x00010c1101007387 */ /* 0x0003e20000100800 */
[----:B------:R-:W-:Y:S01]  /*130f0*/  IMAD R237, R247, R238, R237 ;  /* 0x000000eef7ed7224 */ /* 0x000fe200078e02ed */
[----:B------:R-:W-:-:S02]  /*13100*/  IABS R238, R5 ;  /* 0x0000000500ee7213 */ /* 0x000fc40000000000 */
[----:B-1----:R-:W3:Y:S04]  /*13110*/  LDL.LU R17, [R1+0x28c0] ;  /* 0x0028c00001117983 */ /* 0x002ee80000300800 */
[----:B------:R1:W-:Y:S04]  /*13120*/  STL [R1+0x108], R239 ;  /* 0x000108ef01007387 */ /* 0x0003e80000100800 */
[----:B-1----:R-:W3:Y:S04]  /*13130*/  LDL.LU R239, [R1+0x28bc] ;  /* 0x0028bc0001ef7983 */ /* 0x002ee80000300800 */
[----:B------:R-:W-:Y:S04]  /*13140*/  STL [R1+0x104], R16 ;  /* 0x0001041001007387 */ /* 0x000fe80000100800 */
[----:B------:R-:W-:Y:S04]  /*13150*/  STL [R1+0x100], R8 ;  /* 0x0001000801007387 */ /* 0x000fe80000100800 */
[----:B------:R1:W-:Y:S02]  /*13160*/  STL [R1+0xfc], R4 ;  /* 0x0000fc0401007387 */ /* 0x0003e40000100800 */
[----:B-1----:R-:W-:-:S02]  /*13170*/  IMAD.MOV.U32 R4, RZ, RZ, R244 ;  /* 0x000000ffff047224 */ /* 0x002fc400078e00f4 */
[----:B------:R-:W3:Y:S04]  /*13180*/  LDL.LU R244, [R1+0xc4] ;  /* 0x0000c40001f47983 */ /* 0x000ee80000300800 */
[----:B------:R-:W3:Y:S04]  /*13190*/  LDL.LU R8, [R1+0xc0] ;  /* 0x0000c00001087983 */ /* 0x000ee80000300800 */
[----:B------:R-:W3:Y:S01]  /*131a0*/  LDL.LU R5, [R1+0xbc] ;  /* 0x0000bc0001057983 */ /* 0x000ee20000300800 */
[C---:B------:R-:W-:Y:S02]  /*131b0*/  ISETP.GT.U32.AND P6, PT, R247.reuse, R10, PT ;  /* 0x0000000af700720c */ /* 0x040fe40003fc4070 */
[----:B------:R-:W-:-:S02]  /*131c0*/  ISETP.GT.U32.AND P3, PT, R247, R9, PT ;  /* 0x00000009f700720c */ /* 0x000fc40003f64070 */
[C---:B--2---:R-:W-:Y:S02]  /*131d0*/  ISETP.GT.U32.AND P0, PT, R247.reuse, R0, PT ;  /* 0x00000000f700720c */ /* 0x044fe40003f04070 */
[----:B----4-:R-:W-:-:S07]  /*131e0*/  ISETP.GT.U32.AND P2, PT, R247, R241, PT ;  /* 0x000000f1f700720c */ /* 0x010fce0003f44070 */
        /* <DEDUP_REMOVED lines=8> */
[----:B------:R-:W-:-:S05]  /*13270*/  ISETP.GT.U32.AND P2, PT, R247, R12, PT ;  /* 0x0000000cf700720c */ /* 0x000fca0003f44070 */
[----:B------:R-:W-:Y:S01]  /*13280*/  @!P3 IMAD.IADD R14, R14, 0x1, -R247 ;  /* 0x000000010e0eb824 */ /* 0x000fe200078e0af7 */
[----:B------:R-:W-:-:S03]  /*13290*/  @!P6 IADD3 R15, R15, -R247, RZ ;  /* 0x800000f70f0fe210 */ /* 0x000fc60007ffe0ff */
[--C-:B------:R-:W-:Y:S01]  /*132a0*/  @!P1 IMAD.IADD R242, R242, 0x1, -R247.reuse ;  /* 0x00000001f2f29824 */ /* 0x100fe200078e0af7 */
[----:B------:R-:W-:Y:S01]  /*132b0*/  ISETP.GT.U32.AND P1, PT, R247, R11, PT ;  /* 0x0000000bf700720c */ /* 0x000fe20003f24070 */
[--C-:B------:R-:W-:Y:S01]  /*132c0*/  @!P0 IMAD.IADD R13, R13, 0x1, -R247.reuse ;  /* 0x000000010d0d8824 */ /* 0x100fe200078e0af7 */
[----:B------:R1:W-:Y:S01]  /*132d0*/  STL [R1+0xf8], R15 ;  /* 0x0000f80f01007387 */ /* 0x0003e20000100800 */
[----:B------:R-:W-:-:S03]  /*132e0*/  @!P2 IMAD.IADD R12, R12, 0x1, -R247 ;  /* 0x000000010c0ca824 */ /* 0x000fc600078e0af7 */
[----:B------:R2:W-:Y:S04]  /*132f0*/  STL [R1+0xf4], R14 ;  /* 0x0000f40e01007387 */ /* 0x0005e80000100800 */
[----:B------:R-:W4:Y:S04]  /*13300*/  LDL.LU R16, [R1+0xac] ;  /* 0x0000ac0001107983 */ /* 0x000f280000300800 */
[----:B------:R2:W-:Y:S01]  /*13310*/  STL [R1+0xf0], R13 ;  /* 0x0000f00d01007387 */ /* 0x0005e20000100800 */
[----:B------:R-:W-:-:S03]  /*13320*/  @!P1 IMAD.IADD R11, R11, 0x1, -R247 ;  /* 0x000000010b0b9824 */ /* 0x000fc600078e0af7 */
[----:B-1----:R-:W4:Y:S04]  /*13330*/  LDL.LU R15, [R1+0xa8] ;  /* 0x0000a800010f7983 */ /* 0x002f280000300800 */
[----:B------:R1:W-:Y:S04]  /*13340*/  STL [R1+0xec], R12 ;  /* 0x0000ec0c01007387 */ /* 0x0003e80000100800 */
[----:B--2---:R-:W2:Y:S04]  /*13350*/  LDL.LU R14, [R1+0xa4] ;  /* 0x0000a400010e7983 */ /* 0x004ea80000300800 */
[----:B------:R-:W2:Y:S04]  /*13360*/  LDL.LU R13, [R1+0xa0] ;  /* 0x0000a000010d7983 */ /* 0x000ea80000300800 */
[----:B------:R3:W-:Y:S04]  /*13370*/  STL [R1+0xe8], R11 ;  /* 0x0000e80b01007387 */ /* 0x0007e80000100800 */
[----:B-1----:R-:W2:Y:S04]  /*13380*/  LDL.LU R12, [R1+0x9c] ;  /* 0x00009c00010c7983 */ /* 0x002ea80000300800 */
[----:B---3--:R-:W3:Y:S01]  /*13390*/  LDL.LU R11, [R1+0x98] ;  /* 0x00009800010b7983 */ /* 0x008ee20000300800 */
        /* <DEDUP_REMOVED lines=11> */
[C---:B------:R-:W-:Y:S01]  /*13450*/  ISETP.GT.U32.AND P6, PT, R247.reuse, R252, PT ;  /* 0x000000fcf700720c */ /* 0x040fe20003fc4070 */
[--C-:B------:R-:W-:Y:S01]  /*13460*/  @!P0 IMAD.IADD R0, R0, 0x1, -R247.reuse ;  /* 0x0000000100008824 */ /* 0x100fe200078e0af7 */
[----:B------:R-:W-:Y:S01]  /*13470*/  ISETP.GT.U32.AND P1, PT, R247, R242, PT ;  /* 0x000000f2f700720c */ /* 0x000fe20003f24070 */
[----:B------:R-:W-:Y:S01]  /*13480*/  @!P3 IMAD.IADD R9, R9, 0x1, -R247 ;  /* 0x000000010909b824 */ /* 0x000fe200078e0af7 */
[----:B------:R-:W-:-:S05]  /*13490*/  @!P5 IADD3 R2, R2, -R247, RZ ;  /* 0x800000f70202d210 */ /* 0x000fca0007ffe0ff */
[--C-:B------:R-:W-:Y:S02]  /*134a0*/  @!P4 IMAD.IADD R10, R10, 0x1, -R247.reuse ;  /* 0x000000010a0ac824 */ /* 0x100fe400078e0af7 */
[--C-:B------:R-:W-:Y:S01]  /*134b0*/  @!P2 IMAD.IADD R241, R241, 0x1, -R247.reuse ;  /* 0x00000001f1f1a824 */ /* 0x100fe200078e0af7 */
[C---:B------:R-:W-:Y:S01]  /*134c0*/  ISETP.GT.U32.AND P2, PT, R247.reuse, R240, PT ;  /* 0x000000f0f700720c */ /* 0x040fe20003f44070 */
[----:B------:R1:W-:Y:S01]  /*134d0*/  STL [R1+0xe4], R2 ;  /* 0x0000e40201007387 */ /* 0x0003e20000100800 */
[----:B------:R-:W-:Y:S01]  /*134e0*/  @!P6 IMAD.IADD R252, R252, 0x1, -R247 ;  /* 0x00000001fcfce824 */ /* 0x000fe200078e0af7 */
[C---:B------:R-:W-:Y:S02]  /*134f0*/  ISETP.GT.U32.AND P5, PT, R247.reuse, R243, PT ;  /* 0x000000f3f700720c */ /* 0x040fe40003fa4070 */
[----:B-1----:R-:W3:Y:S01]  /*13500*/  LDL.LU R2, [R1+0x94] ;  /* 0x0000940001027983 */ /* 0x002ee20000300800 */
[----:B------:R-:W-:Y:S02]  /*13510*/  @!P1 IADD3 R242, R242, -R247, RZ ;  /* 0x800000f7f2f29210 */ /* 0x000fe40007ffe0ff */
[----:B------:R-:W-:-:S05]  /*13520*/  ISETP.GT.U32.AND P1, PT, R247, R4, PT ;  /* 0x00000004f700720c */ /* 0x000fca0003f24070 */
[----:B------:R-:W-:-:S03]  /*13530*/  @!P2 IMAD.IADD R240, R240, 0x1, -R247 ;  /* 0x00000001f0f0a824 */ /* 0x000fc600078e0af7 */
[--C-:B------:R-:W-:Y:S01]  /*13540*/  @!P5 IMAD.IADD R243, R243, 0x1, -R247.reuse ;  /* 0x00000001f3f3d824 */ /* 0x100fe200078e0af7 */
[----:B------:R-:W-:Y:S01]  /*13550*/  ISETP.GT.U32.AND P5, PT, R247, R3, PT ;  /* 0x00000003f700720c */ /* 0x000fe20003fa4070 */
[----:B------:R-:W-:Y:S04]  /*13560*/  STL [R1+0xe0], R10 ;  /* 0x0000e00a01007387 */ /* 0x000fe80000100800 */
[----:B------:R-:W-:Y:S01]  /*13570*/  STL [R1+0xdc], R9 ;  /* 0x0000dc0901007387 */ /* 0x000fe20000100800 */
[----:B------:R-:W-:-:S03]  /*13580*/  @!P1 IMAD.IADD R4, R4, 0x1, -R247 ;  /* 0x0000000104049824 */ /* 0x000fc600078e0af7 */
[----:B------:R1:W-:Y:S04]  /*13590*/  STL [R1+0xd8], R0 ;  /* 0x0000d80001007387 */ /* 0x0003e80000100800 */
[----:B------:R1:W-:Y:S04]  /*135a0*/  STL [R1+0xd4], R241 ;  /* 0x0000d4f101007387 */ /* 0x0003e80000100800 */
[----:B------:R1:W-:Y:S04]  /*135b0*/  STL [R1+0xd0], R242 ;  /* 0x0000d0f201007387 */ /* 0x0003e80000100800 */
[----:B------:R-:W-:Y:S04]  /*135c0*/  STL [R1+0xc8], R252 ;  /* 0x0000c8fc01007387 */ /* 0x000fe80000100800 */
[----:B------:R1:W-:Y:S04]  /*135d0*/  STL [R1+0xcc], R243 ;  /* 0x0000ccf301007387 */ /* 0x0003e80000100800 */
[----:B-1----:R-:W3:Y:S01]  /*135e0*/  LDL.LU R0, [R1+0x90] ;  /* 0x0000900001007983 */ /* 0x002ee20000300800 */
[----:B------:R-:W-:-:S03]  /*135f0*/  @!P5 IMAD.IADD R3, R3, 0x1, -R247 ;  /* 0x000000010303d824 */ /* 0x000fc600078e0af7 */
[----:B------:R-:W3:Y:S04]  /*13600*/  LDL.LU R241, [R1+0x8c] ;  /* 0x00008c0001f17983 */ /* 0x000ee80000300800 */
[----:B------:R-:W3:Y:S04]  /*13610*/  LDL.LU R242, [R1+0x88] ;  /* 0x0000880001f27983 */ /* 0x000ee80000300800 */
[----:B------:R-:W3:Y:S01]  /*13620*/  LDL.LU R243, [R1+0x84] ;  /* 0x0000840001f37983 */ /* 0x000ee20000300800 */
[C---:B------:R-:W-:Y:S02]  /*13630*/  ISETP.GT.U32.AND P4, PT, R247.reuse, R244, PT ;  /* 0x000000f4f700720c */ /* 0x040fe40003f84070 */
[----:B------:R-:W-:-:S02]  /*13640*/  ISETP.GT.U32.AND P3, PT, R247, R8, PT ;  /* 0x00000008f700720c */ /* 0x000fc40003f64070 */
[----:B------:R-:W-:-:S09]  /*13650*/  ISETP.GT.U32.AND P0, PT, R247, R5, PT ;  /* 0x00000005f700720c */ /* 0x000fd20003f04070 */
[--C-:B------:R-:W-:Y:S02]  /*13660*/  @!P4 IMAD.IADD R244, R244, 0x1, -R247.reuse ;  /* 0x00000001f4f4c824 */ /* 0x100fe400078e0af7 */
[----:B------:R-:W-:Y:S02]  /*13670*/  @!P3 IADD3 R8, R8, -R247, RZ ;  /* 0x800000f70808b210 */ /* 0x000fe40007ffe0ff */
[----:B------:R-:W-:Y:S01]  /*13680*/  @!P0 IMAD.IADD R5, R5, 0x1, -R247 ;  /* 0x0000000105058824 */ /* 0x000fe200078e0af7 */
[C---:B----4-:R-:W-:Y:S02]  /*13690*/  ISETP.GT.U32.AND P6, PT, R247.reuse, R16, PT ;  /* 0x00000010f700720c */ /* 0x050fe40003fc4070 */
[C---:B------:R-:W-:Y:S02]  /*136a0*/  ISETP.GT.U32.AND P4, PT, R247.reuse, R15, PT ;  /* 0x0000000ff700720c */ /* 0x040fe40003f84070 */
[C---:B--2---:R-:W-:Y:S02]  /*136b0*/  ISETP.GT.U32.AND P3, PT, R247.reuse, R14, PT ;  /* 0x0000000ef700720c */ /* 0x044fe40003f64070 */
[----:B------:R-:W-:-:S07]  /*136c0*/  ISETP.GT.U32.AND P0, PT, R247, R13, PT ;  /* 0x0000000df700720c */ /* 0x000fce0003f04070 */
[----:B------:R-:W-:Y:S02]  /*136d0*/  @!P6 IADD3 R16, R16, -R247, RZ ;  /* 0x800000f71010e210 */ /* 0x000fe40007ffe0ff */
[----:B------:R-:W-:Y:S01]  /*136e0*/  ISETP.GT.U32.AND P2, PT, R247, R12, PT ;  /* 0x0000000cf700720c */ /* 0x000fe20003f44070 */
[--C-:B------:R-:W-:Y:S01]  /*136f0*/  @!P4 IMAD.IADD R15, R15, 0x1, -R247.reuse ;  /* 0x000000010f0fc824 */ /* 0x100fe200078e0af7 */
[C---:B------:R-:W-:Y:S01]  /*13700*/  ISETP.GT.U32.AND P6, PT, R247.reuse, R244, PT ;  /* 0x000000f4f700720c */ /* 0x040fe20003fc4070 */
[--C-:B------:R-:W-:Y:S01]  /*13710*/  @!P3 IMAD.IADD R14, R14, 0x1, -R247.reuse ;  /* 0x000000010e0eb824 */ /* 0x100fe200078e0af7 */
[----:B------:R-:W-:Y:S01]  /*13720*/  ISETP.GT.U32.AND P4, PT, R247, R8, PT ;  /* 0x00000008f700720c */ /* 0x000fe20003f84070 */
[----:B------:R-:W-:Y:S01]  /*13730*/  @!P0 IMAD.IADD R13, R13, 0x1, -R247 ;  /* 0x000000010d0d8824 */ /* 0x000fe200078e0af7 */
[C---:B------:R-:W-:Y:S02]  /*13740*/  ISETP.GT.U32.AND P0, PT, R247.reuse, R240, PT ;  /* 0x000000f0f700720c */ /* 0x040fe40003f04070 */
[----:B------:R-:W-:-:S02]  /*13750*/  ISETP.GT.U32.AND P3, PT, R247, R5, PT ;  /* 0x00000005f700720c */ /* 0x000fc40003f64070 */
[----:B---3--:R-:W-:-:S03]  /*13760*/  ISETP.GT.U32.AND P1, PT, R247, R11, PT ;  /* 0x0000000bf700720c */ /* 0x008fc60003f24070 */
[--C-:B------:R-:W-:Y:S01]  /*13770*/  @!P2 IMAD.IADD R12, R12, 0x1, -R247.reuse ;  /* 0x000000010c0ca824 */ /* 0x100fe200078e0af7 */
[----:B------:R-:W-:Y:S01]  /*13780*/  ISETP.GT.U32.AND P2, PT, R247, R4, PT ;  /* 0x00000004f700720c */ /* 0x000fe20003f44070 */
[--C-:B------:R-:W-:Y:S02]  /*13790*/  @!P6 IMAD.IADD R244, R244, 0x1, -R247.reuse ;  /* 0x00000001f4f4e824 */ /* 0x100fe400078e0af7 */
[--C-:B------:R-:W-:Y:S02]  /*137a0*/  @!P4 IMAD.IADD R8, R8, 0x1, -R247.reuse ;  /* 0x000000010808c824 */ /* 0x100fe400078e0af7 */
[-C--:B------:R-:W-:Y:S01]  /*137b0*/  @!P0 IADD3 R240, R240, -R247.reuse, RZ ;  /* 0x800000f7f0f08210 */ /* 0x080fe20007ffe0ff */
[----:B------:R1:W-:Y:S01]  /*137c0*/  STL [R1+0xc4], R244 ;  /* 0x0000c4f401007387 */ /* 0x0003e20000100800 */
[----:B------:R-:W-:Y:S02]  /*137d0*/  @!P3 IMAD.IADD R5, R5, 0x1, -R247 ;  /* 0x000000010505b824 */ /* 0x000fe400078e0af7 */
[----:B------:R-:W-:-:S02]  /*137e0*/  @!P1 IADD3 R11, R11, -R247, RZ ;  /* 0x800000f70b0b9210 */ /* 0x000fc40007ffe0ff */
[----:B------:R-:W-:Y:S02]  /*137f0*/  ISETP.GT.U32.AND P1, PT, R247, R3, PT ;  /* 0x00000003f700720c */ /* 0x000fe40003f24070 */
[--C-:B------:R-:W-:Y:S01]  /*13800*/  @!P2 IMAD.IADD R4, R4, 0x1, -R247.reuse ;  /* 0x000000010404a824 */ /* 0x100fe200078e0af7 */
[----:B-1----:R-:W2:Y:S04]  /*13810*/  LDL.LU R244, [R1+0x80] ;  /* 0x0000800001f47983 */ /* 0x002ea80000300800 */
[----:B------:R-:W-:Y:S04]  /*13820*/  STL [R1+0xc0], R8 ;  /* 0x0000c00801007387 */ /* 0x000fe80000100800 */
[----:B------:R1:W-:Y:S04]  /*13830*/  STL [R1+0xb8], R240 ;  /* 0x0000b8f001007387 */ /* 0x0003e80000100800 */
[----:B------:R3:W-:Y:S04]  /*13840*/  STL [R1+0xbc], R5 ;  /* 0x0000bc0501007387 */ /* 0x0007e80000100800 */
[----:B-1----:R-:W4:Y:S04]  /*13850*/  LDL.LU R240, [R1+0x78] ;  /* 0x0000780001f07983 */ /* 0x002f280000300800 */
[----:B------:R-:W4:Y:S04]  /*13860*/  LDL.LU R10, [R1+0x74] ;  /* 0x00007400010a7983 */ /* 0x000f280000300800 */
[----:B------:R-:W4:Y:S04]  /*13870*/  LDL.LU R9, [R1+0x70] ;  /* 0x0000700001097983 */ /* 0x000f280000300800 */
[----:B------:R1:W-:Y:S04]  /*13880*/  STL [R1+0xb4], R4 ;  /* 0x0000b40401007387 */ /* 0x0003e80000100800 */
[----:B------:R-:W4:Y:S01]  /*13890*/  LDL.LU R8, [R1+0x6c] ;  /* 0x00006c0001087983 */ /* 0x000f220000300800 */
[----:B------:R-:W-:-:S03]  /*138a0*/  @!P1 IMAD.IADD R3, R3, 0x1, -R247 ;  /* 0x0000000103039824 */ /* 0x000fc600078e0af7 */
[----:B---3--:R-:W3:Y:S04]  /*138b0*/  LDL.LU R5, [R1+0x68] ;  /* 0x0000680001057983 */ /* 0x008ee80000300800 */
[----:B-1----:R-:W3:Y:S04]  /*138c0*/  LDL.LU R4, [R1+0x64] ;  /* 0x0000640001047983 */ /* 0x002ee80000300800 */
[----:B------:R1:W-:Y:S04]  /*138d0*/  STL [R1+0xb0], R3 ;  /* 0x0000b00301007387 */ /* 0x0003e80000100800 */
[----:B-1----:R-:W3:Y:S01]  /*138e0*/  LDL.LU R3, [R1+0x60] ;  /* 0x0000600001037983 */ /* 0x002ee20000300800 */
[----:B------:R-:W-:-:S02]  /*138f0*/  ISETP.GT.U32.AND P5, PT, R247, R2, PT ;  /* 0x00000002f700720c */ /* 0x000fc40003fa4070 */
[C---:B------:R-:W-:Y:S02]  /*13900*/  ISETP.GT.U32.AND P4, PT, R247.reuse, R15, PT ;  /* 0x0000000ff700720c */ /* 0x040fe40003f84070 */
[----:B------:R-:W-:-:S09]  /*13910*/  ISETP.GT.U32.AND P3, PT, R247, R14, PT ;  /* 0x0000000ef700720c */ /* 0x000fd20003f64070 */
[--C-:B------:R-:W-:Y:S01]  /*13920*/  @!P5 IMAD.IADD R2, R2, 0x1, -R247.reuse ;  /* 0x000000010202d824 */ /* 0x100fe200078e0af7 */
[C---:B------:R-:W-:Y:S02]  /*13930*/  ISETP.GT.U32.AND P5, PT, R247.reuse, R16, PT ;  /* 0x00000010f700720c */ /* 0x040fe40003fa4070 */
[C---:B------:R-:W-:Y:S02]  /*13940*/  ISETP.GT.U32.AND P0, PT, R247.reuse, R13, PT ;  /* 0x0000000df700720c */ /* 0x040fe40003f04070 */
[C---:B------:R-:W-:Y:S02]  /*13950*/  ISETP.GT.U32.AND P2, PT, R247.reuse, R12, PT ;  /* 0x0000000cf700720c */ /* 0x040fe40003f44070 */
[C---:B------:R-:W-:Y:S01]  /*13960*/  ISETP.GT.U32.AND P6, PT, R247.reuse, R2, PT ;  /* 0x00000002f700720c */ /* 0x040fe20003fc4070 */
[----:B------:R-:W-:Y:S01]  /*13970*/  @!P3 IMAD.IADD R14, R14, 0x1, -R247 ;  /* 0x000000010e0eb824 */ /* 0x000fe200078e0af7 */
[----:B------:R-:W-:Y:S02]  /*13980*/  ISETP.GT.U32.AND P1, PT, R247, R11, PT ;  /* 0x0000000bf700720c */ /* 0x000fe40003f24070 */
[----:B------:R-:W-:-:S03]  /*13990*/  @!P4 IADD3 R15, R15, -R247, RZ ;  /* 0x800000f70f0fc210 */ /* 0x000fc60007ffe0ff */
[--C-:B------:R-:W-:Y:S01]  /*139a0*/  @!P5 IMAD.IADD R16, R16, 0x1, -R247.reuse ;  /* 0x000000011010d824 */ /* 0x100fe200078e0af7 */
[C---:B------:R-:W-:Y:S02]  /*139b0*/  ISETP.GT.U32.AND P5, PT, R247.reuse, R0, PT ;  /* 0x00000000f700720c */ /* 0x040fe40003fa4070 */
[C---:B------:R-:W-:Y:S02]  /*139c0*/  ISETP.GT.U32.AND P4, PT, R247.reuse, R241, PT ;  /* 0x000000f1f700720c */ /* 0x040fe40003f84070 */
[----:B------:R-:W-:Y:S01]  /*139d0*/  ISETP.GT.U32.AND P3, PT, R247, R242, PT ;  /* 0x000000f2f700720c */ /* 0x000fe20003f64070 */
[----:B------:R-:W-:Y:S01]  /*139e0*/  @!P0 IMAD.IADD R13, R13, 0x1, -R247 ;  /* 0x000000010d0d8824 */ /* 0x000fe200078e0af7 */
[----:B------:R-:W-:Y:S01]  /*139f0*/  ISETP.GT.U32.AND P0, PT, R247, R243, PT ;  /* 0x000000f3f700720c */ /* 0x000fe20003f04070 */
[----:B------:R-:W-:Y:S02]  /*13a00*/  IMAD.MOV.U32 R252, RZ, RZ, R239 ;  /* 0x000000fffffc7224 */ /* 0x000fe400078e00ef */
[--C-:B------:R-:W-:Y:S01]  /*13a10*/  @!P2 IMAD.IADD R12, R12, 0x1, -R247.reuse ;  /* 0x000000010c0ca824 */ /* 0x100fe200078e0af7 */
[----:B------:R-:W-:Y:S01]  /*13a20*/  @!P6 IADD3 R2, R2, -R247, RZ ;  /* 0x800000f70202e210 */ /* 0x000fe20007ffe0ff */
[----:B------:R-:W-:-:S02]  /*13a30*/  @!P1 IMAD.IADD R11, R11, 0x1, -R247 ;  /* 0x000000010b0b9824 */ /* 0x000fc400078e0af7 */
[--C-:B------:R-:W-:Y:S01]  /*13a40*/  @!P5 IMAD.IADD R0, R0, 0x1, -R247.reuse ;  /* 0x000000010000d824 */ /* 0x100fe200078e0af7 */
[----:B------:R-:W-:Y:S01]  /*13a50*/  ISETP.GT.U32.AND P1, PT, R247, R252, PT ;  /* 0x000000fcf700720c */ /* 0x000fe20003f24070 */
[--C-:B------:R-:W-:Y:S02]  /*13a60*/  @!P4 IMAD.IADD R241, R241, 0x1, -R247.reuse ;  /* 0x00000001f1f1c824 */ /* 0x100fe400078e0af7 */
[--C-:B------:R-:W-:Y:S02]  /*13a70*/  @!P3 IMAD.IADD R242, R242, 0x1, -R247.reuse ;  /* 0x00000001f2f2b824 */ /* 0x100fe400078e0af7 */
[--C-:B------:R-:W-:Y:S01]  /*13a80*/  @!P0 IMAD.IADD R243, R243, 0x1, -R247.reuse ;  /* 0x00000001f3f38824 */ /* 0x100fe200078e0af7 */
[----:B------:R1:W-:Y:S07]  /*13a90*/  STL [R1+0xac], R16 ;  /* 0x0000ac1001007387 */ /* 0x0003ee0000100800 */
[----:B------:R-:W-:Y:S01]  /*13aa0*/  @!P1 IMAD.IADD R252, R252, 0x1, -R247 ;  /* 0x00000001fcfc9824 */ /* 0x000fe200078e0af7 */
[----:B-1----:R-:W3:Y:S04]  /*13ab0*/  LDL.LU R16, [R1+0x28b8] ;  /* 0x0028b80001107983 */ /* 0x002ee80000300800 */
[----:B------:R1:W-:Y:S04]  /*13ac0*/  STL [R1+0xa8], R15 ;  /* 0x0000a80f01007387 */ /* 0x0003e80000100800 */
[----:B------:R1:W-:Y:S04]  /*13ad0*/  STL [R1+0xa4], R14 ;  /* 0x0000a40e01007387 */ /* 0x0003e80000100800 */
[----:B------:R1:W-:Y:S04]  /*13ae0*/  STL [R1+0xa0], R13 ;  /* 0x0000a00d01007387 */ /* 0x0003e80000100800 */
[----:B------:R1:W-:Y:S04]  /*13af0*/  STL [R1+0x9c], R12 ;  /* 0x00009c0c01007387 */ /* 0x0003e80000100800 */
[----:B-1----:R-:W3:Y:S04]  /*13b00*/  LDL.LU R15, [R1+0x5c] ;  /* 0x00005c00010f7983 */ /* 0x002ee80000300800 */
[----:B------:R1:W-:Y:S04]  /*13b10*/  STL [R1+0x98], R11 ;  /* 0x0000980b01007387 */ /* 0x0003e80000100800 */
[----:B------:R-:W3:Y:S04]  /*13b20*/  LDL.LU R14, [R1+0x58] ;  /* 0x00005800010e7983 */ /* 0x000ee80000300800 */
[----:B------:R-:W3:Y:S04]  /*13b30*/  LDL.LU R13, [R1+0x54] ;  /* 0x00005400010d7983 */ /* 0x000ee80000300800 */
[----:B------:R1:W-:Y:S04]  /*13b40*/  STL [R1+0x94], R2 ;  /* 0x0000940201007387 */ /* 0x0003e80000100800 */
[----:B------:R-:W3:Y:S04]  /*13b50*/  LDL.LU R12, [R1+0x50] ;  /* 0x00005000010c7983 */ /* 0x000ee80000300800 */
[----:B-1----:R-:W3:Y:S04]  /*13b60*/  LDL.LU R11, [R1+0x4c] ;  /* 0x00004c00010b7983 */ /* 0x002ee80000300800 */
[----:B------:R-:W3:Y:S01]  /*13b70*/  LDL.LU R2, [R1+0x48] ;  /* 0x0000480001027983 */ /* 0x000ee20000300800 */
[----:B--2---:R-:W-:-:S02]  /*13b80*/  ISETP.GT.U32.AND P2, PT, R247, R244, PT ;  /* 0x000000f4f700720c */ /* 0x004fc40003f44070 */
[C---:B----4-:R-:W-:Y:S02]  /*13b90*/  ISETP.GT.U32.AND P6, PT, R247.reuse, R240, PT ;  /* 0x000000f0f700720c */ /* 0x050fe40003fc4070 */
[C---:B------:R-:W-:Y:S02]  /*13ba0*/  ISETP.GT.U32.AND P5, PT, R247.reuse, R10, PT ;  /* 0x0000000af700720c */ /* 0x040fe40003fa4070 */
[C---:B------:R-:W-:Y:S02]  /*13bb0*/  ISETP.GT.U32.AND P4, PT, R247.reuse, R9, PT ;  /* 0x00000009f700720c */ /* 0x040fe40003f84070 */
[C---:B------:R-:W-:Y:S02]  /*13bc0*/  ISETP.GT.U32.AND P3, PT, R247.reuse, R8, PT ;  /* 0x00000008f700720c */ /* 0x040fe40003f64070 */
[----:B---3--:R-:W-:-:S03]  /*13bd0*/  ISETP.GT.U32.AND P0, PT, R247, R5, PT ;  /* 0x00000005f700720c */ /* 0x008fc60003f04070 */
[----:B------:R-:W-:Y:S02]  /*13be0*/  @!P2 IADD3 R244, R244, -R247, RZ ;  /* 0x800000f7f4f4a210 */ /* 0x000fe40007ffe0ff */
[--C-:B------:R-:W-:Y:S01]  /*13bf0*/  @!P6 IMAD.IADD R240, R240, 0x1, -R247.reuse ;  /* 0x00000001f0f0e824 */ /* 0x100fe200078e0af7 */
[C---:B------:R-:W-:Y:S01]  /*13c00*/  ISETP.GT.U32.AND P2, PT, R247.reuse, R4, PT ;  /* 0x00000004f700720c */ /* 0x040fe20003f44070 */
[--C-:B------:R-:W-:Y:S01]  /*13c10*/  @!P5 IMAD.IADD R10, R10, 0x1, -R247.reuse ;  /* 0x000000010a0ad824 */ /* 0x100fe200078e0af7 */
[----:B------:R-:W-:Y:S01]  /*13c20*/  ISETP.GT.U32.AND P6, PT, R247, R0, PT ;  /* 0x00000000f700720c */ /* 0x000fe20003fc4070 */
[----:B------:R-:W-:Y:S01]  /*13c30*/  @!P4 IMAD.IADD R9, R9, 0x1, -R247 ;  /* 0x000000010909c824 */ /* 0x000fe200078e0af7 */
[C---:B------:R-:W-:Y:S02]  /*13c40*/  ISETP.GT.U32.AND P5, PT, R247.reuse, R241, PT ;  /* 0x000000f1f700720c */ /* 0x040fe40003fa4070 */
[----:B------:R-:W-:Y:S02]  /*13c50*/  ISETP.GT.U32.AND P4, PT, R247, R242, PT ;  /* 0x000000f2f700720c */ /* 0x000fe40003f84070 */
[----:B------:R-:W-:-:S02]  /*13c60*/  @!P3 IADD3 R8, R8, -R247, RZ ;  /* 0x800000f70808b210 */ /* 0x000fc40007ffe0ff */
[C---:B------:R-:W-:Y:S02]  /*13c70*/  ISETP.GT.U32.AND P3, PT, R247.reuse, R243, PT ;  /* 0x000000f3f700720c */ /* 0x040fe40003f64070 */
[----:B------:R-:W-:Y:S01]  /*13c80*/  ISETP.GT.U32.AND P1, PT, R247, R3, PT ;  /* 0x00000003f700720c */ /* 0x000fe20003f24070 */
[--C-:B------:R-:W-:Y:S01]  /*13c90*/  @!P0 IMAD.IADD R5, R5, 0x1, -R247.reuse ;  /* 0x0000000105058824 */ /* 0x100fe200078e0af7 */
[C---:B------:R-:W-:Y:S01]  /*13ca0*/  ISETP.GT.U32.AND P0, PT, R247.reuse, R244, PT ;  /* 0x000000f4f700720c */ /* 0x040fe20003f04070 */
[--C-:B------:R-:W-:Y:S01]  /*13cb0*/  @!P2 IMAD.IADD R4, R4, 0x1, -R247.reuse ;  /* 0x000000010404a824 */ /* 0x100fe200078e0af7 */
[----:B------:R-:W-:Y:S01]  /*13cc0*/  ISETP.GT.U32.AND P2, PT, R247, R252, PT ;  /* 0x000000fcf700720c */ /* 0x000fe20003f44070 */
[--C-:B------:R-:W-:Y:S01]  /*13cd0*/  @!P6 IMAD.IADD R0, R0, 0x1, -R247.reuse ;  /* 0x000000010000e824 */ /* 0x100fe200078e0af7 */
[----:B------:R-:W-:Y:S01]  /*13ce0*/  @!P5 IADD3 R241, R241, -R247, RZ ;  /* 0x800000f7f1f1d210 */ /* 0x000fe20007ffe0ff */
[----:B------:R-:W-:-:S04]  /*13cf0*/  @!P4 IMAD.IADD R242, R242, 0x1, -R247 ;  /* 0x00000001f2f2c824 */ /* 0x000fc800078e0af7 */
[--C-:B------:R-:W-:Y:S01]  /*13d00*/  @!P3 IMAD.IADD R243, R243, 0x1, -R247.reuse ;  /* 0x00000001f3f3b824 */ /* 0x100fe200078e0af7 */
[----:B------:R1:W-:Y:S01]  /*13d10*/  STL [R1+0x90], R0 ;  /* 0x0000900001007387 */ /* 0x0003e20000100800 */
[--C-:B------:R-:W-:Y:S01]  /*13d20*/  @!P1 IMAD.IADD R3, R3, 0x1, -R247.reuse ;  /* 0x0000000103039824 */ /* 0x100fe200078e0af7 */
[----:B------:R-:W-:Y:S02]  /*13d30*/  ISETP.GT.U32.AND P1, PT, R247, R240, PT ;  /* 0x000000f0f700720c */ /* 0x000fe40003f24070 */
[----:B------:R2:W-:Y:S01]  /*13d40*/  STL [R1+0x8c], R241 ;  /* 0x00008cf101007387 */ /* 0x0005e20000100800 */
[----:B------:R-:W-:-:S03]  /*13d50*/  @!P0 IMAD.IADD R244, R244, 0x1, -R247 ;  /* 0x00000001f4f48824 */ /* 0x000fc600078e0af7 */
[----:B-1----:R-:W3:Y:S04]  /*13d60*/  LDL.LU R0, [R1+0x44] ;  /* 0x0000440001007983 */ /* 0x002ee80000300800 */
[----:B------:R1:W-:Y:S01]  /*13d70*/  STL [R1+0x88], R242 ;  /* 0x000088f201007387 */ /* 0x0003e20000100800 */
[----:B------:R-:W-:-:S03]  /*13d80*/  @!P2 IMAD.IADD R252, R252, 0x1, -R247 ;  /* 0x00000001fcfca824 */ /* 0x000fc600078e0af7 */
[----:B------:R4:W-:Y:S04]  /*13d90*/  STL [R1+0x84], R243 ;  /* 0x000084f301007387 */ /* 0x0009e80000100800 */
[----:B--2---:R-:W2:Y:S04]  /*13da0*/  LDL.LU R241, [R1+0x40] ;  /* 0x0000400001f17983 */ /* 0x004ea80000300800 */
[----:B-1----:R-:W2:Y:S01]  /*13db0*/  LDL.LU R242, [R1+0x3c] ;  /* 0x00003c0001f27983 */ /* 0x002ea20000300800 */
[----:B------:R-:W-:-:S03]  /*13dc0*/  @!P1 IMAD.IADD R240, R240, 0x1, -R247 ;  /* 0x00000001f0f09824 */ /* 0x000fc600078e0af7 */
[----:B------:R1:W-:Y:S04]  /*13dd0*/  STL [R1+0x80], R244 ;  /* 0x000080f401007387 */ /* 0x0003e80000100800 */
[----:B----4-:R-:W4:Y:S04]  /*13de0*/  LDL.LU R243, [R1+0x38] ;  /* 0x0000380001f37983 */ /* 0x010f280000300800 */
[----:B-1----:R-:W4:Y:S04]  /*13df0*/  LDL.LU R244, [R1+0x34] ;  /* 0x0000340001f47983 */ /* 0x002f280000300800 */
[----:B------:R1:W-:Y:S04]  /*13e00*/  STL [R1+0x7c], R252 ;  /* 0x00007cfc01007387 */ /* 0x0003e80000100800 */
[----:B-1----:R-:W4:Y:S04]  /*13e10*/  LDL.LU R252, [R1+0x30] ;  /* 0x0000300001fc7983 */ /* 0x002f280000300800 */
[----:B------:R1:W-:Y:S04]  /*13e20*/  STL [R1+0x78], R240 ;  /* 0x000078f001007387 */ /* 0x0003e80000100800 */
[----:B-1----:R-:W4:Y:S01]  /*13e30*/  LDL.LU R240, [R1+0x28b4] ;  /* 0x0028b40001f07983 */ /* 0x002f220000300800 */
[----:B------:R-:W-:-:S02]  /*13e40*/  ISETP.GT.U32.AND P5, PT, R247, R10, PT ;  /* 0x0000000af700720c */ /* 0x000fc40003fa4070 */
[C---:B------:R-:W-:Y:S02]  /*13e50*/  ISETP.GT.U32.AND P4, PT, R247.reuse, R9, PT ;  /* 0x00000009f700720c */ /* 0x040fe40003f84070 */
[C---:B------:R-:W-:Y:S02]  /*13e60*/  ISETP.GT.U32.AND P3, PT, R247.reuse, R8, PT ;  /* 0x00000008f700720c */ /* 0x040fe40003f64070 */
[C---:B------:R-:W-:Y:S02]  /*13e70*/  ISETP.GT.U32.AND P0, PT, R247.reuse, R5, PT ;  /* 0x00000005f700720c */ /* 0x040fe40003f04070 */
[C---:B------:R-:W-:Y:S02]  /*13e80*/  ISETP.GT.U32.AND P2, PT, R247.reuse, R4, PT ;  /* 0x00000004f700720c */ /* 0x040fe40003f44070 */
[C---:B------:R-:W-:Y:S02]  /*13e90*/  ISETP.GT.U32.AND P6, PT, R247.reuse, R3, PT ;  /* 0x00000003f700720c */ /* 0x040fe40003fc4070 */
[C---:B------:R-:W-:Y:S01]  /*13ea0*/  ISETP.GT.U32.AND P1, PT, R247.reuse, R15, PT ;  /* 0x0000000ff700720c */ /* 0x040fe20003f24070 */
[--C-:B------:R-:W-:Y:S01]  /*13eb0*/  @!P5 IMAD.IADD R10, R10, 0x1, -R247.reuse ;  /* 0x000000010a0ad824 */ /* 0x100fe200078e0af7 */
[----:B------:R-:W-:Y:S01]  /*13ec0*/  ISETP.GT.U32.AND P5, PT, R247, R14, PT ;  /* 0x0000000ef700720c */ /* 0x000fe20003fa4070 */
[--C-:B------:R-:W-:Y:S01]  /*13ed0*/  @!P4 IMAD.IADD R9, R9, 0x1, -R247.reuse ;  /* 0x000000010909c824 */ /* 0x100fe200078e0af7 */
[----:B------:R-:W-:Y:S01]  /*13ee0*/  ISETP.GT.U32.AND P4, PT, R247, R13, PT ;  /* 0x0000000df700720c */ /* 0x000fe20003f84070 */
[----:B------:R-:W-:-:S02]  /*13ef0*/  @!P3 IMAD.IADD R8, R8, 0x1, -R247 ;  /* 0x000000010808b824 */ /* 0x000fc400078e0af7 */
[----:B------:R-:W-:Y:S02]  /*13f00*/  @!P0 IADD3 R5, R5, -R247, RZ ;  /* 0x800000f705058210 */ /* 0x000fe40007ffe0ff */
[C---:B------:R-:W-:Y:S02]  /*13f10*/  ISETP.GT.U32.AND P3, PT, R247.reuse, R12, PT ;  /* 0x0000000cf700720c */ /* 0x040fe40003f64070 */
[----:B------:R-:W-:Y:S01]  /*13f20*/  ISETP.GT.U32.AND P0, PT, R247, R11, PT ;  /* 0x0000000bf700720c */ /* 0x000fe20003f04070 */
[--C-:B------:R-:W-:Y:S02]  /*13f30*/  @!P2 IMAD.IADD R4, R4, 0x1, -R247.reuse ;  /* 0x000000010404a824 */ /* 0x100fe400078e0af7 */
[--C-:B------:R-:W-:Y:S01]  /*13f40*/  @!P6 IMAD.IADD R3, R3, 0x1, -R247.reuse ;  /* 0x000000010303e824 */ /* 0x100fe200078e0af7 */
[----:B------:R-:W-:Y:S01]  /*13f50*/  ISETP.GT.U32.AND P2, PT, R247, R2, PT ;  /* 0x00000002f700720c */ /* 0x000fe20003f44070 */
[--C-:B------:R-:W-:Y:S02]  /*13f60*/  @!P1 IMAD.IADD R15, R15, 0x1, -R247.reuse ;  /* 0x000000010f0f9824 */ /* 0x100fe400078e0af7 */
[----:B------:R-:W-:Y:S01]  /*13f70*/  @!P5 IMAD.IADD R14, R14, 0x1, -R247 ;  /* 0x000000010e0ed824 */ /* 0x000fe200078e0af7 */
[----:B------:R-:W-:Y:S01]  /*13f80*/  @!P4 IADD3 R13, R13, -R247, RZ ;  /* 0x800000f70d0dc210 */ /* 0x000fe20007ffe0ff */
[----:B------:R-:W-:-:S04]  /*13f90*/  IMAD.HI.U32 R239, R245, R238, RZ ;  /* 0x000000eef5ef7227 */ /* 0x000fc800078e00ff */
[--C-:B------:R-:W-:Y:S02]  /*13fa0*/  @!P3 IMAD.IADD R12, R12, 0x1, -R247.reuse ;  /* 0x000000010c0cb824 */ /* 0x100fe400078e0af7 */
[----:B------:R-:W-:Y:S02]  /*13fb0*/  @!P0 IMAD.IADD R11, R11, 0x1, -R247 ;  /* 0x000000010b0b8824 */ /* 0x000fe400078e0af7 */
[----:B------:R-:W-:Y:S02]  /*13fc0*/  IMAD.MOV R239, RZ, RZ, -R239 ;  /* 0x000000ffffef7224 */ /* 0x000fe400078e0aef */
[----:B------:R-:W-:Y:S02]  /*13fd0*/  @!P2 IMAD.IADD R2, R2, 0x1, -R247 ;  /* 0x000000010202a824 */ /* 0x000fe400078e0af7 */
[----:B------:R-:W-:Y:S01]  /*13fe0*/  IMAD R238, R247, R239, R238 ;  /* 0x000000eff7ee7224 */ /* 0x000fe200078e02ee */
[----:B------:R-:W-:-:S05]  /*13ff0*/  IADD3 R239, R6, 0x1f9, RZ ;  /* 0x000001f906ef7810 */ /* 0x000fca0007ffe0ff */
[----:B------:R-:W-:Y:S04]  /*14000*/  STL [R1+0x1e4c], R239 ;  /* 0x001e4cef01007387 */ /* 0x000fe80000100800 */
[----:B------:R1:W-:Y:S04]  /*14010*/  STL [R1+0x74], R10 ;  /* 0x0000740a01007387 */ /* 0x0003e80000100800 */
[----:B------:R1:W-:Y:S04]  /*14020*/  STL [R1+0x70], R9 ;  /* 0x0000700901007387 */ /* 0x0003e80000100800 */
[----:B------:R1:W-:Y:S04]  /*14030*/  STL [R1+0x6c], R8 ;  /* 0x00006c0801007387 */ /* 0x0003e80000100800 */
[----:B------:R1:W-:Y:S04]  /*14040*/  STL [R1+0x68], R5 ;  /* 0x0000680501007387 */ /* 0x0003e80000100800 */
[----:B-1----:R-:W4:Y:S04]  /*14050*/  LDL.LU R10, [R1+0x28] ;  /* 0x00002800010a7983 */ /* 0x002f280000300800 */
[----:B------:R1:W-:Y:S04]  /*14060*/  STL [R1+0x64], R4 ;  /* 0x0000640401007387 */ /* 0x0003e80000100800 */
[----:B------:R-:W4:Y:S04]  /*14070*/  LDL.LU R9, [R1+0x24] ;  /* 0x0000240001097983 */ /* 0x000f280000300800 */
[----:B------:R-:W4:Y:S04]  /*14080*/  LDL.LU R8, [R1+0x20] ;  /* 0x0000200001087983 */ /* 0x000f280000300800 */
[----:B------:R1:W-:Y:S04]  /*14090*/  STL [R1+0x60], R3 ;  /* 0x0000600301007387 */ /* 0x0003e80000100800 */
[----:B------:R-:W4:Y:S04]  /*140a0*/  LDL.LU R5, [R1+0x1c] ;  /* 0x00001c0001057983 */ /* 0x000f280000300800 */
[----:B-1----:R-:W4:Y:S04]  /*140b0*/  LDL.LU R4, [R1+0x18] ;  /* 0x0000180001047983 */ /* 0x002f280000300800 */
[----:B------:R-:W4:Y:S01]  /*140c0*/  LDL.LU R3, [R1+0x14] ;  /* 0x0000140001037983 */ /* 0x000f220000300800 */
[----:B---3--:R-:W-:-:S02]  /*140d0*/  ISETP.GT.U32.AND P6, PT, R247, R0, PT ;  /* 0x00000000f700720c */ /* 0x008fc40003fc4070 */
[C---:B--2---:R-:W-:Y:S02]  /*140e0*/  ISETP.GT.U32.AND P1, PT, R247.reuse, R241, PT ;  /* 0x000000f1f700720c */ /* 0x044fe40003f24070 */
[C---:B------:R-:W-:Y:S02]  /*140f0*/  ISETP.GT.U32.AND P5, PT, R247.reuse, R242, PT ;  /* 0x000000f2f700720c */ /* 0x040fe40003fa4070 */
[C---:B----4-:R-:W-:Y:S02]  /*14100*/  ISETP.GT.U32.AND P4, PT, R247.reuse, R243, PT ;  /* 0x000000f3f700720c */ /* 0x050fe40003f84070 */
[----:B------:R-:W-:-:S05]  /*14110*/  ISETP.GT.U32.AND P3, PT, R247, R244, PT ;  /* 0x000000f4f700720c */ /* 0x000fca0003f64070 */
[--C-:B------:R-:W-:Y:S02]  /*14120*/  @!P6 IMAD.IADD R0, R0, 0x1, -R247.reuse ;  /* 0x000000010000e824 */ /* 0x100fe400078e0af7 */
[----:B------:R-:W-:Y:S02]  /*14130*/  @!P1 IADD3 R241, R241, -R247, RZ ;  /* 0x800000f7f1f19210 */ /* 0x000fe40007ffe0ff */
[--C-:B------:R-:W-:Y:S01]  /*14140*/  @!P5 IMAD.IADD R242, R242, 0x1, -R247.reuse ;  /* 0x00000001f2f2d824 */ /* 0x100fe200078e0af7 */
[C---:B------:R-:W-:Y:S02]  /*14150*/  ISETP.GT.U32.AND P6, PT, R247.reuse, R15, PT ;  /* 0x0000000ff700720c */ /* 0x040fe40003fc4070 */
[C---:B------:R-:W-:Y:S02]  /*14160*/  ISETP.GT.U32.AND P1, PT, R247.reuse, R14, PT ;  /* 0x0000000ef700720c */ /* 0x040fe40003f24070 */
[----:B------:R-:W-:Y:S01]  /*14170*/  ISETP.GT.U32.AND P0, PT, R247, R252, PT ;  /* 0x000000fcf700720c */ /* 0x000fe20003f04070 */
[--C-:B------:R-:W-:Y:S01]  /*14180*/  @!P4 IMAD.IADD R243, R243, 0x1, -R247.reuse ;  /* 0x00000001f3f3c824 */ /* 0x100fe200078e0af7 */
[C---:B------:R-:W-:Y:S01]  /*14190*/  ISETP.GT.U32.AND P5, PT, R247.reuse, R13, PT ;  /* 0x0000000df700720c */ /* 0x040fe20003fa4070 */
[----:B------:R-:W-:Y:S01]  /*141a0*/  @!P3 IMAD.IADD R244, R244, 0x1, -R247 ;  /* 0x00000001f4f4b824 */ /* 0x000fe200078e0af7 */
[----:B------:R-:W-:-:S02]  /*141b0*/  ISETP.GT.U32.AND P4, PT, R247, R12, PT ;  /* 0x0000000cf700720c */ /* 0x000fc40003f84070 */
[C---:B------:R-:W-:Y:S02]  /*141c0*/  ISETP.GT.U32.AND P3, PT, R247.reuse, R11, PT ;  /* 0x0000000bf700720c */ /* 0x040fe40003f64070 */
[----:B------:R-:W-:-:S05]  /*141d0*/  ISETP.GT.U32.AND P2, PT, R247, R240, PT ;  /* 0x000000f0f700720c */ /* 0x000fca0003f44070 */
[--C-:B------:R-:W-:Y:S01]  /*141e0*/  @!P0 IMAD.IADD R252, R252, 0x1, -R247.reuse ;  /* 0x00000001fcfc8824 */ /* 0x100fe200078e0af7 */
[----:B------:R-:W-:Y:S01]  /*141f0*/  ISETP.GT.U32.AND P0, PT, R247, R2, PT ;  /* 0x00000002f700720c */ /* 0x000fe20003f04070 */
[--C-:B------:R-:W-:Y:S02]  /*14200*/  @!P6 IMAD.IADD R15, R15, 0x1, -R247.reuse ;  /* 0x000000010f0fe824 */ /* 0x100fe400078e0af7 */
[--C-:B------:R-:W-:Y:S01]  /*14210*/  @!P1 IMAD.IADD R14, R14, 0x1, -R247.reuse ;  /* 0x000000010e0e9824 */ /* 0x100fe200078e0af7 */
[----:B------:R-:W-:Y:S01]  /*14220*/  ISETP.GT.U32.AND P1, PT, R247, R241, PT ;  /* 0x000000f1f700720c */ /* 0x000fe20003f24070 */
[--C-:B------:R-:W-:Y:S01]  /*14230*/  @!P5 IMAD.IADD R13, R13, 0x1, -R247.reuse ;  /* 0x000000010d0dd824 */ /* 0x100fe200078e0af7 */
[C---:B------:R-:W-:Y:S02]  /*14240*/  ISETP.GT.U32.AND P5, PT, R247.reuse, R242, PT ;  /* 0x000000f2f700720c */ /* 0x040fe40003fa4070 */
[----:B------:R-:W-:Y:S02]  /*14250*/  @!P2 IADD3 R240, R240, -R247, RZ ;  /* 0x800000f7f0f0a210 */ /* 0x000fe40007ffe0ff */
[C---:B------:R-:W-:Y:S01]  /*14260*/  ISETP.GT.U32.AND P2, PT, R247.reuse, R0, PT ;  /* 0x00000000f700720c */ /* 0x040fe20003f44070 */
[----:B------:R-:W-:Y:S01]  /*14270*/  @!P4 IMAD.IADD R12, R12, 0x1, -R247 ;  /* 0x000000010c0cc824 */ /* 0x000fe200078e0af7 */
[----:B------:R1:W-:Y:S01]  /*14280*/  STL [R1+0x5c], R15 ;  /* 0x00005c0f01007387 */ /* 0x0003e20000100800 */
[----:B------:R-:W-:-:S02]  /*14290*/  ISETP.GT.U32.AND P4, PT, R247, R243, PT ;  /* 0x000000f3f700720c */ /* 0x000fc40003f84070 */
[----:B------:R-:W-:Y:S01]  /*142a0*/  @!P3 IADD3 R11, R11, -R247, RZ ;  /* 0x800000f70b0bb210 */ /* 0x000fe20007ffe0ff */
[--C-:B------:R-:W-:Y:S01]  /*142b0*/  @!P0 IMAD.IADD R2, R2, 0x1, -R247.reuse ;  /* 0x0000000102028824 */ /* 0x100fe200078e0af7 */
[C---:B------:R-:W-:Y:S02]  /*142c0*/  ISETP.GT.U32.AND P3, PT, R247.reuse, R244, PT ;  /* 0x000000f4f700720c */ /* 0x040fe40003f64070 */
[----:B------:R-:W-:Y:S01]  /*142d0*/  ISETP.GT.U32.AND P0, PT, R247, R252, PT ;  /* 0x000000fcf700720c */ /* 0x000fe20003f04070 */
[----:B-1----:R-:W2:Y:S04]  /*142e0*/  LDL.LU R15, [R1+0x28b0] ;  /* 0x0028b000010f7983 */ /* 0x002ea80000300800 */
[----:B------:R1:W-:Y:S01]  /*142f0*/  STL [R1+0x58], R14 ;  /* 0x0000580e01007387 */ /* 0x0003e20000100800 */
[----:B------:R-:W-:-:S02]  /*14300*/  @!P2 IMAD.IADD R0, R0, 0x1, -R247 ;  /* 0x000000010000a824 */ /* 0x000fc400078e0af7 */
[--C-:B------:R-:W-:Y:S01]  /*14310*/  @!P1 IMAD.IADD R241, R241, 0x1, -R247.reuse ;  /* 0x00000001f1f19824 */ /* 0x100fe200078e0af7 */
[----:B-1----:R-:W3:Y:S04]  /*14320*/  LDL.LU R14, [R1+0x28ac] ;  /* 0x0028ac00010e7983 */ /* 0x002ee80000300800 */
[----:B------:R1:W-:Y:S01]  /*14330*/  STL [R1+0x54], R13 ;  /* 0x0000540d01007387 */ /* 0x0003e20000100800 */
[--C-:B------:R-:W-:Y:S01]  /*14340*/  @!P5 IMAD.IADD R242, R242, 0x1, -R247.reuse ;  /* 0x00000001f2f2d824 */ /* 0x100fe200078e0af7 */
[----:B------:R-:W-:Y:S02]  /*14350*/  @!P4 IADD3 R243, R243, -R247, RZ ;  /* 0x800000f7f3f3c210 */ /* 0x000fe40007ffe0ff */
[----:B-1----:R-:W4:Y:S04]  /*14360*/  LDL.LU R13, [R1+0x28a8] ;  /* 0x0028a800010d7983 */ /* 0x002f280000300800 */
[----:B------:R1:W-:Y:S01]  /*14370*/  STL [R1+0x50], R12 ;  /* 0x0000500c01007387 */ /* 0x0003e20000100800 */
[----:B------:R-:W-:-:S03]  /*14380*/  @!P3 IMAD.IADD R244, R244, 0x1, -R247 ;  /* 0x00000001f4f4b824 */ /* 0x000fc600078e0af7 */
[----:B-1----:R-:W3:Y:S04]  /*14390*/  LDL.LU R12, [R1+0x28a4] ;  /* 0x0028a400010c7983 */ /* 0x002ee80000300800 */
[----:B------:R1:W-:Y:S01]  /*143a0*/  STL [R1+0x4c], R11 ;  /* 0x00004c0b01007387 */ /* 0x0003e20000100800 */
[----:B------:R-:W-:-:S03]  /*143b0*/  @!P0 IMAD.IADD R252, R252, 0x1, -R247 ;  /* 0x00000001fcfc8824 */ /* 0x000fc600078e0af7 */
[----:B-1----:R-:W2:Y:S04]  /*143c0*/  LDL.LU R11, [R1+0x28a0] ;  /* 0x0028a000010b7983 */ /* 0x002ea80000300800 */
[----:B------:R1:W-:Y:S04]  /*143d0*/  STL [R1+0x48], R2 ;  /* 0x0000480201007387 */ /* 0x0003e80000100800 */
[----:B-1----:R-:W4:Y:S04]  /*143e0*/  LDL.LU R2, [R1+0x289c] ;  /* 0x00289c0001027983 */ /* 0x002f280000300800 */
[----:B------:R1:W-:Y:S04]  /*143f0*/  STL [R1+0x44], R0 ;  /* 0x0000440001007387 */ /* 0x0003e80000100800 */
[----:B-1----:R-:W3:Y:S04]  /*14400*/  LDL.LU R0, [R1+0x2898] ;  /* 0x0028980001007983 */ /* 0x002ee80000300800 */
[----:B------:R1:W-:Y:S04]  /*14410*/  STL [R1+0x40], R241 ;  /* 0x000040f101007387 */ /* 0x0003e80000100800 */
[----:B-1----:R-:W2:Y:S04]  /*14420*/  LDL.LU R241, [R1+0x2894] ;  /* 0x0028940001f17983 */ /* 0x002ea80000300800 */
[----:B------:R1:W-:Y:S04]  /*14430*/  STL [R1+0x3c], R242 ;  /* 0x00003cf201007387 */ /* 0x0003e80000100800 */
[----:B-1----:R-:W4:Y:S04]  /*14440*/  LDL.LU R242, [R1+0x2890] ;  /* 0x0028900001f27983 */ /* 0x002f280000300800 */
[----:B------:R1:W-:Y:S04]  /*14450*/  STL [R1+0x38], R243 ;  /* 0x000038f301007387 */ /* 0x0003e80000100800 */
        /* <DEDUP_REMOVED lines=10> */
[----:B------:R-:W-:-:S03]  /*14500*/  ISETP.GT.U32.AND P3, PT, R247, R4, PT ;  /* 0x00000004f700720c */ /* 0x000fc60003f64070 */
[--C-:B------:R-:W-:Y:S02]  /*14510*/  @!P6 IMAD.IADD R240, R240, 0x1, -R247.reuse ;  /* 0x00000001f0f0e824 */ /* 0x100fe400078e0af7 */
[--C-:B------:R-:W-:Y:S02]  /*14520*/  @!P2 IMAD.IADD R10, R10, 0x1, -R247.reuse ;  /* 0x000000010a0aa824 */ /* 0x100fe400078e0af7 */
[----:B------:R-:W-:Y:S02]  /*14530*/  @!P1 IADD3 R9, R9, -R247, RZ ;  /* 0x800000f709099210 */ /* 0x000fe40007ffe0ff */
[--C-:B------:R-:W-:Y:S01]  /*14540*/  @!P5 IMAD.IADD R8, R8, 0x1, -R247.reuse ;  /* 0x000000010808d824 */ /* 0x100fe200078e0af7 */
[----:B------:R-:W-:Y:S01]  /*14550*/  ISETP.GT.U32.AND P0, PT, R247, R3, PT ;  /* 0x00000003f700720c */ /* 0x000fe20003f04070 */
[--C-:B------:R-:W-:Y:S02]  /*14560*/  @!P4 IMAD.IADD R5, R5, 0x1, -R247.reuse ;  /* 0x000000010505c824 */ /* 0x100fe400078e0af7 */
[----:B------:R-:W-:-:S10]  /*14570*/  @!P3 IMAD.IADD R4, R4, 0x1, -R247 ;  /* 0x000000010404b824 */ /* 0x000fd400078e0af7 */
[----:B------:R-:W-:Y:S01]  /*14580*/  @!P0 IMAD.IADD R3, R3, 0x1, -R247 ;  /* 0x0000000103038824 */ /* 0x000fe200078e0af7 */
[----:B------:R-:W-:Y:S01]  /*14590*/  STL [R1+0x2c], R240 ;  /* 0x00002cf001007387 */ /* 0x000fe20000100800 */
[C---:B---3--:R-:W-:Y:S02]  /*145a0*/  ISETP.GT.U32.AND P3, PT, R247.reuse, R0, PT ;  /* 0x00000000f700720c */ /* 0x048fe40003f64070 */
[C---:B--2---:R-:W-:Y:S02]  /*145b0*/  ISETP.GT.U32.AND P4, PT, R247.reuse, R241, PT ;  /* 0x000000f1f700720c */ /* 0x044fe40003f84070 */
[C---:B----4-:R-:W-:Y:S02]  /*145c0*/  ISETP.GT.U32.AND P5, PT, R247.reuse, R242, PT ;  /* 0x000000f2f700720c */ /* 0x050fe40003fa4070 */
[C---:B------:R-:W-:Y:S02]  /*145d0*/  ISETP.GT.U32.AND P1, PT, R247.reuse, R243, PT ;  /* 0x000000f3f700720c */ /* 0x040fe40003f24070 */
[----:B------:R-:W-:-:S02]  /*145e0*/  ISETP.GT.U32.AND P2, PT, R247, R244, PT ;  /* 0x000000f4f700720c */ /* 0x000fc40003f44070 */
[----:B------:R-:W-:-:S11]  /*145f0*/  ISETP.GT.U32.AND P6, PT, R247, R252, PT ;  /* 0x000000fcf700720c */ /* 0x000fd60003fc4070 */
[--C-:B------:R-:W-:Y:S01]  /*14600*/  @!P2 IMAD.IADD R244, R244, 0x1, -R247.reuse ;  /* 0x00000001f4f4a824 */ /* 0x100fe200078e0af7 */
[----:B------:R-:W-:Y:S01]  /*14610*/  ISETP.GT.U32.AND P2, PT, R247, R9, PT ;  /* 0x00000009f700720c */ /* 0x000fe20003f44070 */
[--C-:B------:R-:W-:Y:S01]  /*14620*/  @!P1 IMAD.IADD R243, R243, 0x1, -R247.reuse ;  /* 0x00000001f3f39824 */ /* 0x100fe200078e0af7 */
[C---:B------:R-:W-:Y:S01]  /*14630*/  ISETP.GT.U32.AND P1, PT, R247.reuse, R8, PT ;  /* 0x00000008f700720c */ /* 0x040fe20003f24070 */
[--C-:B------:R-:W-:Y:S01]  /*14640*/  @!P5 IMAD.IADD R242, R242, 0x1, -R247.reuse ;  /* 0x00000001f2f2d824 */ /* 0x100fe200078e0af7 */
[C---:B------:R-:W-:Y:S02]  /*14650*/  ISETP.GT.U32.AND P5, PT, R247.reuse, R5, PT ;  /* 0x00000005f700720c */ /* 0x040fe40003fa4070 */
[----:B------:R-:W-:Y:S02]  /*14660*/  @!P6 IADD3 R252, R252, -R247, RZ ;  /* 0x800000f7fcfce210 */ /* 0x000fe40007ffe0ff */
[----:B------:R-:W-:Y:S01]  /*14670*/  ISETP.GT.U32.AND P6, PT, R247, R10, PT ;  /* 0x0000000af700720c */ /* 0x000fe20003fc4070 */
[----:B------:R-:W-:Y:S01]  /*14680*/  @!P4 IMAD.IADD R241, R241, 0x1, -R247 ;  /* 0x00000001f1f1c824 */ /* 0x000fe200078e0af7 */
[----:B------:R-:W-:-:S02]  /*14690*/  ISETP.GT.U32.AND P4, PT, R247, R4, PT ;  /* 0x00000004f700720c */ /* 0x000fc40003f84070 */
[----:B------:R-:W-:Y:S02]  /*146a0*/  @!P3 IADD3 R0, R0, -R247, RZ ;  /* 0x800000f70000b210 */ /* 0x000fe40007ffe0ff */
[----:B------:R-:W-:Y:S01]  /*146b0*/  ISETP.GT.U32.AND P3, PT, R247, R3, PT ;  /* 0x00000003f700720c */ /* 0x000fe20003f64070 */
[--C-:B------:R-:W-:Y:S02]  /*146c0*/  @!P2 IMAD.IADD R9, R9, 0x1, -R247.reuse ;  /* 0x000000010909a824 */ /* 0x100fe400078e0af7 */
[----:B------:R-:W-:-:S04]  /*146d0*/  @!P1 IMAD.IADD R8, R8, 0x1, -R247 ;  /* 0x0000000108089824 */ /* 0x000fc800078e0af7 */
[--C-:B------:R-:W-:Y:S01]  /*146e0*/  @!P6 IMAD.IADD R10, R10, 0x1, -R247.reuse ;  /* 0x000000010a0ae824 */ /* 0x100fe200078e0af7 */
[----:B------:R-:W-:Y:S01]  /*146f0*/  @!P5 IADD3 R5, R5, -R247, RZ ;  /* 0x800000f70505d210 */ /* 0x000fe20007ffe0ff */
[----:B------:R-:W-:-:S03]  /*14700*/  @!P4 IMAD.IADD R4, R4, 0x1, -R247 ;  /* 0x000000010404c824 */ /* 0x000fc600078e0af7 */
[----:B------:R1:W-:Y:S01]  /*14710*/  STL [R1+0x28], R10 ;  /* 0x0000280a01007387 */ /* 0x0003e20000100800 */
[----:B------:R-:W-:-:S03]  /*14720*/  @!P3 IMAD.IADD R3, R3, 0x1, -R247 ;  /* 0x000000010303b824 */ /* 0x000fc600078e0af7 */
[----:B-1----:R-:W2:Y:S04]  /*14730*/  LDL.LU R10, [R1+0x2880] ;  /* 0x00288000010a7983 */ /* 0x002ea80000300800 */
[----:B------:R1:W-:Y:S04]  /*14740*/  STL [R1+0x24], R9 ;  /* 0x0000240901007387 */ /* 0x0003e80000100800 */
[----:B-1----:R-:W3:Y:S04]  /*14750*/  LDL.LU R9, [R1+0x287c] ;  /* 0x00287c0001097983 */ /* 0x002ee80000300800 */
        /* <DEDUP_REMOVED lines=11> */
[----:B------:R-:W-:-:S07]  /*14810*/  ISETP.GT.U32.AND P3, PT, R247, R0, PT ;  /* 0x00000000f700720c */ /* 0x000fce0003f64070 */
[--C-:B------:R-:W-:Y:S01]  /*14820*/  @!P0 IMAD.IADD R2, R2, 0x1, -R247.reuse ;  /* 0x0000000102028824 */ /* 0x100fe200078e0af7 */
[C---:B------:R-:W-:Y:S02]  /*14830*/  ISETP.GT.U32.AND P0, PT, R247.reuse, R252, PT ;  /* 0x000000fcf700720c */ /* 0x040fe40003f04070 */
[C---:B------:R-:W-:Y:S02]  /*14840*/  ISETP.GT.U32.AND P1, PT, R247.reuse, R243, PT ;  /* 0x000000f3f700720c */ /* 0x040fe40003f24070 */
[----:B------:R-:W-:Y:S02]  /*14850*/  @!P2 IADD3 R244, R244, -R247, RZ ;  /* 0x800000f7f4f4a210 */ /* 0x000fe40007ffe0ff */
[C---:B------:R-:W-:Y:S01]  /*14860*/  ISETP.GT.U32.AND P4, PT, R247.reuse, R241, PT ;  /* 0x000000f1f700720c */ /* 0x040fe20003f84070 */
[--C-:B------:R-:W-:Y:S01]  /*14870*/  @!P5 IMAD.IADD R242, R242, 0x1, -R247.reuse ;  /* 0x00000001f2f2d824 */ /* 0x100fe200078e0af7 */
[----:B------:R-:W-:Y:S01]  /*14880*/  ISETP.GT.U32.AND P6, PT, R247, R2, PT ;  /* 0x00000002f700720c */ /* 0x000fe20003fc4070 */
[----:B------:R-:W-:-:S04]  /*14890*/  @!P3 IMAD.IADD R0, R0, 0x1, -R247 ;  /* 0x000000010000b824 */ /* 0x000fc800078e0af7 */
[--C-:B------:R-:W-:Y:S02]  /*148a0*/  @!P0 IMAD.IADD R252, R252, 0x1, -R247.reuse ;  /* 0x00000001fcfc8824 */ /* 0x100fe400078e0af7 */
[----:B------:R-:W-:-:S04]  /*148b0*/  @!P1 IMAD.IADD R243, R243, 0x1, -R247 ;  /* 0x00000001f3f39824 */ /* 0x000fc800078e0af7 */
[----:B------:R-:W-:Y:S02]  /*148c0*/  @!P4 IMAD.IADD R241, R241, 0x1, -R247 ;  /* 0x00000001f1f1c824 */ /* 0x000fe400078e0af7 */
[----:B------:R-:W-:Y:S02]  /*148d0*/  @!P6 IADD3 R2, R2, -R247, RZ ;  /* 0x800000f70202e210 */ /* 0x000fe40007ffe0ff */
[----:B------:R-:W-:-:S13]  /*148e0*/  ISETP.GT.U32.AND P6, PT, R247, R11, PT ;  /* 0x0000000bf700720c */ /* 0x000fda0003fc4070 */
[----:B------:R-:W-:Y:S01]  /*148f0*/  @!P6 IMAD.IADD R11, R11, 0x1, -R247 ;  /* 0x000000010b0be824 */ /* 0x000fe200078e0af7 */
[C---:B--2---:R-:W-:Y:S02]  /*14900*/  ISETP.GT.U32.AND P3, PT, R247.reuse, R10, PT ;  /* 0x0000000af700720c */ /* 0x044fe40003f64070 */
[C---:B---3--:R-:W-:Y:S02]  /*14910*/  ISETP.GT.U32.AND P4, PT, R247.reuse, R9, PT ;  /* 0x00000009f700720c */ /* 0x048fe40003f84070 */
[----:B----4-:R-:W-:-:S09]  /*14920*/  ISETP.GT.U32.AND P5, PT, R247, R8, PT ;  /* 0x00000008f700720c */ /* 0x010fd20003fa4070 */
[----:B------:R-:W-:Y:S01]  /*14930*/  @!P3 IMAD.IADD R10, R10, 0x1, -R247 ;  /* 0x000000010a0ab824 */ /* 0x000fe200078e0af7 */
[C---:B------:R-:W-:Y:S02]  /*14940*/  ISETP.GT.U32.AND P3, PT, R247.reuse, R17, PT ;  /* 0x00000011f700720c */ /* 0x040fe40003f64070 */
[C---:B------:R-:W-:Y:S02]  /*14950*/  ISETP.GT.U32.AND P1, PT, R247.reuse, R5, PT ;  /* 0x00000005f700720c */ /* 0x040fe40003f24070 */
[C---:B------:R-:W-:Y:S02]  /*14960*/  ISETP.GT.U32.AND P2, PT, R247.reuse, R4, PT ;  /* 0x00000004f700720c */ /* 0x040fe40003f44070 */
[----:B------:R-:W-:-:S11]  /*14970*/  ISETP.GT.U32.AND P0, PT, R247, R3, PT ;  /* 0x00000003f700720c */ /* 0x000fd60003f04070 */
[--C-:B------:R-:W-:Y:S01]  /*14980*/  @!P2 IMAD.IADD R4, R4, 0x1, -R247.reuse ;  /* 0x000000010404a824 */ /* 0x100fe200078e0af7 */
[C---:B------:R-:W-:Y:S01]  /*14990*/  ISETP.GT.U32.AND P2, PT, R247.reuse, R13, PT ;  /* 0x0000000df700720c */ /* 0x040fe20003f44070 */
[--C-:B------:R-:W-:Y:S01]  /*149a0*/  @!P5 IMAD.IADD R8, R8, 0x1, -R247.reuse ;  /* 0x000000010808d824 */ /* 0x100fe200078e0af7 */
[----:B------:R-:W-:Y:S01]  /*149b0*/  ISETP.GT.U32.AND P5, PT, R247, R15, PT ;  /* 0x0000000ff700720c */ /* 0x000fe20003fa4070 */
[--C-:B------:R-:W-:Y:S01]  /*149c0*/  @!P1 IMAD.IADD R5, R5, 0x1, -R247.reuse ;  /* 0x0000000105059824 */ /* 0x100fe200078e0af7 */
[----:B------:R-:W-:Y:S01]  /*149d0*/  ISETP.GT.U32.AND P1, PT, R247, R14, PT ;  /* 0x0000000ef700720c */ /* 0x000fe20003f24070 */
[----:B------:R-:W-:Y:S01]  /*149e0*/  @!P0 IMAD.IADD R3, R3, 0x1, -R247 ;  /* 0x0000000103038824 */ /* 0x000fe200078e0af7 */
[----:B------:R-:W-:-:S07]  /*149f0*/  ISETP.GT.U32.AND P0, PT, R247, R12, PT ;  /* 0x0000000cf700720c */ /* 0x000fce0003f04070 */
[--C-:B------:R-:W-:Y:S01]  /*14a00*/  @!P2 IMAD.IADD R13, R13, 0x1, -R247.reuse ;  /* 0x000000010d0da824 */ /* 0x100fe200078e0af7 */
[----:B------:R-:W-:Y:S02]  /*14a10*/  ISETP.GT.U32.AND P2, PT, R247, R5, PT ;  /* 0x00000005f700720c */ /* 0x000fe40003f44070 */
[----:B------:R-:W-:Y:S02]  /*14a20*/  @!P4 IADD3 R9, R9, -R247, RZ ;  /* 0x800000f70909c210 */ /* 0x000fe40007ffe0ff */
[----:B------:R-:W-:Y:S01]  /*14a30*/  ISETP.GT.U32.AND P4, PT, R247, R16, PT ;  /* 0x00000010f700720c */ /* 0x000fe20003f84070 */
[--C-:B------:R-:W-:Y:S01]  /*14a40*/  @!P5 IMAD.IADD R15, R15, 0x1, -R247.reuse ;  /* 0x000000010f0fd824 */ /* 0x100fe200078e0af7 */
[----:B------:R-:W-:Y:S01]  /*14a50*/  ISETP.GT.U32.AND P5, PT, R247, R9, PT ;  /* 0x00000009f700720c */ /* 0x000fe20003fa4070 */
[--C-:B------:R-:W-:Y:S02]  /*14a60*/  @!P3 IMAD.IADD R17, R17, 0x1, -R247.reuse ;  /* 0x000000011111b824 */ /* 0x100fe400078e0af7 */
[----:B------:R-:W-:Y:S01]  /*14a70*/  @!P0 IMAD.IADD R12, R12, 0x1, -R247 ;  /* 0x000000010c0c8824 */ /* 0x000fe200078e0af7 */
[----:B------:R-:W-:-:S02]  /*14a80*/  ISETP.GT.U32.AND P0, PT, R247, R4, PT ;  /* 0x00000004f700720c */ /* 0x000fc40003f04070 */
[C---:B------:R-:W-:Y:S02]  /*14a90*/  ISETP.GT.U32.AND P3, PT, R247.reuse, R11, PT ;  /* 0x0000000bf700720c */ /* 0x040fe40003f64070 */
[----:B------:R-:W-:Y:S02]  /*14aa0*/  @!P1 IADD3 R14, R14, -R247, RZ ;  /* 0x800000f70e0e9210 */ /* 0x000fe40007ffe0ff */
[----:B------:R-:W-:Y:S01]  /*14ab0*/  ISETP.GT.U32.AND P1, PT, R247, R8, PT ;  /* 0x00000008f700720c */ /* 0x000fe20003f24070 */
[--C-:B------:R-:W-:Y:S01]  /*14ac0*/  @!P2 IMAD.IADD R5, R5, 0x1, -R247.reuse ;  /* 0x000000010505a824 */ /* 0x100fe200078e0af7 */
[C---:B------:R-:W-:Y:S01]  /*14ad0*/  ISETP.GT.U32.AND P2, PT, R247.reuse, R13, PT ;  /* 0x0000000df700720c */ /* 0x040fe20003f44070 */
[--C-:B------:R-:W-:Y:S01]  /*14ae0*/  @!P4 IMAD.IADD R16, R16, 0x1, -R247.reuse ;  /* 0x000000011010c824 */ /* 0x100fe200078e0af7 */
[----:B------:R-:W-:Y:S01]  /*14af0*/  ISETP.GT.U32.AND P4, PT, R247, R10, PT ;  /* 0x0000000af700720c */ /* 0x000fe20003f84070 */
[----:B------:R-:W-:Y:S02]  /*14b00*/  @!P5 IMAD.IADD R9, R9, 0x1, -R247 ;  /* 0x000000010909d824 */ /* 0x000fe400078e0af7 */
[----:B------:R-:W-:-:S02]  /*14b10*/  @!P0 IADD3 R4, R4, -R247, RZ ;  /* 0x800000f704048210 */ /* 0x000fc40007ffe0ff */
[----:B------:R-:W-:Y:S01]  /*14b20*/  ISETP.GT.U32.AND P0, PT, R247, R12, PT ;  /* 0x0000000cf700720c */ /* 0x000fe20003f04070 */
[--C-:B------:R-:W-:Y:S01]  /*14b30*/  @!P3 IMAD.IADD R11, R11, 0x1, -R247.reuse ;  /* 0x000000010b0bb824 */ /* 0x100fe200078e0af7 */
[C---:B------:R-:W-:Y:S02]  /*14b40*/  ISETP.GT.U32.AND P5, PT, R247.reuse, R15, PT ;  /* 0x0000000ff700720c */ /* 0x040fe40003fa4070 */
[C---:B------:R-:W-:Y:S01]  /*14b50*/  ISETP.GT.U32.AND P3, PT, R247.reuse, R18, PT ;  /* 0x00000012f700720c */ /* 0x040fe20003f64070 */
[--C-:B------:R-:W-:Y:S01]  /*14b60*/  @!P1 IMAD.IADD R8, R8, 0x1, -R247.reuse ;  /* 0x0000000108089824 */ /* 0x100fe200078e0af7 */
[----:B------:R-:W-:Y:S01]  /*14b70*/  ISETP.GT.U32.AND P1, PT, R247, R14, PT ;  /* 0x0000000ef700720c */ /* 0x000fe20003f24070 */
[--C-:B------:R-:W-:Y:S01]  /*14b80*/  @!P2 IMAD.IADD R13, R13, 0x1, -R247.reuse ;  /* 0x000000010d0da824 */ /* 0x100fe200078e0af7 */
[C---:B------:R-:W-:Y:S01]  /*14b90*/  ISETP.GT.U32.AND P6, PT, R247.reuse, R3, PT ;  /* 0x00000003f700720c */ /* 0x040fe20003fc4070 */
[----:B------:R-:W-:Y:S01]  /*14ba0*/  @!P4 IMAD.IADD R10, R10, 0x1, -R247 ;  /* 0x000000010a0ac824 */ /* 0x000fe200078e0af7 */
[----:B------:R-:W-:-:S02]  /*14bb0*/  ISETP.GT.U32.AND P2, PT, R247, R20, PT ;  /* 0x00000014f700720c */ /* 0x000fc40003f44070 */
[C---:B------:R-:W-:Y:S01]  /*14bc0*/  ISETP.GT.U32.AND P4, PT, R247.reuse, R16, PT ;  /* 0x00000010f700720c */ /* 0x040fe20003f84070 */
[--C-:B------:R-:W-:Y:S01]  /*14bd0*/  @!P0 IMAD.IADD R12, R12, 0x1, -R247.reuse ;  /* 0x000000010c0c8824 */ /* 0x100fe200078e0af7 */
[----:B------:R-:W-:Y:S02]  /*14be0*/  ISETP.GT.U32.AND P0, PT, R247, R19, PT ;  /* 0x00000013f700720c */ /* 0x000fe40003f04070 */
[----:B------:R-:W-:Y:S01]  /*14bf0*/  @!P5 IADD3 R15, R15, -R247, RZ ;  /* 0x800000f70f0fd210 */ /* 0x000fe20007ffe0ff */
[--C-:B------:R-:W-:Y:S01]  /*14c00*/  @!P3 IMAD.IADD R18, R18, 0x1, -R247.reuse ;  /* 0x000000011212b824 */ /* 0x100fe200078e0af7 */
[C---:B------:R-:W-:Y:S01]  /*14c10*/  ISETP.GT.U32.AND P5, PT, R247.reuse, R22, PT ;  /* 0x00000016f700720c */ /* 0x040fe20003fa4070 */
[--C-:B------:R-:W-:Y:S01]  /*14c20*/  @!P1 IMAD.IADD R14, R14, 0x1, -R247.reuse ;  /* 0x000000010e0e9824 */ /* 0x100fe200078e0af7 */
[----:B------:R-:W-:Y:S01]  /*14c30*/  ISETP.GT.U32.AND P3, PT, R247, R25, PT ;  /* 0x00000019f700720c */ /* 0x000fe20003f64070 */
[----:B------:R-:W-:Y:S01]  /*14c40*/  @!P6 IMAD.IADD R3, R3, 0x1, -R247 ;  /* 0x000000010303e824 */ /* 0x000fe200078e0af7 */
[----:B------:R-:W-:-:S02]  /*14c50*/  ISETP.GT.U32.AND P1, PT, R247, R21, PT ;  /* 0x00000015f700720c */ /* 0x000fc40003f24070 */
[C---:B------:R-:W-:Y:S02]  /*14c60*/  ISETP.GT.U32.AND P6, PT, R247.reuse, R17, PT ;  /* 0x00000011f700720c */ /* 0x040fe40003fc4070 */
[----:B------:R-:W-:Y:S01]  /*14c70*/  @!P2 IADD3 R20, R20, -R247, RZ ;  /* 0x800000f71414a210 */ /* 0x000fe20007ffe0ff */
[--C-:B------:R-:W-:Y:S01]  /*14c80*/  @!P4 IMAD.IADD R16, R16, 0x1, -R247.reuse ;  /* 0x000000011010c824 */ /* 0x100fe200078e0af7 */
[----:B------:R-:W-:Y:S01]  /*14c90*/  ISETP.GT.U32.AND P2, PT, R247, R27, PT ;  /* 0x0000001bf700720c */ /* 0x000fe20003f44070 */
[--C-:B------:R-:W-:Y:S01]  /*14ca0*/  @!P0 IMAD.IADD R19, R19, 0x1, -R247.reuse ;  /* 0x0000000113138824 */ /* 0x100fe200078e0af7 */
[C---:B------:R-:W-:Y:S01]  /*14cb0*/  ISETP.GT.U32.AND P4, PT, R247.reuse, R23, PT ;  /* 0x00000017f700720c */ /* 0x040fe20003f84070 */
[----:B------:R-:W-:Y:S01]  /*14cc0*/  @!P5 IMAD.IADD R22, R22, 0x1, -R247 ;  /* 0x000000011616d824 */ /* 0x000fe200078e0af7 */
[C---:B------:R-:W-:Y:S02]  /*14cd0*/  ISETP.GT.U32.AND P0, PT, R247.reuse, R26, PT ;  /* 0x0000001af700720c */ /* 0x040fe40003f04070 */
[----:B------:R-:W-:-:S02]  /*14ce0*/  ISETP.GT.U32.AND P5, PT, R247, R29, PT ;  /* 0x0000001df700720c */ /* 0x000fc40003fa4070 */
[----:B------:R-:W-:Y:S01]  /*14cf0*/  @!P3 IADD3 R25, R25, -R247, RZ ;  /* 0x800000f71919b210 */ /* 0x000fe20007ffe0ff */
[--C-:B------:R-:W-:Y:S01]  /*14d00*/  @!P1 IMAD.IADD R21, R21, 0x1, -R247.reuse ;  /* 0x0000000115159824 */ /* 0x100fe200078e0af7 */
[----:B------:R-:W-:Y:S01]  /*14d10*/  ISETP.GT.U32.AND P3, PT, R247, R19, PT ;  /* 0x00000013f700720c */ /* 0x000fe20003f64070 */
[--C-:B------:R-:W-:Y:S01]  /*14d20*/  @!P6 IMAD.IADD R17, R17, 0x1, -R247.reuse ;  /* 0x000000011111e824 */ /* 0x100fe200078e0af7 */
[----:B------:R-:W-:Y:S01]  /*14d30*/  ISETP.GT.U32.AND P1, PT, R247, R28, PT ;  /* 0x0000001cf700720c */ /* 0x000fe20003f24070 */
[--C-:B------:R-:W-:Y:S01]  /*14d40*/  @!P2 IMAD.IADD R27, R27, 0x1, -R247.reuse ;  /* 0x000000011b1ba824 */ /* 0x100fe200078e0af7 */
[----:B------:R-:W-:Y:S01]  /*14d50*/  ISETP.GT.U32.AND P6, PT, R247, R24, PT ;  /* 0x00000018f700720c */ /* 0x000fe20003fc4070 */
[--C-:B------:R-:W-:Y:S01]  /*14d60*/  @!P4 IMAD.IADD R23, R23, 0x1, -R247.reuse ;  /* 0x000000011717c824 */ /* 0x100fe200078e0af7 */
[C---:B------:R-:W-:Y:S01]  /*14d70*/  ISETP.GT.U32.AND P2, PT, R247.reuse, R21, PT ;  /* 0x00000015f700720c */ /* 0x040fe20003f44070 */
[--C-:B------:R-:W-:Y:S01]  /*14d80*/  @!P0 IMAD.IADD R26, R26, 0x1, -R247.reuse ;  /* 0x000000011a1a8824 */ /* 0x100fe200078e0af7 */
[----:B------:R-:W-:Y:S01]  /*14d90*/  ISETP.GT.U32.AND P4, PT, R247, R30, PT ;  /* 0x0000001ef700720c */ /* 0x000fe20003f84070 */
[----:B------:R-:W-:Y:S01]  /*14da0*/  @!P5 IMAD.IADD R29, R29, 0x1, -R247 ;  /* 0x000000011d1dd824 */ /* 0x000fe200078e0af7 */
[----:B------:R-:W-:-:S02]  /*14db0*/  ISETP.GT.U32.AND P0, PT, R247, R20, PT ;  /* 0x00000014f700720c */ /* 0x000fc40003f04070 */
[----:B------:R-:W-:Y:S01]  /*14dc0*/  ISETP.GT.U32.AND P5, PT, R247, R23, PT ;  /* 0x00000017f700720c */ /* 0x000fe20003fa4070 */
[--C-:B------:R-:W-:Y:S01]  /*14dd0*/  @!P3 IMAD.IADD R19, R19, 0x1, -R247.reuse ;  /* 0x000000011313b824 */ /* 0x100fe200078e0af7 */
[C---:B------:R-:W-:Y:S01]  /*14de0*/  ISETP.GT.U32.AND P3, PT, R247.reuse, R25, PT ;  /* 0x00000019f700720c */ /* 0x040fe20003f64070 */
[--C-:B------:R-:W-:Y:S01]  /*14df0*/  @!P1 IMAD.IADD R28, R28, 0x1, -R247.reuse ;  /* 0x000000011c1c9824 */ /* 0x100fe200078e0af7 */
[----:B------:R-:W-:Y:S01]  /*14e00*/  ISETP.GT.U32.AND P1, PT, R247, R22, PT ;  /* 0x00000016f700720c */ /* 0x000fe20003f24070 */
[--C-:B------:R-:W-:Y:S02]  /*14e10*/  @!P6 IMAD.IADD R24, R24, 0x1, -R247.reuse ;  /* 0x000000011818e824 */ /* 0x100fe400078e0af7 */
[--C-:B------:R-:W-:Y:S01]  /*14e20*/  @!P2 IMAD.IADD R21, R21, 0x1, -R247.reuse ;  /* 0x000000011515a824 */ /* 0x100fe200078e0af7 */
[C---:B------:R-:W-:Y:S02]  /*14e30*/  ISETP.GT.U32.AND P2, PT, R247.reuse, R27, PT ;  /* 0x0000001bf700720c */ /* 0x040fe40003f44070 */
[----:B------:R-:W-:Y:S01]  /*14e40*/  @!P4 IADD3 R30, R30, -R247, RZ ;  /* 0x800000f71e1ec210 */ /* 0x000fe20007ffe0ff */
[----:B------:R-:W-:Y:S01]  /*14e50*/  @!P0 IMAD.IADD R20, R20, 0x1, -R247 ;  /* 0x0000000114148824 */ /* 0x000fe200078e0af7 */
[----:B------:R-:W-:-:S02]  /*14e60*/  ISETP.GT.U32.AND P4, PT, R247, R24, PT ;  /* 0x00000018f700720c */ /* 0x000fc40003f84070 */
[----:B------:R-:W-:Y:S01]  /*14e70*/  ISETP.GT.U32.AND P6, PT, R247, R18, PT ;  /* 0x00000012f700720c */ /* 0x000fe20003fc4070 */
[--C-:B------:R-:W-:Y:S01]  /*14e80*/  @!P5 IMAD.IADD R23, R23, 0x1, -R247.reuse ;  /* 0x000000011717d824 */ /* 0x100fe200078e0af7 */
[----:B------:R-:W-:Y:S01]  /*14e90*/  ISETP.GT.U32.AND P0, PT, R247, R26, PT ;  /* 0x0000001af700720c */ /* 0x000fe20003f04070 */
[----:B------:R-:W-:Y:S01]  /*14ea0*/  @!P3 IMAD.IADD R25, R25, 0x1, -R247 ;  /* 0x000000011919b824 */ /* 0x000fe200078e0af7 */
[C---:B------:R-:W-:Y:S02]  /*14eb0*/  ISETP.GT.U32.AND P5, PT, R247.reuse, R29, PT ;  /* 0x0000001df700720c */ /* 0x040fe40003fa4070 */
[C---:B------:R-:W-:Y:S02]  /*14ec0*/  ISETP.GT.U32.AND P3, PT, R247.reuse, R32, PT ;  /* 0x00000020f700720c */ /* 0x040fe40003f64070 */
[----:B------:R-:W-:Y:S02]  /*14ed0*/  @!P1 IADD3 R22, R22, -R247, RZ ;  /* 0x800000f716169210 */ /* 0x000fe40007ffe0ff */
[----:B------:R-:W-:-:S02]  /*14ee0*/  ISETP.GT.U32.AND P1, PT, R247, R28, PT ;  /* 0x0000001cf700720c */ /* 0x000fc40003f24070 */
[----:B------:R-:W-:Y:S01]  /*14ef0*/  @!P2 IADD3 R27, R27, -R247, RZ ;  /* 0x800000f71b1ba210 */ /* 0x000fe20007ffe0ff */
[--C-:B------:R-:W-:Y:S01]  /*14f00*/  @!P4 IMAD.IADD R24, R24, 0x1, -R247.reuse ;  /* 0x000000011818c824 */ /* 0x100fe200078e0af7 */
[C---:B------:R-:W-:Y:S01]  /*14f10*/  ISETP.GT.U32.AND P2, PT, R247.reuse, R34, PT ;  /* 0x00000022f700720c */ /* 0x040fe20003f44070 */
[--C-:B------:R-:W-:Y:S01]  /*14f20*/  @!P6 IMAD.IADD R18, R18, 0x1, -R247.reuse ;  /* 0x000000011212e824 */ /* 0x100fe200078e0af7 */
[C---:B------:R-:W-:Y:S01]  /*14f30*/  ISETP.GT.U32.AND P4, PT, R247.reuse, R31, PT ;  /* 0x0000001ff700720c */ /* 0x040fe20003f84070 */
[--C-:B------:R-:W-:Y:S01]  /*14f40*/  @!P0 IMAD.IADD R26, R26, 0x1, -R247.reuse ;  /* 0x000000011a1a8824 */ /* 0x100fe200078e0af7 */
[----:B------:R-:W-:Y:S01]  /*14f50*/  ISETP.GT.U32.AND P6, PT, R247, R30, PT ;  /* 0x0000001ef700720c */ /* 0x000fe20003fc4070 */
[----:B------:R-:W-:Y:S01]  /*14f60*/  @!P5 IMAD.IADD R29, R29, 0x1, -R247 ;  /* 0x000000011d1dd824 */ /* 0x000fe200078e0af7 */
[C---:B------:R-:W-:Y:S02]  /*14f70*/  ISETP.GT.U32.AND P0, PT, R247.reuse, R33, PT ;  /* 0x00000021f700720c */ /* 0x040fe40003f04070 */
[----:B------:R-:W-:-:S02]  /*14f80*/  ISETP.GT.U32.AND P5, PT, R247, R36, PT ;  /* 0x00000024f700720c */ /* 0x000fc40003fa4070 */
[----:B------:R-:W-:Y:S01]  /*14f90*/  @!P3 IADD3 R32, R32, -R247, RZ ;  /* 0x800000f72020b210 */ /* 0x000fe20007ffe0ff */
[--C-:B------:R-:W-:Y:S01]  /*14fa0*/  @!P1 IMAD.IADD R28, R28, 0x1, -R247.reuse ;  /* 0x000000011c1c9824 */ /* 0x100fe200078e0af7 */
[C---:B------:R-:W-:Y:S02]  /*14fb0*/  ISETP.GT.U32.AND P3, PT, R247.reuse, R39, PT ;  /* 0x00000027f700720c */ /* 0x040fe40003f64070 */
[C---:B------:R-:W-:Y:S01]  /*14fc0*/  ISETP.GT.U32.AND P1, PT, R247.reuse, R35, PT ;  /* 0x00000023f700720c */ /* 0x040fe20003f24070 */
[--C-:B------:R-:W-:Y:S01]  /*14fd0*/  @!P2 IMAD.IADD R34, R34, 0x1, -R247.reuse ;  /* 0x000000012222a824 */ /* 0x100fe200078e0af7 */
[----:B------:R-:W-:Y:S01]  /*14fe0*/  ISETP.GT.U32.AND P2, PT, R247, R41, PT ;  /* 0x00000029f700720c */ /* 0x000fe20003f44070 */
[--C-:B------:R-:W-:Y:S01]  /*14ff0*/  @!P4 IMAD.IADD R31, R31, 0x1, -R247.reuse ;  /* 0x000000011f1fc824 */ /* 0x100fe200078e0af7 */
        /* <DEDUP_REMOVED lines=8> */
[----:B------:R-:W-:Y:S01]  /*15080*/  ISETP.GT.U32.AND P3, PT, R247, R33, PT ;  /* 0x00000021f700720c */ /* 0x000fe20003f64070 */
[--C-:B------:R-:W-:Y:S01]  /*15090*/  @!P1 IMAD.IADD R35, R35, 0x1, -R247.reuse ;  /* 0x0000000123239824 */ /* 0x100fe200078e0af7 */
[----:B------:R-:W-:Y:S01]  /*150a0*/  ISETP.GT.U32.AND P1, PT, R247, R42, PT ;  /* 0x0000002af700720c */ /* 0x000fe20003f24070 */
[----:B------:R-:W-:-:S02]  /*150b0*/  @!P2 IMAD.IADD R41, R41, 0x1, -R247 ;  /* 0x000000012929a824 */ /* 0x000fc400078e0af7 */
[--C-:B------:R-:W-:Y:S01]  /*150c0*/  @!P4 IMAD.IADD R38, R38, 0x1, -R247.reuse ;  /* 0x000000012626c824 */ /* 0x100fe200078e0af7 */
[----:B------:R-:W-:Y:S02]  /*150d0*/  ISETP.GT.U32.AND P2, PT, R247, R35, PT ;  /* 0x00000023f700720c */ /* 0x000fe40003f44070 */
[----:B------:R-:W-:Y:S01]  /*150e0*/  @!P6 IADD3 R37, R37, -R247, RZ ;  /* 0x800000f72525e210 */ /* 0x000fe20007ffe0ff */
[--C-:B------:R-:W-:Y:S01]  /*150f0*/  @!P0 IMAD.IADD R40, R40, 0x1, -R247.reuse ;  /* 0x0000000128288824 */ /* 0x100fe200078e0af7 */
[----:B------:R-:W-:Y:S01]  /*15100*/  ISETP.GT.U32.AND P4, PT, R247, R32, PT ;  /* 0x00000020f700720c */ /* 0x000fe20003f84070 */
[--C-:B------:R-:W-:Y:S01]  /*15110*/  @!P5 IMAD.IADD R43, R43, 0x1, -R247.reuse ;  /* 0x000000012b2bd824 */ /* 0x100fe200078e0af7 */
[----:B------:R-:W-:Y:S01]  /*15120*/  ISETP.GT.U32.AND P0, PT, R247, R34, PT ;  /* 0x00000022f700720c */ /* 0x000fe20003f04070 */
[----:B------:R-:W-:Y:S01]  /*15130*/  @!P3 IMAD.IADD R33, R33, 0x1, -R247 ;  /* 0x000000012121b824 */ /* 0x000fe200078e0af7 */
[C---:B------:R-:W-:Y:S02]  /*15140*/  ISETP.GT.U32.AND P5, PT, R247.reuse, R37, PT ;  /* 0x00000025f700720c */ /* 0x040fe40003fa4070 */
[----:B------:R-:W-:-:S02]  /*15150*/  ISETP.GT.U32.AND P3, PT, R247, R39, PT ;  /* 0x00000027f700720c */ /* 0x000fc40003f64070 */
[----:B------:R-:W-:Y:S02]  /*15160*/  @!P1 IADD3 R42, R42, -R247, RZ ;  /* 0x800000f72a2a9210 */ /* 0x000fe40007ffe0ff */
[----:B------:R-:W-:Y:S01]  /*15170*/  ISETP.GT.U32.AND P1, PT, R247, R36, PT ;  /* 0x00000024f700720c */ /* 0x000fe20003f24070 */
[--C-:B------:R-:W-:Y:S01]  /*15180*/  @!P2 IMAD.IADD R35, R35, 0x1, -R247.reuse ;  /* 0x000000012323a824 */ /* 0x100fe200078e0af7 */
[C---:B------:R-:W-:Y:S01]  /*15190*/  ISETP.GT.U32.AND P2, PT, R247.reuse, R41, PT ;  /* 0x00000029f700720c */ /* 0x040fe20003f44070 */
[--C-:B------:R-:W-:Y:S01]  /*151a0*/  @!P4 IMAD.IADD R32, R32, 0x1, -R247.reuse ;  /* 0x000000012020c824 */ /* 0x100fe200078e0af7 */
[----:B------:R-:W-:Y:S02]  /*151b0*/  ISETP.GT.U32.AND P4, PT, R247, R38, PT ;  /* 0x00000026f700720c */ /* 0x000fe40003f84070 */
[----:B------:R-:W-:Y:S01]  /*151c0*/  @!P0 IADD3 R34, R34, -R247, RZ ;  /* 0x800000f722228210 */ /* 0x000fe20007ffe0ff */
[----:B------:R-:W-:Y:S01]  /*151d0*/  @!P5 IMAD.IADD R37, R37, 0x1, -R247 ;  /* 0x000000012525d824 */ /* 0x000fe200078e0af7 */
[----:B------:R-:W-:-:S02]  /*151e0*/  ISETP.GT.U32.AND P6, PT, R247, R31, PT ;  /* 0x0000001ff700720c */ /* 0x000fc40003fc4070 */
[----:B------:R-:W-:Y:S01]  /*151f0*/  ISETP.GT.U32.AND P0, PT, R247, R40, PT ;  /* 0x00000028f700720c */ /* 0x000fe20003f04070 */
[--C-:B------:R-:W-:Y:S01]  /*15200*/  @!P3 IMAD.IADD R39, R39, 0x1, -R247.reuse ;  /* 0x000000012727b824 */ /* 0x100fe200078e0af7 */
[C---:B------:R-:W-:Y:S01]  /*15210*/  ISETP.GT.U32.AND P5, PT, R247.reuse, R44, PT ;  /* 0x0000002cf700720c */ /* 0x040fe20003fa4070 */
[--C-:B------:R-:W-:Y:S01]  /*15220*/  @!P1 IMAD.IADD R36, R36, 0x1, -R247.reuse ;  /* 0x0000000124249824 */ /* 0x100fe200078e0af7 */
[C---:B------:R-:W-:Y:S02]  /*15230*/  ISETP.GT.U32.AND P3, PT, R247.reuse, R46, PT ;  /* 0x0000002ef700720c */ /* 0x040fe40003f64070 */
[----:B------:R-:W-:Y:S01]  /*15240*/  ISETP.GT.U32.AND P1, PT, R247, R42, PT ;  /* 0x0000002af700720c */ /* 0x000fe20003f24070 */
[--C-:B------:R-:W-:Y:S01]  /*15250*/  @!P2 IMAD.IADD R41, R41, 0x1, -R247.reuse ;  /* 0x000000012929a824 */ /* 0x100fe200078e0af7 */
[----:B------:R-:W-:Y:S02]  /*15260*/  ISETP.GT.U32.AND P2, PT, R247, R48, PT ;  /* 0x00000030f700720c */ /* 0x000fe40003f44070 */
[----:B------:R-:W-:Y:S01]  /*15270*/  @!P4 IADD3 R38, R38, -R247, RZ ;  /* 0x800000f72626c210 */ /* 0x000fe20007ffe0ff */
[--C-:B------:R-:W-:Y:S01]  /*15280*/  @!P6 IMAD.IADD R31, R31, 0x1, -R247.reuse ;  /* 0x000000011f1fe824 */ /* 0x100fe200078e0af7 */
[C---:B------:R-:W-:Y:S01]  /*15290*/  ISETP.GT.U32.AND P4, PT, R247.reuse, R45, PT ;  /* 0x0000002df700720c */ /* 0x040fe20003f84070 */
[--C-:B------:R-:W-:Y:S01]  /*152a0*/  @!P0 IMAD.IADD R40, R40, 0x1, -R247.reuse ;  /* 0x0000000128288824 */ /* 0x100fe200078e0af7 */
[C---:B------:R-:W-:Y:S01]  /*152b0*/  ISETP.GT.U32.AND P6, PT, R247.reuse, R43, PT ;  /* 0x0000002bf700720c */ /* 0x040fe20003fc4070 */
[--C-:B------:R-:W-:Y:S01]  /*152c0*/  @!P5 IMAD.IADD R44, R44, 0x1, -R247.reuse ;  /* 0x000000012c2cd824 */ /* 0x100fe200078e0af7 */
[C---:B------:R-:W-:Y:S01]  /*152d0*/  ISETP.GT.U32.AND P0, PT, R247.reuse, R47, PT ;  /* 0x0000002ff700720c */ /* 0x040fe20003f04070 */
[--C-:B------:R-:W-:Y:S01]  /*152e0*/  @!P3 IMAD.IADD R46, R46, 0x1, -R247.reuse ;  /* 0x000000012e2eb824 */ /* 0x100fe200078e0af7 */
[C---:B------:R-:W-:Y:S01]  /*152f0*/  ISETP.GT.U32.AND P5, PT, R247.reuse, R51, PT ;  /* 0x00000033f700720c */ /* 0x040fe20003fa4070 */
[----:B------:R-:W-:Y:S01]  /*15300*/  @!P1 IMAD.IADD R42, R42, 0x1, -R247 ;  /* 0x000000012a2a9824 */ /* 0x000fe200078e0af7 */
[----:B------:R-:W-:-:S02]  /*15310*/  ISETP.GT.U32.AND P3, PT, R247, R53, PT ;  /* 0x00000035f700720c */ /* 0x000fc40003f64070 */
[----:B------:R-:W-:Y:S02]  /*15320*/  ISETP.GT.U32.AND P1, PT, R247, R49, PT ;  /* 0x00000031f700720c */ /* 0x000fe40003f24070 */
[----:B------:R-:W-:Y:S01]  /*15330*/  @!P2 IADD3 R48, R48, -R247, RZ ;  /* 0x800000f73030a210 */ /* 0x000fe20007ffe0ff */
[--C-:B------:R-:W-:Y:S01]  /*15340*/  @!P4 IMAD.IADD R45, R45, 0x1, -R247.reuse ;  /* 0x000000012d2dc824 */ /* 0x100fe200078e0af7 */
[C---:B------:R-:W-:Y:S02]  /*15350*/  ISETP.GT.U32.AND P2, PT, R247.reuse, R55, PT ;  /* 0x00000037f700720c */ /* 0x040fe40003f44070 */
[----:B------:R-:W-:Y:S01]  /*15360*/  ISETP.GT.U32.AND P4, PT, R247, R52, PT ;  /* 0x00000034f700720c */ /* 0x000fe20003f84070 */
[--C-:B------:R-:W-:Y:S01]  /*15370*/  @!P0 IMAD.IADD R47, R47, 0x1, -R247.reuse ;  /* 0x000000012f2f8824 */ /* 0x100fe200078e0af7 */
[----:B------:R-:W-:Y:S01]  /*15380*/  @!P6 IADD3 R43, R43, -R247, RZ ;  /* 0x800000f72b2be210 */ /* 0x000fe20007ffe0ff */
[----:B------:R-:W-:Y:S01]  /*15390*/  @!P5 IMAD.IADD R51, R51, 0x1, -R247 ;  /* 0x000000013333d824 */ /* 0x000fe200078e0af7 */
[----:B------:R-:W-:-:S02]  /*153a0*/  ISETP.GT.U32.AND P6, PT, R247, R50, PT ;  /* 0x00000032f700720c */ /* 0x000fc40003fc4070 */
[C---:B------:R-:W-:Y:S02]  /*153b0*/  ISETP.GT.U32.AND P0, PT, R247.reuse, R54, PT ;  /* 0x00000036f700720c */ /* 0x040fe40003f04070 */
[----:B------:R-:W-:Y:S02]  /*153c0*/  ISETP.GT.U32.AND P5, PT, R247, R45, PT ;  /* 0x0000002df700720c */ /* 0x000fe40003fa4070 */
[----:B------:R-:W-:Y:S01]  /*153d0*/  @!P3 IADD3 R53, R53, -R247, RZ ;  /* 0x800000f73535b210 */ /* 0x000fe20007ffe0ff */
[--C-:B------:R-:W-:Y:S01]  /*153e0*/  @!P1 IMAD.IADD R49, R49, 0x1, -R247.reuse ;  /* 0x0000000131319824 */ /* 0x100fe200078e0af7 */
[C---:B------:R-:W-:Y:S02]  /*153f0*/  ISETP.GT.U32.AND P3, PT, R247.reuse, R47, PT ;  /* 0x0000002ff700720c */ /* 0x040fe40003f64070 */
[----:B------:R-:W-:Y:S01]  /*15400*/  ISETP.GT.U32.AND P1, PT, R247, R56, PT ;  /* 0x00000038f700720c */ /* 0x000fe20003f24070 */
[--C-:B------:R-:W-:Y:S01]  /*15410*/  @!P2 IMAD.IADD R55, R55, 0x1, -R247.reuse ;  /* 0x000000013737a824 */ /* 0x100fe200078e0af7 */
[----:B------:R-:W-:Y:S01]  /*15420*/  ISETP.GT.U32.AND P2, PT, R247, R49, PT ;  /* 0x00000031f700720c */ /* 0x000fe20003f44070 */
[----:B------:R-:W-:-:S02]  /*15430*/  @!P4 IMAD.IADD R52, R52, 0x1, -R247 ;  /* 0x000000013434c824 */ /* 0x000fc400078e0af7 */
[--C-:B------:R-:W-:Y:S01]  /*15440*/  @!P6 IMAD.IADD R50, R50, 0x1, -R247.reuse ;  /* 0x000000013232e824 */ /* 0x100fe200078e0af7 */
[C---:B------:R-:W-:Y:S01]  /*15450*/  ISETP.GT.U32.AND P6, PT, R247.reuse, R44, PT ;  /* 0x0000002cf700720c */ /* 0x040fe20003fc4070 */
[--C-:B------:R-:W-:Y:S01]  /*15460*/  @!P0 IMAD.IADD R54, R54, 0x1, -R247.reuse ;  /* 0x0000000136368824 */ /* 0x100fe200078e0af7 */
[----:B------:R-:W-:Y:S02]  /*15470*/  ISETP.GT.U32.AND P0, PT, R247, R48, PT ;  /* 0x00000030f700720c */ /* 0x000fe40003f04070 */
[----:B------:R-:W-:Y:S01]  /*15480*/  @!P5 IADD3 R45, R45, -R247, RZ ;  /* 0x800000f72d2dd210 */ /* 0x000fe20007ffe0ff */
[--C-:B------:R-:W-:Y:S01]  /*15490*/  @!P3 IMAD.IADD R47, R47, 0x1, -R247.reuse ;  /* 0x000000012f2fb824 */ /* 0x100fe200078e0af7 */
[C---:B------:R-:W-:Y:S01]  /*154a0*/  ISETP.GT.U32.AND P5, PT, R247.reuse, R52, PT ;  /* 0x00000034f700720c */ /* 0x040fe20003fa4070 */
[----:B------:R-:W-:Y:S01]  /*154b0*/  @!P1 IMAD.IADD R56, R56, 0x1, -R247 ;  /* 0x0000000138389824 */ /* 0x000fe200078e0af7 */
[C---:B------:R-:W-:Y:S02]  /*154c0*/  ISETP.GT.U32.AND P3, PT, R247.reuse, R53, PT ;  /* 0x00000035f700720c */ /* 0x040fe40003f64070 */
[----:B------:R-:W-:-:S02]  /*154d0*/  ISETP.GT.U32.AND P4, PT, R247, R46, PT ;  /* 0x0000002ef700720c */ /* 0x000fc40003f84070 */
[----:B------:R-:W-:Y:S01]  /*154e0*/  ISETP.GT.U32.AND P1, PT, R247, R50, PT ;  /* 0x00000032f700720c */ /* 0x000fe20003f24070 */
[--C-:B------:R-:W-:Y:S01]  /*154f0*/  @!P2 IMAD.IADD R49, R49, 0x1, -R247.reuse ;  /* 0x000000013131a824 */ /* 0x100fe200078e0af7 */
[C---:B------:R-:W-:Y:S01]  /*15500*/  ISETP.GT.U32.AND P2, PT, R247.reuse, R55, PT ;  /* 0x00000037f700720c */ /* 0x040fe20003f44070 */
[--C-:B------:R-:W-:Y:S01]  /*15510*/  @!P6 IMAD.IADD R44, R44, 0x1, -R247.reuse ;  /* 0x000000012c2ce824 */ /* 0x100fe200078e0af7 */
[C---:B------:R-:W-:Y:S01]  /*15520*/  ISETP.GT.U32.AND P6, PT, R247.reuse, R51, PT ;  /* 0x00000033f700720c */ /* 0x040fe20003fc4070 */
[--C-:B------:R-:W-:Y:S01]  /*15530*/  @!P0 IMAD.IADD R48, R48, 0x1, -R247.reuse ;  /* 0x0000000130308824 */ /* 0x100fe200078e0af7 */
[C---:B------:R-:W-:Y:S01]  /*15540*/  ISETP.GT.U32.AND P0, PT, R247.reuse, R54, PT ;  /* 0x00000036f700720c */ /* 0x040fe20003f04070 */
[--C-:B------:R-:W-:Y:S01]  /*15550*/  @!P5 IMAD.IADD R52, R52, 0x1, -R247.reuse ;  /* 0x000000013434d824 */ /* 0x100fe200078e0af7 */
[----:B------:R-:W-:Y:S01]  /*15560*/  ISETP.GT.U32.AND P5, PT, R247, R59, PT ;  /* 0x0000003bf700720c */ /* 0x000fe20003fa4070 */
[--C-:B------:R-:W-:Y:S01]  /*15570*/  @!P3 IMAD.IADD R53, R53, 0x1, -R247.reuse ;  /* 0x000000013535b824 */ /* 0x100fe200078e0af7 */
[C---:B------:R-:W-:Y:S01]  /*15580*/  ISETP.GT.U32.AND P3, PT, R247.reuse, R60, PT ;  /* 0x0000003cf700720c */ /* 0x040fe20003f64070 */
[--C-:B------:R-:W-:Y:S01]  /*15590*/  @!P4 IMAD.IADD R46, R46, 0x1, -R247.reuse ;  /* 0x000000012e2ec824 */ /* 0x100fe200078e0af7 */
[C---:B------:R-:W-:Y:S01]  /*155a0*/  ISETP.GT.U32.AND P4, PT, R247.reuse, R56, PT ;  /* 0x00000038f700720c */ /* 0x040fe20003f84070 */
[--C-:B------:R-:W-:Y:S01]  /*155b0*/  @!P1 IMAD.IADD R50, R50, 0x1, -R247.reuse ;  /* 0x0000000132329824 */ /* 0x100fe200078e0af7 */
[----:B------:R-:W-:Y:S01]  /*155c0*/  ISETP.GT.U32.AND P1, PT, R247, R57, PT ;  /* 0x00000039f700720c */ /* 0x000fe20003f24070 */
[--C-:B------:R-:W-:Y:S01]  /*155d0*/  @!P2 IMAD.IADD R55, R55, 0x1, -R247.reuse ;  /* 0x000000013737a824 */ /* 0x100fe200078e0af7 */
[----:B------:R-:W-:Y:S01]  /*155e0*/  ISETP.GT.U32.AND P2, PT, R247, R62, PT ;  /* 0x0000003ef700720c */ /* 0x000fe20003f44070 */
[----:B------:R-:W-:Y:S01]  /*155f0*/  @!P6 IMAD.IADD R51, R51, 0x1, -R247 ;  /* 0x000000013333e824 */ /* 0x000fe200078e0af7 */
[----:B------:R-:W-:-:S02]  /*15600*/  ISETP.GT.U32.AND P6, PT, R247, R58, PT ;  /* 0x0000003af700720c */ /* 0x000fc40003fc4070 */
[----:B------:R-:W-:Y:S02]  /*15610*/  @!P0 IADD3 R54, R54, -R247, RZ ;  /* 0x800000f736368210 */ /* 0x000fe40007ffe0ff */
        /* <DEDUP_REMOVED lines=19> */
[----:B------:R-:W-:-:S02]  /*15750*/  @!P4 IMAD.IADD R63, R63, 0x1, -R247 ;  /* 0x000000013f3fc824 */ /* 0x000fc400078e0af7 */
[-C--:B------:R-:W-:Y:S02]  /*15760*/  @!P1 IADD3 R64, R64, -R247.reuse, RZ ;  /* 0x800000f740409210 */ /* 0x080fe40007ffe0ff */
[----:B------:R-:W-:Y:S02]  /*15770*/  ISETP.GT.U32.AND P1, PT, R247, R58, PT ;  /* 0x0000003af700720c */ /* 0x000fe40003f24070 */
[----:B------:R-:W-:Y:S02]  /*15780*/  @!P2 IADD3 R69, R69, -R247, RZ ;  /* 0x800000f74545a210 */ /* 0x000fe40007ffe0ff */
[----:B------:R-:W-:Y:S01]  /*15790*/  ISETP.GT.U32.AND P2, PT, R247, R63, PT ;  /* 0x0000003ff700720c */ /* 0x000fe20003f44070 */
        /* <DEDUP_REMOVED lines=18> */
[----:B------:R-:W-:-:S02]  /*158c0*/  @!P5 IADD3 R66, R66, -R247, RZ ;  /* 0x800000f74242d210 */ /* 0x000fc40007ffe0ff */
[----:B------:R-:W-:Y:S01]  /*158d0*/  ISETP.GT.U32.AND P4, PT, R247, R65, PT ;  /* 0x00000041f700720c */ /* 0x000fe20003f84070 */
[--C-:B------:R-:W-:Y:S01]  /*158e0*/  @!P3 IMAD.IADD R67, R67, 0x1, -R247.reuse ;  /* 0x000000014343b824 */ /* 0x100fe200078e0af7 */
[C---:B------:R-:W-:Y:S01]  /*158f0*/  ISETP.GT.U32.AND P5, PT, R247.reuse, R73, PT ;  /* 0x00000049f700720c */ /* 0x040fe20003fa4070 */
[--C-:B------:R-:W-:Y:S01]  /*15900*/  @!P1 IMAD.IADD R64, R64, 0x1, -R247.reuse ;  /* 0x0000000140409824 */ /* 0x100fe200078e0af7 */
[C---:B------:R-:W-:Y:S02]  /*15910*/  ISETP.GT.U32.AND P3, PT, R247.reuse, R74, PT ;  /* 0x0000004af700720c */ /* 0x040fe40003f64070 */
[C---:B------:R-:W-:Y:S01]  /*15920*/  ISETP.GT.U32.AND P1, PT, R247.reuse, R71, PT ;  /* 0x00000047f700720c */ /* 0x040fe20003f24070 */
        /* <DEDUP_REMOVED lines=10> */
[----:B------:R-:W-:Y:S01]  /*159d0*/  @!P3 IMAD.IADD R74, R74, 0x1, -R247 ;  /* 0x000000014a4ab824 */ /* 0x000fe200078e0af7 */
[----:B------:R-:W-:-:S02]  /*159e0*/  ISETP.GT.U32.AND P3, PT, R247, R81, PT ;  /* 0x00000051f700720c */ /* 0x000fc40003f64070 */
[----:B------:R-:W-:Y:S02]  /*159f0*/  @!P1 IADD3 R71, R71, -R247, RZ ;  /* 0x800000f747479210 */ /* 0x000fe40007ffe0ff */
[----:B------:R-:W-:Y:S01]  /*15a00*/  ISETP.GT.U32.AND P1, PT, R247, R78, PT ;  /* 0x0000004ef700720c */ /* 0x000fe20003f24070 */
[--C-:B------:R-:W-:Y:S01]  /*15a10*/  @!P2 IMAD.IADD R77, R77, 0x1, -R247.reuse ;  /* 0x000000014d4da824 */ /* 0x100fe200078e0af7 */
[----:B------:R-:W-:Y:S01]  /*15a20*/  ISETP.GT.U32.AND P2, PT, R247, R71, PT ;  /* 0x00000047f700720c */ /* 0x000fe20003f44070 */
[--C-:B------:R-:W-:Y:S01]  /*15a30*/  @!P6 IMAD.IADD R75, R75, 0x1, -R247.reuse ;  /* 0x000000014b4be824 */ /* 0x100fe200078e0af7 */
[----:B------:R-:W-:Y:S01]  /*15a40*/  @!P0 IADD3 R76, R76, -R247, RZ ;  /* 0x800000f74c4c8210 */ /* 0x000fe20007ffe0ff */
[--C-:B------:R-:W-:Y:S01]  /*15a50*/  @!P4 IMAD.IADD R72, R72, 0x1, -R247.reuse ;  /* 0x000000014848c824 */ /* 0x100fe200078e0af7 */
[C---:B------:R-:W-:Y:S01]  /*15a60*/  ISETP.GT.U32.AND P6, PT, R247.reuse, R82, PT ;  /* 0x00000052f700720c */ /* 0x040fe20003fc4070 */
        /* <DEDUP_REMOVED lines=19> */
[----:B------:R-:W-:Y:S01]  /*15ba0*/  @!P1 IMAD.IADD R72, R72, 0x1, -R247 ;  /* 0x0000000148489824 */ /* 0x000fe200078e0af7 */
[----:B------:R-:W-:Y:S02]  /*15bb0*/  ISETP.GT.U32.AND P1, PT, R247, R78, PT ;  /* 0x0000004ef700720c */ /* 0x000fe40003f24070 */
[----:B------:R-:W-:-:S02]  /*15bc0*/  @!P2 IADD3 R77, R77, -R247, RZ ;  /* 0x800000f74d4da210 */ /* 0x000fc40007ffe0ff */
[C---:B------:R-:W-:Y:S01]  /*15bd0*/  ISETP.GT.U32.AND P2, PT, R247.reuse, R84, PT ;  /* 0x00000054f700720c */ /* 0x040fe20003f44070 */
[--C-:B------:R-:W-:Y:S01]  /*15be0*/  @!P0 IMAD.IADD R76, R76, 0x1, -R247.reuse ;  /* 0x000000014c4c8824 */ /* 0x100fe200078e0af7 */
[C---:B------:R-:W-:Y:S02]  /*15bf0*/  ISETP.GT.U32.AND P6, PT, R247.reuse, R81, PT ;  /* 0x00000051f700720c */ /* 0x040fe40003fc4070 */
[----:B------:R-:W-:Y:S01]  /*15c00*/  ISETP.GT.U32.AND P0, PT, R247, R83, PT ;  /* 0x00000053f700720c */ /* 0x000fe20003f04070 */
[----:B------:R-:W-:Y:S01]  /*15c10*/  @!P5 IMAD.IADD R80, R80, 0x1, -R247 ;  /* 0x000000015050d824 */ /* 0x000fe200078e0af7 */
[----:B------:R-:W-:Y:S02]  /*15c20*/  @!P4 IADD3 R73, R73, -R247, RZ ;  /* 0x800000f74949c210 */ /* 0x000fe40007ffe0ff */
        /* <DEDUP_REMOVED lines=9> */
[----:B------:R-:W-:Y:S01]  /*15cc0*/  ISETP.GT.U32.AND P6, PT, R247, R88, PT ;  /* 0x00000058f700720c */ /* 0x000fe20003fc4070 */
[--C-:B------:R-:W-:Y:S01]  /*15cd0*/  @!P0 IMAD.IADD R83, R83, 0x1, -R247.reuse ;  /* 0x0000000153538824 */ /* 0x100fe200078e0af7 */
[----:B------:R-:W-:Y:S01]  /*15ce0*/  ISETP.GT.U32.AND P0, PT, R247, R90, PT ;  /* 0x0000005af700720c */ /* 0x000fe20003f04070 */
[----:B------:R-:W-:Y:S01]  /*15cf0*/  @!P4 IMAD.IADD R79, R79, 0x1, -R247 ;  /* 0x000000014f4fc824 */ /* 0x000fe200078e0af7 */
[----:B------:R-:W-:-:S02]  /*15d00*/  @!P5 IADD3 R87, R87, -R247, RZ ;  /* 0x800000f75757d210 */ /* 0x000fc40007ffe0ff */
[----:B------:R-:W-:Y:S01]  /*15d10*/  ISETP.GT.U32.AND P4, PT, R247, R86, PT ;  /* 0x00000056f700720c */ /* 0x000fe20003f84070 */
[--C-:B------:R-:W-:Y:S01]  /*15d20*/  @!P3 IMAD.IADD R89, R89, 0x1, -R247.reuse ;  /* 0x000000015959b824 */ /* 0x100fe200078e0af7 */
[----:B------:R-:W-:Y:S01]  /*15d30*/  ISETP.GT.U32.AND P5, PT, R247, R94, PT ;  /* 0x0000005ef700720c */ /* 0x000fe20003fa4070 */
[--C-:B------:R-:W-:Y:S01]  /*15d40*/  @!P1 IMAD.IADD R85, R85, 0x1, -R247.reuse ;  /* 0x0000000155559824 */ /* 0x100fe200078e0af7 */
[C---:B------:R-:W-:Y:S02]  /*15d50*/  ISETP.GT.U32.AND P3, PT, R247.reuse, R83, PT ;  /* 0x00000053f700720c */ /* 0x040fe40003f64070 */
        /* <DEDUP_REMOVED lines=27> */
[----:B------:R-:W-:Y:S01]  /*15f10*/  ISETP.GT.U32.AND P1, PT, R247, R92, PT ;  /* 0x0000005cf700720c */ /* 0x000fe20003f24070 */
[----:B------:R-:W-:Y:S01]  /*15f20*/  @!P2 IMAD.IADD R91, R91, 0x1, -R247 ;  /* 0x000000015b5ba824 */ /* 0x000fe200078e0af7 */
[----:B------:R-:W-:-:S03]  /*15f30*/  ISETP.GT.U32.AND P2, PT, R247, R98, PT ;  /* 0x00000062f700720c */ /* 0x000fc60003f44070 */
[--C-:B------:R-:W-:Y:S01]  /*15f40*/  @!P0 IMAD.IADD R90, R90, 0x1, -R247.reuse ;  /* 0x000000015a5a8824 */ /* 0x100fe200078e0af7 */
[----:B------:R-:W-:Y:S01]  /*15f50*/  ISETP.GT.U32.AND P0, PT, R247, R97, PT ;  /* 0x00000061f700720c */ /* 0x000fe20003f04070 */
[--C-:B------:R-:W-:Y:S01]  /*15f60*/  @!P4 IMAD.IADD R87, R87, 0x1, -R247.reuse ;  /* 0x000000015757c824 */ /* 0x100fe200078e0af7 */
[----:B------:R-:W-:Y:S01]  /*15f70*/  ISETP.GT.U32.AND P4, PT, R247, R93, PT ;  /* 0x0000005df700720c */ /* 0x000fe20003f84070 */
[--C-:B------:R-:W-:Y:S01]  /*15f80*/  @!P5 IMAD.IADD R95, R95, 0x1, -R247.reuse ;  /* 0x000000015f5fd824 */ /* 0x100fe200078e0af7 */
[C---:B------:R-:W-:Y:S01]  /*15f90*/  ISETP.GT.U32.AND P5, PT, R247.reuse, R102, PT ;  /* 0x00000066f700720c */ /* 0x040fe20003fa4070 */
[--C-:B------:R-:W-:Y:S01]  /*15fa0*/  @!P3 IMAD.IADD R96, R96, 0x1, -R247.reuse ;  /* 0x000000016060b824 */ /* 0x100fe200078e0af7 */
[C---:B------:R-:W-:Y:S01]  /*15fb0*/  ISETP.GT.U32.AND P3, PT, R247.reuse, R103, PT ;  /* 0x00000067f700720c */ /* 0x040fe20003f64070 */
[----:B------:R-:W-:Y:S01]  /*15fc0*/  @!P1 IMAD.IADD R92, R92, 0x1, -R247 ;  /* 0x000000015c5c9824 */ /* 0x000fe200078e0af7 */
[----:B------:R-:W-:Y:S02]  /*15fd0*/  ISETP.GT.U32.AND P1, PT, R247, R99, PT ;  /* 0x00000063f700720c */ /* 0x000fe40003f24070 */
[----:B------:R-:W-:-:S02]  /*15fe0*/  @!P2 IADD3 R98, R98, -R247, RZ ;  /* 0x800000f76262a210 */ /* 0x000fc40007ffe0ff */
[----:B------:R-:W-:Y:S01]  /*15ff0*/  ISETP.GT.U32.AND P2, PT, R247, R105, PT ;  /* 0x00000069f700720c */ /* 0x000fe20003f44070 */
        /* <DEDUP_REMOVED lines=37> */
[-C--:B------:R-:W-:Y:S02]  /*16250*/  @!P1 IADD3 R100, R100, -R247.reuse, RZ ;  /* 0x800000f764649210 */ /* 0x080fe40007ffe0ff */
[----:B------:R-:W-:Y:S02]  /*16260*/  ISETP.GT.U32.AND P1, PT, R247, R106, PT ;  /* 0x0000006af700720c */ /* 0x000fe40003f24070 */
[-C--:B------:R-:W-:Y:S02]  /*16270*/  @!P2 IADD3 R105, R105, -R247.reuse, RZ ;  /* 0x800000f76969a210 */ /* 0x080fe40007ffe0ff */
[----:B------:R-:W-:Y:S01]  /*16280*/  ISETP.GT.U32.AND P2, PT, R247, R112, PT ;  /* 0x00000070f700720c */ /* 0x000fe20003f44070 */
[--C-:B------:R-:W-:Y:S01]  /*16290*/  @!P0 IMAD.IADD R104, R104, 0x1, -R247.reuse ;  /* 0x0000000168688824 */ /* 0x100fe200078e0af7 */
[----:B------:R-:W-:Y:S01]  /*162a0*/  @!P6 IADD3 R108, R108, -R247, RZ ;  /* 0x800000f76c6ce210 */ /* 0x000fe20007ffe0ff */
[--C-:B------:R-:W-:Y:S01]  /*162b0*/  @!P4 IMAD.IADD R101, R101, 0x1, -R247.reuse ;  /* 0x000000016565c824 */ /* 0x100fe200078e0af7 */
[----:B------:R-:W-:Y:S01]  /*162c0*/  ISETP.GT.U32.AND P0, PT, R247, R111, PT ;  /* 0x0000006ff700720c */ /* 0x000fe20003f04070 */
[----:B------:R-:W-:Y:S01]  /*162d0*/  @!P5 IMAD.IADD R109, R109, 0x1, -R247 ;  /* 0x000000016d6dd824 */ /* 0x000fe200078e0af7 */
[----:B------:R-:W-:-:S02]  /*162e0*/  ISETP.GT.U32.AND P6, PT, R247, R107, PT ;  /* 0x0000006bf700720c */ /* 0x000fc40003fc4070 */
[C---:B------:R-:W-:Y:S02]  /*162f0*/  ISETP.GT.U32.AND P4, PT, R247.reuse, R108, PT ;  /* 0x0000006cf700720c */ /* 0x040fe40003f84070 */
[C---:B------:R-:W-:Y:S02]  /*16300*/  ISETP.GT.U32.AND P5, PT, R247.reuse, R116, PT ;  /* 0x00000074f700720c */ /* 0x040fe40003fa4070 */
        /* <DEDUP_REMOVED lines=18> */
[----:B------:R-:W-:-:S03]  /*16430*/  @!P2 IMAD.IADD R119, R119, 0x1, -R247 ;  /* 0x000000017777a824 */ /* 0x000fc600078e0af7 */
[C---:B------:R-:W-:Y:S01]  /*16440*/  ISETP.GT.U32.AND P2, PT, R247.reuse, R113, PT ;  /* 0x00000071f700720c */ /* 0x040fe20003f44070 */
[--C-:B------:R-:W-:Y:S01]  /*16450*/  @!P0 IMAD.IADD R118, R118, 0x1, -R247.reuse ;  /* 0x0000000176768824 */ /* 0x100fe200078e0af7 */
[----:B------:R-:W-:Y:S01]  /*16460*/  ISETP.GT.U32.AND P0, PT, R247, R112, PT ;  /* 0x00000070f700720c */ /* 0x000fe20003f04070 */
[--C-:B------:R-:W-:Y:S01]  /*16470*/  @!P6 IMAD.IADD R114, R114, 0x1, -R247.reuse ;  /* 0x000000017272e824 */ /* 0x100fe200078e0af7 */
[----:B------:R-:W-:Y:S01]  /*16480*/  @!P4 IADD3 R115, R115, -R247, RZ ;  /* 0x800000f77373c210 */ /* 0x000fe20007ffe0ff */
[--C-:B------:R-:W-:Y:S01]  /*16490*/  @!P5 IMAD.IADD R110, R110, 0x1, -R247.reuse ;  /* 0x000000016e6ed824 */ /* 0x100fe200078e0af7 */
[----:B------:R-:W-:Y:S01]  /*164a0*/  ISETP.GT.U32.AND P6, PT, R247, R121, PT ;  /* 0x00000079f700720c */ /* 0x000fe20003fc4070 */
[----:B------:R-:W-:Y:S01]  /*164b0*/  @!P3 IMAD.IADD R111, R111, 0x1, -R247 ;  /* 0x000000016f6fb824 */ /* 0x000fe200078e0af7 */
[C---:B------:R-:W-:Y:S02]  /*164c0*/  ISETP.GT.U32.AND P4, PT, R247.reuse, R109, PT ;  /* 0x0000006df700720c */ /* 0x040fe40003f84070 */
[----:B------:R-:W-:-:S02]  /*164d0*/  ISETP.GT.U32.AND P5, PT, R247, R116, PT ;  /* 0x00000074f700720c */ /* 0x000fc40003fa4070 */
[C---:B------:R-:W-:Y:S02]  /*164e0*/  ISETP.GT.U32.AND P3, PT, R247.reuse, R117, PT ;  /* 0x00000075f700720c */ /* 0x040fe40003f64070 */
[----:B------:R-:W-:Y:S02]  /*164f0*/  @!P1 IADD3 R120, R120, -R247, RZ ;  /* 0x800000f778789210 */ /* 0x000fe40007ffe0ff */
[----:B------:R-:W-:Y:S01]  /*16500*/  ISETP.GT.U32.AND P1, PT, R247, R114, PT ;  /* 0x00000072f700720c */ /* 0x000fe20003f24070 */
[--C-:B------:R-:W-:Y:S01]  /*16510*/  @!P2 IMAD.IADD R113, R113, 0x1, -R247.reuse ;  /* 0x000000017171a824 */ /* 0x100fe200078e0af7 */
[----:B------:R-:W-:Y:S02]  /*16520*/  ISETP.GT.U32.AND P2, PT, R247, R119, PT ;  /* 0x00000077f700720c */ /* 0x000fe40003f44070 */
[-C--:B------:R-:W-:Y:S01]  /*16530*/  @!P0 IADD3 R112, R112, -R247.reuse, RZ ;  /* 0x800000f770708210 */ /* 0x080fe20007ffe0ff */
[--C-:B------:R-:W-:Y:S01]  /*16540*/  @!P6 IMAD.IADD R121, R121, 0x1, -R247.reuse ;  /* 0x000000017979e824 */ /* 0x100fe200078e0af7 */
[----:B------:R-:W-:Y:S01]  /*16550*/  ISETP.GT.U32.AND P0, PT, R247, R118, PT ;  /* 0x00000076f700720c */ /* 0x000fe20003f04070 */
[--C-:B------:R-:W-:Y:S01]  /*16560*/  @!P4 IMAD.IADD R109, R109, 0x1, -R247.reuse ;  /* 0x000000016d6dc824 */ /* 0x100fe200078e0af7 */
[----:B------:R-:W-:Y:S01]  /*16570*/  @!P5 IADD3 R116, R116, -R247, RZ ;  /* 0x800000f77474d210 */ /* 0x000fe20007ffe0ff */
[----:B------:R-:W-:Y:S01]  /*16580*/  @!P3 IMAD.IADD R117, R117, 0x1, -R247 ;  /* 0x000000017575b824 */ /* 0x000fe200078e0af7 */
[----:B------:R-:W-:-:S02]  /*16590*/  ISETP.GT.U32.AND P4, PT, R247, R115, PT ;  /* 0x00000073f700720c */ /* 0x000fc40003f84070 */
[C---:B------:R-:W-:Y:S01]  /*165a0*/  ISETP.GT.U32.AND P5, PT, R247.reuse, R123, PT ;  /* 0x0000007bf700720c */ /* 0x040fe20003fa4070 */
[--C-:B------:R-:W-:Y:S01]  /*165b0*/  @!P1 IMAD.IADD R114, R114, 0x1, -R247.reuse ;  /* 0x0000000172729824 */ /* 0x100fe200078e0af7 */
[C---:B------:R-:W-:Y:S02]  /*165c0*/  ISETP.GT.U32.AND P3, PT, R247.reuse, R124, PT ;  /* 0x0000007cf700720c */ /* 0x040fe40003f64070 */
[C---:B------:R-:W-:Y:S02]  /*165d0*/  ISETP.GT.U32.AND P6, PT, R247.reuse, R120, PT ;  /* 0x00000078f700720c */ /* 0x040fe40003fc4070 */
        /* <DEDUP_REMOVED lines=12> */
[----:B------:R-:W-:-:S02]  /*166a0*/  ISETP.GT.U32.AND P6, PT, R247, R127, PT ;  /* 0x0000007ff700720c */ /* 0x000fc40003fc4070 */
[-C--:B------:R-:W-:Y:S02]  /*166b0*/  @!P1 IADD3 R121, R121, -R247.reuse, RZ ;  /* 0x800000f779799210 */ /* 0x080fe40007ffe0ff */
[C---:B------:R-:W-:Y:S02]  /*166c0*/  ISETP.GT.U32.AND P1, PT, R247.reuse, R128, PT ;  /* 0x00000080f700720c */ /* 0x040fe40003f24070 */
        /* <DEDUP_REMOVED lines=8> */
[----:B------:R-:W-:Y:S01]  /*16750*/  @!P3 IADD3 R131, R131, -R247, RZ ;  /* 0x800000f78383b210 */ /* 0x000fe20007ffe0ff */
[--C-:B------:R-:W-:Y:S01]  /*16760*/  @!P6 IMAD.IADD R127, R127, 0x1, -R247.reuse ;  /* 0x000000017f7fe824 */ /* 0x100fe200078e0af7 */
[C---:B------:R-:W-:Y:S01]  /*16770*/  ISETP.GT.U32.AND P3, PT, R247.reuse, R125, PT ;  /* 0x0000007df700720c */ /* 0x040fe20003f64070 */
[--C-:B------:R-:W-:Y:S01]  /*16780*/  @!P1 IMAD.IADD R128, R128, 0x1, -R247.reuse ;  /* 0x0000000180809824 */ /* 0x100fe200078e0af7 */
[C---:B------:R-:W-:Y:S02]  /*16790*/  ISETP.GT.U32.AND P6, PT, R247.reuse, R134, PT ;  /* 0x00000086f700720c */ /* 0x040fe40003fc4070 */
        /* <DEDUP_REMOVED lines=17> */
[----:B------:R-:W-:Y:S02]  /*168b0*/  ISETP.GT.U32.AND P0, PT, R247, R132, PT ;  /* 0x00000084f700720c */ /* 0x000fe40003f04070 */
[----:B------:R-:W-:Y:S01]  /*168c0*/  @!P4 IADD3 R123, R123, -R247, RZ ;  /* 0x800000f77b7bc210 */ /* 0x000fe20007ffe0ff */
        /* <DEDUP_REMOVED lines=8> */
[C---:B------:R-:W-:Y:S02]  /*16950*/  ISETP.GT.U32.AND P6, PT, R247.reuse, R133, PT ;  /* 0x00000085f700720c */ /* 0x040fe40003fc4070 */
[----:B------:R-:W-:Y:S02]  /*16960*/  ISETP.GT.U32.AND P2, PT, R247, R141, PT ;  /* 0x0000008df700720c */ /* 0x000fe40003f44070 */
[----:B------:R-:W-:Y:S01]  /*16970*/  @!P0 IADD3 R132, R132, -R247, RZ ;  /* 0x800000f784848210 */ /* 0x000fe20007ffe0ff */
[----:B------:R-:W-:Y:S01]  /*16980*/  @!P4 IMAD.IADD R129, R129, 0x1, -R247 ;  /* 0x000000018181c824 */ /* 0x000fe200078e0af7 */
[----:B------:R-:W-:-:S02]  /*16990*/  ISETP.GT.U32.AND P0, PT, R247, R139, PT ;  /* 0x0000008bf700720c */ /* 0x000fc40003f04070 */
[----:B------:R-:W-:Y:S01]  /*169a0*/  @!P5 IADD3 R137, R137, -R247, RZ ;  /* 0x800000f78989d210 */ /* 0x000fe20007ffe0ff */
[--C-:B------:R-:W-:Y:S01]  /*169b0*/  @!P3 IMAD.IADD R138, R138, 0x1, -R247.reuse ;  /* 0x000000018a8ab824 */ /* 0x100fe200078e0af7 */
[C---:B------:R-:W-:Y:S02]  /*169c0*/  ISETP.GT.U32.AND P4, PT, R247.reuse, R136, PT ;  /* 0x00000088f700720c */ /* 0x040fe40003f84070 */
[----:B------:R-:W-:Y:S01]  /*169d0*/  ISETP.GT.U32.AND P5, PT, R247, R144, PT ;  /* 0x00000090f700720c */ /* 0x000fe20003fa4070 */
[--C-:B------:R-:W-:Y:S01]  /*169e0*/  @!P1 IMAD.IADD R135, R135, 0x1, -R247.reuse ;  /* 0x0000000187879824 */ /* 0x100fe200078e0af7 */
[C---:B------:R-:W-:Y:S02]  /*169f0*/  ISETP.GT.U32.AND P3, PT, R247.reuse, R145, PT ;  /* 0x00000091f700720c */ /* 0x040fe40003f64070 */
        /* <DEDUP_REMOVED lines=15> */
[--C-:B------:R-:W-:Y:S02]  /*16af0*/  @!P6 IMAD.IADD R140, R140, 0x1, -R247.reuse ;  /* 0x000000018c8ce824 */ /* 0x100fe400078e0af7 */
        /* <DEDUP_REMOVED lines=9> */
[----:B------:R-:W-:Y:S01]  /*16b90*/  @!P3 IADD3 R139, R139, -R247, RZ ;  /* 0x800000f78b8bb210 */ /* 0x000fe20007ffe0ff */
[--C-:B------:R-:W-:Y:S01]  /*16ba0*/  @!P1 IMAD.IADD R136, R136, 0x1, -R247.reuse ;  /* 0x0000000188889824 */ /* 0x100fe200078e0af7 */
[C---:B------:R-:W-:Y:S02]  /*16bb0*/  ISETP.GT.U32.AND P3, PT, R247.reuse, R145, PT ;  /* 0x00000091f700720c */ /* 0x040fe40003f64070 */
[----:B------:R-:W-:Y:S01]  /*16bc0*/  ISETP.GT.U32.AND P1, PT, R247, R142, PT ;  /* 0x0000008ef700720c */ /* 0x000fe20003f24070 */
[--C-:B------:R-:W-:Y:S01]  /*16bd0*/  @!P2 IMAD.IADD R141, R141, 0x1, -R247.reuse ;  /* 0x000000018d8da824 */ /* 0x100fe200078e0af7 */
[----:B------:R-:W-:Y:S02]  /*16be0*/  @!P6 IADD3 R147, R147, -R247, RZ ;  /* 0x800000f79393e210 */ /* 0x000fe40007ffe0ff */
[C---:B------:R-:W-:Y:S01]  /*16bf0*/  ISETP.GT.U32.AND P2, PT, R247.reuse, R148, PT ;  /* 0x00000094f700720c */ /* 0x040fe20003f44070 */
[--C-:B------:R-:W-:Y:S01]  /*16c00*/  @!P0 IMAD.IADD R140, R140, 0x1, -R247.reuse ;  /* 0x000000018c8c8824 */ /* 0x100fe200078e0af7 */
[----:B------:R-:W-:Y:S01]  /*16c10*/  ISETP.GT.U32.AND P6, PT, R247, R146, PT ;  /* 0x00000092f700720c */ /* 0x000fe20003fc4070 */
[----:B------:R-:W-:Y:S01]  /*16c20*/  @!P4 IMAD.IADD R137, R137, 0x1, -R247 ;  /* 0x000000018989c824 */ /* 0x000fe200078e0af7 */
[----:B------:R-:W-:-:S02]  /*16c30*/  ISETP.GT.U32.AND P0, PT, R247, R147, PT ;  /* 0x00000093f700720c */ /* 0x000fc40003f04070 */
[----:B------:R-:W-:Y:S01]  /*16c40*/  @!P5 IADD3 R144, R144, -R247, RZ ;  /* 0x800000f79090d210 */ /* 0x000fe20007ffe0ff */
[--C-:B------:R-:W-:Y:S01]  /*16c50*/  @!P3 IMAD.IADD R145, R145, 0x1, -R247.reuse ;  /* 0x000000019191b824 */ /* 0x100fe200078e0af7 */
[C---:B------:R-:W-:Y:S02]  /*16c60*/  ISETP.GT.U32.AND P4, PT, R247.reuse, R143, PT ;  /* 0x0000008ff700720c */ /* 0x040fe40003f84070 */
        /* <DEDUP_REMOVED lines=278> */
[----:B------:R-:W-:-:S02]  /*17dd0*/  @!P0 IMAD.IADD R217, R217, 0x1, -R247 ;  /* 0x00000001d9d98824 */ /* 0x000fc400078e0af7 */
[--C-:B------:R-:W-:Y:S02]  /*17de0*/  @!P4 IMAD.IADD R214, R214, 0x1, -R247.reuse ;  /* 0x00000001d6d6c824 */ /* 0x100fe400078e0af7 */
[--C-:B------:R-:W-:Y:S01]  /*17df0*/  @!P5 IMAD.IADD R222, R222, 0x1, -R247.reuse ;  /* 0x00000001deded824 */ /* 0x100fe200078e0af7 */
[----:B------:R-:W-:Y:S01]  /*17e00*/  ISETP.GT.U32.AND P5, PT, R247, R216, PT ;  /* 0x000000d8f700720c */ /* 0x000fe20003fa4070 */
[--C-:B------:R-:W-:Y:S01]  /*17e10*/  @!P3 IMAD.IADD R223, R223, 0x1, -R247.reuse ;  /* 0x00000001dfdfb824 */ /* 0x100fe200078e0af7 */
[C---:B------:R-:W-:Y:S02]  /*17e20*/  ISETP.GT.U32.AND P3, PT, R247.reuse, R217, PT ;  /* 0x000000d9f700720c */ /* 0x040fe40003f64070 */
[----:B------:R-:W-:Y:S02]  /*17e30*/  @!P1 IADD3 R220, R220, -R247, RZ ;  /* 0x800000f7dcdc9210 */ /* 0x000fe40007ffe0ff */
[----:B------:R-:W-:Y:S01]  /*17e40*/  ISETP.GT.U32.AND P1, PT, R247, R214, PT ;  /* 0x000000d6f700720c */ /* 0x000fe20003f24070 */
[----:B------:R-:W-:Y:S01]  /*17e50*/  @!P2 IMAD.IADD R213, R213, 0x1, -R247 ;  /* 0x00000001d5d5a824 */ /* 0x000fe200078e0af7 */
[----:B------:R-:W-:-:S02]  /*17e60*/  ISETP.GT.U32.AND P0, PT, R247, R224, PT ;  /* 0x000000e0f700720c */ /* 0x000fc40003f04070 */
[C---:B------:R-:W-:Y:S01]  /*17e70*/  ISETP.GT.U32.AND P2, PT, R247.reuse, R219, PT ;  /* 0x000000dbf700720c */ /* 0x040fe20003f44070 */
[--C-:B------:R-:W-:Y:S01]  /*17e80*/  @!P6 IMAD.IADD R218, R218, 0x1, -R247.reuse ;  /* 0x00000001dadae824 */ /* 0x100fe200078e0af7 */
[----:B------:R-:W-:Y:S01]  /*17e90*/  IABS R239, R239 ;  /* 0x000000ef00ef7213 */ /* 0x000fe20000000000 */
[--C-:B------:R-:W-:Y:S01]  /*17ea0*/  @!P5 IMAD.IADD R216, R216, 0x1, -R247.reuse ;  /* 0x00000001d8d8d824 */ /* 0x100fe200078e0af7 */
[C---:B------:R-:W-:Y:S01]  /*17eb0*/  ISETP.GT.U32.AND P6, PT, R247.reuse, R225, PT ;  /* 0x000000e1f700720c */ /* 0x040fe20003fc4070 */
[----:B------:R-:W-:Y:S01]  /*17ec0*/  STL [R1+0x2850], R252 ;  /* 0x002850fc01007387 */ /* 0x000fe20000100800 */
[----:B------:R-:W-:Y:S01]  /*17ed0*/  ISETP.GT.U32.AND P4, PT, R247, R221, PT ;  /* 0x000000ddf700720c */ /* 0x000fe20003f84070 */
[----:B------:R-:W-:Y:S01]  /*17ee0*/  IMAD.HI.U32 R240, R245, R239, RZ ;  /* 0x000000eff5f07227 */ /* 0x000fe200078e00ff */
[----:B------:R-:W-:Y:S01]  /*17ef0*/  ISETP.GT.U32.AND P5, PT, R247, R222, PT ;  /* 0x000000def700720c */ /* 0x000fe20003fa4070 */
[----:B------:R-:W-:Y:S01]  /*17f00*/  STL [R1+0xc], R244 ;  /* 0x00000cf401007387 */ /* 0x000fe20000100800 */
[----:B------:R-:W-:Y:S01]  /*17f10*/  @!P3 IADD3 R217, R217, -R247, RZ ;  /* 0x800000f7d9d9b210 */ /* 0x000fe20007ffe0ff */
[----:B------:R-:W-:Y:S01]  /*17f20*/  @!P1 IMAD.IADD R214, R214, 0x1, -R247 ;  /* 0x00000001d6d69824 */ /* 0x000fe200078e0af7 */
[C---:B------:R-:W-:Y:S01]  /*17f30*/  ISETP.GT.U32.AND P3, PT, R247.reuse, R223, PT ;  /* 0x000000dff700720c */ /* 0x040fe20003f64070 */
[----:B------:R-:W-:Y:S01]  /*17f40*/  STL [R1+0x8], R243 ;  /* 0x000008f301007387 */ /* 0x000fe20000100800 */
[----:B------:R-:W-:Y:S01]  /*17f50*/  ISETP.GT.U32.AND P1, PT, R247, R220, PT ;  /* 0x000000dcf700720c */ /* 0x000fe20003f24070 */
[----:B------:R-:W-:-:S02]  /*17f60*/  IMAD.MOV R240, RZ, RZ, -R240 ;  /* 0x000000fffff07224 */ /* 0x000fc400078e0af0 */
[----:B------:R-:W-:Y:S01]  /*17f70*/  STL [R1+0x4], R242 ;  /* 0x000004f201007387 */ /* 0x000fe20000100800 */
[----:B------:R-:W-:-:S03]  /*17f80*/  @!P0 IMAD.IADD R224, R224, 0x1, -R247 ;  /* 0x00000001e0e08824 */ /* 0x000fc600078e0af7 */
[----:B------:R-:W-:Y:S01]  /*17f90*/  STL [R1+0x2854], R0 ;  /* 0x0028540001007387 */ /* 0x000fe20000100800 */
[----:B------:R-:W-:-:S03]  /*17fa0*/  @!P2 IMAD.IADD R219, R219, 0x1, -R247 ;  /* 0x00000001dbdba824 */ /* 0x000fc600078e0af7 */
[----:B------:R1:W-:Y:S01]  /*17fb0*/  STL [R1], R241 ;  /* 0x000000f101007387 */ /* 0x0003e20000100800 */
[C---:B------:R-:W-:Y:S01]  /*17fc0*/  ISETP.GT.U32.AND P2, PT, R247.reuse, R226, PT ;  /* 0x000000e2f700720c */ /* 0x040fe20003f44070 */
[----:B------:R-:W-:Y:S02]  /*17fd0*/  IMAD R239, R247, R240, R239 ;  /* 0x000000f0f7ef7224 */ /* 0x000fe400078e02ef */
[----:B------:R-:W-:Y:S01]  /*17fe0*/  STL [R1+0x2858], R2 ;  /* 0x0028580201007387 */ /* 0x000fe20000100800 */
[----:B------:R-:W-:Y:S02]  /*17ff0*/  @!P6 IADD3 R225, R225, -R247, RZ ;  /* 0x800000f7e1e1e210 */ /* 0x000fe40007ffe0ff */
[----:B-1----:R-:W-:Y:S01]  /*18000*/  IADD3 R241, R6, 0x1fa, RZ ;  /* 0x000001fa06f17810 */ /* 0x002fe20007ffe0ff */
[----:B------:R-:W-:Y:S01]  /*18010*/  STL [R1+0x285c], R3 ;  /* 0x00285c0301007387 */ /* 0x000fe20000100800 */
[--C-:B------:R-:W-:Y:S02]  /*18020*/  @!P4 IMAD.IADD R221, R221, 0x1, -R247.reuse ;  /* 0x00000001ddddc824 */ /* 0x100fe400078e0af7 */
[----:B------:R-:W-:Y:S01]  /*18030*/  IABS R240, R241 ;  /* 0x000000f100f07213 */ /* 0x000fe20000000000 */
[----:B------:R-:W-:Y:S01]  /*18040*/  STL [R1+0x2860], R4 ;  /* 0x0028600401007387 */ /* 0x000fe20000100800 */
[C---:B------:R-:W-:Y:S01]  /*18050*/  ISETP.GT.U32.AND P6, PT, R247.reuse, R224, PT ;  /* 0x000000e0f700720c */ /* 0x040fe20003fc4070 */
[--C-:B------:R-:W-:Y:S01]  /*18060*/  @!P5 IMAD.IADD R222, R222, 0x1, -R247.reuse ;  /* 0x00000001deded824 */ /* 0x100fe200078e0af7 */
[C---:B------:R-:W-:Y:S01]  /*18070*/  ISETP.GT.U32.AND P4, PT, R247.reuse, R215, PT ;  /* 0x000000d7f700720c */ /* 0x040fe20003f84070 */
[----:B------:R-:W-:Y:S01]  /*18080*/  STL [R1+0x2864], R5 ;  /* 0x0028640501007387 */ /* 0x000fe20000100800 */
[----:B------:R-:W-:Y:S01]  /*18090*/  ISETP.GT.U32.AND P5, PT, R247, R229, PT ;  /* 0x000000e5f700720c */ /* 0x000fe20003fa4070 */
[----:B------:R-:W-:-:S02]  /*180a0*/  @!P3 IMAD.IADD R223, R223, 0x1, -R247 ;  /* 0x00000001dfdfb824 */ /* 0x000fc400078e0af7 */
[----:B------:R-:W-:Y:S01]  /*180b0*/  STL [R1+0x2868], R8 ;  /* 0x0028680801007387 */ /* 0x000fe20000100800 */
[----:B------:R-:W-:-:S03]  /*180c0*/  ISETP.GT.U32.AND P3, PT, R247, R230, PT ;  /* 0x000000e6f700720c */ /* 0x000fc60003f64070 */
[----:B------:R1:W-:Y:S01]  /*180d0*/  STL [R1+0x1e48], R241 ;  /* 0x001e48f101007387 */ /* 0x0003e20000100800 */
[----:B------:R-:W-:Y:S01]  /*180e0*/  @!P1 IMAD.IADD R220, R220, 0x1, -R247 ;  /* 0x00000001dcdc9824 */ /* 0x000fe200078e0af7 */
[----:B------:R-:W-:Y:S02]  /*180f0*/  ISETP.GT.U32.AND P1, PT, R247, R227, PT ;  /* 0x000000e3f700720c */ /* 0x000fe40003f24070 */
[----:B------:R-:W-:Y:S01]  /*18100*/  IADD3 R0, R6, 0x1fb, RZ ;  /* 0x000001fb06007810 */ /* 0x000fe20007ffe0ff */
[----:B-1----:R-:W-:Y:S01]  /*18110*/  IMAD.HI.U32 R241, R245, R240, RZ ;  /* 0x000000f0f5f17227 */ /* 0x002fe200078e00ff */
[----:B------:R-:W-:-:S03]  /*18120*/  @!P2 IADD3 R226, R226, -R247, RZ ;  /* 0x800000f7e2e2a210 */ /* 0x000fc60007ffe0ff */
[----:B------:R-:W-:Y:S01]  /*18130*/  IMAD.MOV R241, RZ, RZ, -R241 ;  /* 0x000000fffff17224 */ /* 0x000fe200078e0af1 */
[C---:B------:R-:W-:Y:S01]  /*18140*/  ISETP.GT.U32.AND P2, PT, R247.reuse, R233, PT ;  /* 0x000000e9f700720c */ /* 0x040fe20003f44070 */
[--C-:B------:R-:W-:Y:S02]  /*18150*/  @!P6 IMAD.IADD R224, R224, 0x1, -R247.reuse ;  /* 0x00000001e0e0e824 */ /* 0x100fe400078e0af7 */
[----:B------:R-:W-:Y:S01]  /*18160*/  IMAD R240, R247, R241, R240 ;  /* 0x000000f1f7f07224 */ /* 0x000fe200078e02f0 */
[----:B------:R-:W-:Y:S01]  /*18170*/  IABS R241, R0 ;  /* 0x0000000000f17213 */ /* 0x000fe20000000000 */
[--C-:B------:R-:W-:Y:S01]  /*18180*/  @!P4 IMAD.IADD R215, R215, 0x1, -R247.reuse ;  /* 0x00000001d7d7c824 */ /* 0x100fe200078e0af7 */
[----:B------:R-:W-:Y:S01]  /*18190*/  ISETP.GT.U32.AND P0, PT, R247, R218, PT ;  /* 0x000000daf700720c */ /* 0x000fe20003f04070 */
[----:B------:R-:W-:Y:S01]  /*181a0*/  @!P5 IMAD.IADD R229, R229, 0x1, -R247 ;  /* 0x00000001e5e5d824 */ /* 0x000fe200078e0af7 */
[C---:B------:R-:W-:Y:S02]  /*181b0*/  ISETP.GT.U32.AND P6, PT, R247.reuse, R231, PT ;  /* 0x000000e7f700720c */ /* 0x040fe40003fc4070 */
[----:B------:R-:W-:Y:S01]  /*181c0*/  ISETP.GT.U32.AND P4, PT, R247, R221, PT ;  /* 0x000000ddf700720c */ /* 0x000fe20003f84070 */
[----:B------:R-:W-:Y:S01]  /*181d0*/  IMAD.HI.U32 R242, R245, R241, RZ ;  /* 0x000000f1f5f27227 */ /* 0x000fe200078e00ff */
[----:B------:R-:W-:-:S03]  /*181e0*/  ISETP.GT.U32.AND P5, PT, R247, R236, PT ;  /* 0x000000ecf700720c */ /* 0x000fc60003fa4070 */
[--C-:B------:R-:W-:Y:S01]  /*181f0*/  @!P3 IMAD.IADD R230, R230, 0x1, -R247.reuse ;  /* 0x00000001e6e6b824 */ /* 0x100fe200078e0af7 */
[----:B------:R-:W-:Y:S01]  /*18200*/  ISETP.GT.U32.AND P3, PT, R247, R237, PT ;  /* 0x000000edf700720c */ /* 0x000fe20003f64070 */
[--C-:B------:R-:W-:Y:S01]  /*18210*/  @!P1 IMAD.IADD R227, R227, 0x1, -R247.reuse ;  /* 0x00000001e3e39824 */ /* 0x100fe200078e0af7 */
[----:B------:R1:W-:Y:S01]  /*18220*/  STL [R1+0x1e3c], R0 ;  /* 0x001e3c0001007387 */ /* 0x0003e20000100800 */
[----:B------:R-:W-:Y:S02]  /*18230*/  IMAD.MOV R242, RZ, RZ, -R242 ;  /* 0x000000fffff27224 */ /* 0x000fe400078e0af2 */
[----:B------:R-:W-:Y:S01]  /*18240*/  @!P2 IMAD.IADD R233, R233, 0x1, -R247 ;  /* 0x00000001e9e9a824 */ /* 0x000fe200078e0af7 */
[C---:B------:R-:W-:Y:S01]  /*18250*/  ISETP.GT.U32.AND P2, PT, R247.reuse, R227, PT ;  /* 0x000000e3f700720c */ /* 0x040fe20003f44070 */
[----:B------:R-:W-:Y:S01]  /*18260*/  IMAD R241, R247, R242, R241 ;  /* 0x000000f2f7f17224 */ /* 0x000fe200078e02f1 */
[----:B-1----:R-:W-:Y:S01]  /*18270*/  IADD3 R0, R6, 0x1fc, RZ ;  /* 0x000001fc06007810 */ /* 0x002fe20007ffe0ff */
[----:B------:R-:W-:Y:S01]  /*18280*/  @!P0 IMAD.IADD R218, R218, 0x1, -R247 ;  /* 0x00000001dada8824 */ /* 0x000fe200078e0af7 */
[----:B------:R-:W-:-:S02]  /*18290*/  @!P6 IADD3 R231, R231, -R247, RZ ;  /* 0x800000f7e7e7e210 */ /* 0x000fc40007ffe0ff */
[----:B------:R-:W-:Y:S02]  /*182a0*/  IABS R242, R0 ;  /* 0x0000000000f27213 */ /* 0x000fe40000000000 */
[----:B------:R-:W-:Y:S02]  /*182b0*/  ISETP.GT.U32.AND P0, PT, R247, R225, PT ;  /* 0x000000e1f700720c */ /* 0x000fe40003f04070 */
[-C--:B------:R-:W-:Y:S02]  /*182c0*/  @!P4 IADD3 R221, R221, -R247.reuse, RZ ;  /* 0x800000f7ddddc210 */ /* 0x080fe40007ffe0ff */
[C---:B------:R-:W-:Y:S02]  /*182d0*/  ISETP.GT.U32.AND P6, PT, R247.reuse, R238, PT ;  /* 0x000000eef700720c */ /* 0x040fe40003fc4070 */
[----:B------:R-:W-:Y:S02]  /*182e0*/  ISETP.GT.U32.AND P4, PT, R247, R228, PT ;  /* 0x000000e4f700720c */ /* 0x000fe40003f84070 */
[----:B------:R-:W-:Y:S01]  /*182f0*/  @!P5 IADD3 R236, R236, -R247, RZ ;  /* 0x800000f7ececd210 */ /* 0x000fe20007ffe0ff */
[----:B------:R-:W-:Y:S01]  /*18300*/  IMAD.HI.U32 R243, R245, R242, RZ ;  /* 0x000000f2f5f37227 */ /* 0x000fe200078e00ff */
[----:B------:R-:W-:-:S03]  /*18310*/  ISETP.GT.U32.AND P5, PT, R247, R230, PT ;  /* 0x000000e6f700720c */ /* 0x000fc60003fa4070 */
[----:B------:R-:W-:Y:S01]  /*18320*/  @!P3 IMAD.IADD R237, R237, 0x1, -R247 ;  /* 0x00000001ededb824 */ /* 0x000fe200078e0af7 */
[----:B------:R-:W-:Y:S01]  /*18330*/  ISETP.GT.U32.AND P3, PT, R247, R231, PT ;  /* 0x000000e7f700720c */ /* 0x000fe20003f64070 */
[----:B------:R1:W-:Y:S01]  /*18340*/  STL [R1+0x1e34], R0 ;  /* 0x001e340001007387 */ /* 0x0003e20000100800 */
[----:B------:R-:W-:Y:S02]  /*18350*/  IMAD.MOV R243, RZ, RZ, -R243 ;  /* 0x000000fffff37224 */ /* 0x000fe400078e0af3 */
[--C-:B------:R-:W-:Y:S01]  /*18360*/  @!P2 IMAD.IADD R227, R227, 0x1, -R247.reuse ;  /* 0x00000001e3e3a824 */ /* 0x100fe200078e0af7 */
[C---:B------:R-:W-:Y:S01]  /*18370*/  ISETP.GT.U32.AND P2, PT, R247.reuse, R233, PT ;  /* 0x000000e9f700720c */ /* 0x040fe20003f44070 */
[----:B------:R-:W-:Y:S01]  /*18380*/  IMAD R242, R247, R243, R242 ;  /* 0x000000f3f7f27224 */ /* 0x000fe200078e02f2 */
[----:B-1----:R-:W-:Y:S01]  /*18390*/  IADD3 R0, R6, 0x1fd, RZ ;  /* 0x000001fd06007810 */ /* 0x002fe20007ffe0ff */
[--C-:B------:R-:W-:Y:S01]  /*183a0*/  @!P0 IMAD.IADD R225, R225, 0x1, -R247.reuse ;  /* 0x00000001e1e18824 */ /* 0x100fe200078e0af7 */
[C---:B------:R-:W-:Y:S01]  /*183b0*/  ISETP.GT.U32.AND P0, PT, R247.reuse, R232, PT ;  /* 0x000000e8f700720c */ /* 0x040fe20003f04070 */
[--C-:B------:R-:W-:Y:S01]  /*183c0*/  @!P6 IMAD.IADD R238, R238, 0x1, -R247.reuse ;  /* 0x00000001eeeee824 */ /* 0x100fe200078e0af7 */
[----:B------:R-:W-:Y:S01]  /*183d0*/  IABS R243, R0 ;  /* 0x0000000000f37213 */ /* 0x000fe20000000000 */
[--C-:B------:R-:W-:Y:S01]  /*183e0*/  @!P4 IMAD.IADD R228, R228, 0x1, -R247.reuse ;  /* 0x00000001e4e4c824 */ /* 0x100fe200078e0af7 */
[C---:B------:R-:W-:Y:S01]  /*183f0*/  ISETP.GT.U32.AND P4, PT, R247.reuse, R235, PT ;  /* 0x000000ebf700720c */ /* 0x040fe20003f84070 */
[----:B------:R-:W-:Y:S01]  /*18400*/  @!P5 IMAD.IADD R230, R230, 0x1, -R247 ;  /* 0x00000001e6e6d824 */ /* 0x000fe200078e0af7 */
[----:B------:R-:W-:Y:S01]  /*18410*/  ISETP.GT.U32.AND P5, PT, R247, R236, PT ;  /* 0x000000ecf700720c */ /* 0x000fe20003fa4070 */
[----:B------:R-:W-:-:S04]  /*18420*/  IMAD.HI.U32 R244, R245, R243, RZ ;  /* 0x000000f3f5f47227 */ /* 0x000fc800078e00ff */
[--C-:B------:R-:W-:Y:S01]  /*18430*/  @!P3 IMAD.IADD R231, R231, 0x1, -R247.reuse ;  /* 0x00000001e7e7b824 */ /* 0x100fe200078e0af7 */
[----:B------:R-:W-:Y:S01]  /*18440*/  ISETP.GT.U32.AND P3, PT, R247, R238, PT ;  /* 0x000000eef700720c */ /* 0x000fe20003f64070 */
[----:B------:R-:W-:Y:S02]  /*18450*/  IMAD.MOV R244, RZ, RZ, -R244 ;  /* 0x000000fffff47224 */ /* 0x000fe400078e0af4 */
[----:B------:R-:W-:Y:S01]  /*18460*/  @!P2 IMAD.IADD R233, R233, 0x1, -R247 ;  /* 0x00000001e9e9a824 */ /* 0x000fe200078e0af7 */
[C---:B------:R-:W-:Y:S01]  /*18470*/  ISETP.GT.U32.AND P2, PT, R247.reuse, R240, PT ;  /* 0x000000f0f700720c */ /* 0x040fe20003f44070 */
[C---:B------:R-:W-:Y:S01]  /*18480*/  IMAD R243, R247.reuse, R244, R243 ;  /* 0x000000f4f7f37224 */ /* 0x040fe200078e02f3 */
[----:B------:R-:W-:Y:S01]  /*18490*/  IADD3 R252, R6, 0x1, RZ ;  /* 0x0000000106fc7810 */ /* 0x000fe20007ffe0ff */
[--C-:B------:R-:W-:Y:S01]  /*184a0*/  @!P0 IMAD.IADD R232, R232, 0x1, -R247.reuse ;  /* 0x00000001e8e88824 */ /* 0x100fe200078e0af7 */
[----:B------:R-:W-:Y:S01]  /*184b0*/  ISETP.GT.U32.AND P0, PT, R247, R226, PT ;  /* 0x000000e2f700720c */ /* 0x000fe20003f04070 */
[--C-:B------:R-:W-:Y:S01]  /*184c0*/  @!P4 IMAD.IADD R235, R235, 0x1, -R247.reuse ;  /* 0x00000001ebebc824 */ /* 0x100fe200078e0af7 */
[C---:B------:R-:W-:Y:S01]  /*184d0*/  ISETP.GT.U32.AND P4, PT, R247.reuse, R229, PT ;  /* 0x000000e5f700720c */ /* 0x040fe20003f84070 */
[--C-:B------:R-:W-:Y:S01]  /*184e0*/  @!P5 IMAD.IADD R236, R236, 0x1, -R247.reuse ;  /* 0x00000001ececd824 */ /* 0x100fe200078e0af7 */
[----:B------:R-:W-:Y:S01]  /*184f0*/  ISETP.GT.U32.AND P5, PT, R247, R243, PT ;  /* 0x000000f3f700720c */ /* 0x000fe20003fa4070 */
[--C-:B------:R-:W-:Y:S01]  /*18500*/  @!P3 IMAD.IADD R238, R238, 0x1, -R247.reuse ;  /* 0x00000001eeeeb824 */ /* 0x100fe200078e0af7 */
[----:B------:R-:W-:Y:S01]  /*18510*/  ISETP.GE.AND P3, PT, R252, RZ, PT ;  /* 0x000000fffc00720c */ /* 0x000fe20003f66270 */
[----:B------:R-:W-:Y:S01]  /*18520*/  VIADD R252, R6, 0x3 ;  /* 0x0000000306fc7836 */ /* 0x000fe20000000000 */
[----:B------:R1:W-:Y:S01]  /*18530*/  STL [R1+0x1e30], R0 ;  /* 0x001e300001007387 */ /* 0x0003e20000100800 */
[----:B------:R-:W-:-:S03]  /*18540*/  @!P2 IMAD.IADD R240, R240, 0x1, -R247 ;  /* 0x00000001f0f0a824 */ /* 0x000fc600078e0af7 */
[----:B------:R-:W-:Y:S01]  /*18550*/  ISETP.GE.AND P2, PT, R252, RZ, PT ;  /* 0x000000fffc00720c */ /* 0x000fe20003f46270 */
[C---:B------:R-:W-:Y:S01]  /*18560*/  VIADD R252, R6.reuse, 0x4 ;  /* 0x0000000406fc7836 */ /* 0x040fe20000000000 */
[----:B-1----:R-:W-:Y:S01]  /*18570*/  IADD3 R0, R6, 0x1fe, RZ ;  /* 0x000001fe06007810 */ /* 0x002fe20007ffe0ff */
[----:B------:R-:W-:-:S03]  /*18580*/  @!P0 IMAD.IADD R226, R226, 0x1, -R247 ;  /* 0x00000001e2e28824 */ /* 0x000fc600078e0af7 */
[----:B------:R-:W-:Y:S01]  /*18590*/  IABS R244, R0 ;  /* 0x0000000000f47213 */ /* 0x000fe20000000000 */
[----:B------:R-:W-:Y:S01]  /*185a0*/  @!P4 IMAD.IADD R229, R229, 0x1, -R247 ;  /* 0x00000001e5e5c824 */ /* 0x000fe200078e0af7 */
[C---:B------:R-:W-:Y:S01]  /*185b0*/  ISETP.GT.U32.AND P0, PT, R247.reuse, R232, PT ;  /* 0x000000e8f700720c */ /* 0x040fe20003f04070 */
[----:B------:R1:W-:Y:S01]  /*185c0*/  STL [R1+0x1e28], R0 ;  /* 0x001e280001007387 */ /* 0x0003e20000100800 */
[----:B------:R-:W-:Y:S02]  /*185d0*/  ISETP.GT.U32.AND P4, PT, R247, R235, PT ;  /* 0x000000ebf700720c */ /* 0x000fe40003f84070 */
[----:B------:R-:W-:Y:S02]  /*185e0*/  @!P5 IADD3 R243, R243, -R247, RZ ;  /* 0x800000f7f3f3d210 */ /* 0x000fe40007ffe0ff */
[----:B------:R-:W-:Y:S02]  /*185f0*/  ISETP.GE.AND P5, PT, R252, RZ, PT ;  /* 0x000000fffc00720c */ /* 0x000fe40003fa6270 */
[----:B------:R-:W2:Y:S01]  /*18600*/  S2R R252, SR_TID.X ;  /* 0x0000000000fc7919 */ /* 0x000ea20000002100 */
[----:B-1----:R-:W-:Y:S01]  /*18610*/  IMAD.HI.U32 R0, R245, R244, RZ ;  /* 0x000000f4f5007227 */ /* 0x002fe200078e00ff */
[----:B------:R-:W-:-:S03]  /*18620*/  ISETP.GT.U32.AND P6, PT, R247, R237, PT ;  /* 0x000000edf700720c */ /* 0x000fc60003fc4070 */
[----:B------:R-:W-:Y:S01]  /*18630*/  IMAD.MOV R0, RZ, RZ, -R0 ;  /* 0x000000ffff007224 */ /* 0x000fe200078e0a00 */
[----:B------:R-:W-:-:S03]  /*18640*/  @!P0 IADD3 R232, R232, -R247, RZ ;  /* 0x800000f7e8e88210 */ /* 0x000fc60007ffe0ff */
[----:B------:R-:W-:Y:S01]  /*18650*/  IMAD R244, R247, R0, R244 ;  /* 0x00000000f7f47224 */ /* 0x000fe200078e02f4 */
[----:B------:R-:W-:Y:S01]  /*18660*/  IADD3 R0, R6, 0x1ff, RZ ;  /* 0x000001ff06007810 */ /* 0x000fe20007ffe0ff */
[--C-:B------:R-:W-:Y:S01]  /*18670*/  @!P4 IMAD.IADD R235, R235, 0x1, -R247.reuse ;  /* 0x00000001ebebc824 */ /* 0x100fe200078e0af7 */
[C---:B------:R-:W-:Y:S02]  /*18680*/  ISETP.GT.U32.AND P0, PT, R247.reuse, R239, PT ;  /* 0x000000eff700720c */ /* 0x040fe40003f04070 */
[----:B------:R-:W-:Y:S01]  /*18690*/  ISETP.GT.U32.AND P4, PT, R247, R242, PT ;  /* 0x000000f2f700720c */ /* 0x000fe20003f84070 */
[----:B------:R1:W-:Y:S01]  /*186a0*/  STL [R1+0x1e24], R0 ;  /* 0x001e240001007387 */ /* 0x0003e20000100800 */
[----:B------:R-:W-:Y:S01]  /*186b0*/  @!P6 IMAD.IADD R237, R237, 0x1, -R247 ;  /* 0x00000001edede824 */ /* 0x000fe200078e0af7 */
[----:B------:R-:W-:Y:S02]  /*186c0*/  ISETP.GT.U32.AND P6, PT, R247, R244, PT ;  /* 0x000000f4f700720c */ /* 0x000fe40003fc4070 */
[----:B------:R-:W3:Y:S01]  /*186d0*/  LDL.LU R3, [R1+0x44c] ;  /* 0x00044c0001037983 */ /* 0x000ee20000300800 */
[----:B-1----:R-:W-:-:S05]  /*186e0*/  IABS R0, R0 ;  /* 0x0000000000007213 */ /* 0x002fca0000000000 */
[----:B------:R-:W-:Y:S02]  /*186f0*/  IMAD.MOV.U32 R2, RZ, RZ, R0 ;  /* 0x000000ffff027224 */ /* 0x000fe400078e0000 */
[----:B------:R-:W-:Y:S01]  /*18700*/  VIADD R0, R6, 0x2 ;  /* 0x0000000206007836 */ /* 0x000fe20000000000 */
[----:B------:R-:W-:Y:S01]  /*18710*/  @!P0 IADD3 R239, R239, -R247, RZ ;  /* 0x800000f7efef8210 */ /* 0x000fe20007ffe0ff */
[----:B------:R-:W-:Y:S01]  /*18720*/  @!P4 IMAD.IADD R242, R242, 0x1, -R247 ;  /* 0x00000001f2f2c824 */ /* 0x000fe200078e0af7 */
[----:B------:R-:W-:Y:S01]  /*18730*/  ISETP.GE.AND P4, PT, R6, RZ, PT ;  /* 0x000000ff0600720c */ /* 0x000fe20003f86270 */
[----:B------:R-:W-:Y:S01]  /*18740*/  IMAD.HI.U32 R245, R245, R2, RZ ;  /* 0x00000002f5f57227 */ /* 0x000fe200078e00ff */
[----:B------:R-:W-:-:S03]  /*18750*/  ISETP.GE.AND P0, PT, R0, RZ, PT ;  /* 0x000000ff0000720c */ /* 0x000fc60003f06270 */
[----:B------:R-:W-:Y:S02]  /*18760*/  VIADD R0, R6, 0x5 ;  /* 0x0000000506007836 */ /* 0x000fe40000000000 */
[----:B------:R-:W-:Y:S02]  /*18770*/  IMAD.MOV R245, RZ, RZ, -R245 ;  /* 0x000000fffff57224 */ /* 0x000fe400078e0af5 */
[----:B------:R-:W-:Y:S01]  /*18780*/  @!P6 IMAD.IADD R244, R244, 0x1, -R247 ;  /* 0x00000001f4f4e824 */ /* 0x000fe200078e0af7 */
[----:B------:R-:W-:Y:S01]  /*18790*/  ISETP.GE.AND P6, PT, R0, RZ, PT ;  /* 0x000000ff0000720c */ /* 0x000fe20003fc6270 */
[----:B--2---:R-:W-:Y:S02]  /*187a0*/  IMAD.SHL.U32 R0, R252, 0x4, RZ ;  /* 0x00000004fc007824 */ /* 0x004fe400078e00ff */
[----:B------:R-:W-:Y:S02]  /*187b0*/  IMAD R245, R247, R245, R2 ;  /* 0x000000f5f7f57224 */ /* 0x000fe400078e0202 */
[----:B------:R-:W-:Y:S01]  /*187c0*/  IMAD.MOV.U32 R2, RZ, RZ, R7 ;  /* 0x000000ffff027224 */ /* 0x000fe200078e0007 */
[----:B------:R-:W-:Y:S01]  /*187d0*/  LOP3.LUT R7, R0, 0x7c, RZ, 0xc0, !PT ;  /* 0x0000007c00077812 */ /* 0x000fe200078ec0ff */
[----:B------:R-:W-:-:S02]  /*187e0*/  IMAD.MOV.U32 R0, RZ, RZ, R251 ;  /* 0x000000ffff007224 */ /* 0x000fc400078e00fb */
[----:B------:R-:W-:Y:S01]  /*187f0*/  @!P4 IMAD.MOV R2, RZ, RZ, -R2 ;  /* 0x000000ffff02c224 */ /* 0x000fe200078e0a02 */
[----:B------:R-:W2:Y:S01]  /*18800*/  LDL.LU R251, [R1+0x448] ;  /* 0x0004480001fb7983 */ /* 0x000ea20000300800 */
[----:B------:R-:W-:Y:S02]  /*18810*/  @!P3 IMAD.MOV R0, RZ, RZ, -R0 ;  /* 0x000000ffff00b224 */ /* 0x000fe400078e0a00 */
[----:B------:R-:W-:Y:S01]  /*18820*/  IMAD.MOV.U32 R4, RZ, RZ, R250 ;  /* 0x000000ffff047224 */ /* 0x000fe200078e00fa */
[----:B------:R1:W-:Y:S01]  /*18830*/  STL [R1+0x434], R2 ;  /* 0x0004340201007387 */ /* 0x0003e20000100800 */
[----:B------:R-:W-:-:S03]  /*18840*/  MOV R8, R249 ;  /* 0x000000f900087202 */ /* 0x000fc60000000f00 */
[----:B-1----:R-:W4:Y:S04]  /*18850*/  LDL.LU R2, [R1+0x440] ;  /* 0x0004400001027983 */ /* 0x002f280000300800 */
[----:B------:R-:W4:Y:S04]  /*18860*/  LDL.LU R250, [R1+0x43c] ;  /* 0x00043c0001fa7983 */ /* 0x000f280000300800 */
[----:B------:R1:W-:Y:S04]  /*18870*/  STL [R1+0x430], R0 ;  /* 0x0004300001007387 */ /* 0x0003e80000100800 */
[----:B-1----:R-:W4:Y:S04]  /*18880*/  LDL.LU R0, [R1+0x41c] ;  /* 0x00041c0001007983 */ /* 0x002f280000300800 */
[----:B------:R-:W4:Y:S01]  /*18890*/  LDL.LU R249, [R1+0x444] ;  /* 0x0004440001f97983 */ /* 0x000f220000300800 */
[----:B------:R-:W-:-:S03]  /*188a0*/  IMAD.MOV.U32 R5, RZ, RZ, R248 ;  /* 0x000000ffff057224 */ /* 0x000fc600078e00f8 */
[----:B------:R-:W4:Y:S01]  /*188b0*/  LDL.LU R248, [R1+0x438] ;  /* 0x0004380001f87983 */ /* 0x000f220000300800 */
[----:B------:R-:W-:-:S13]  /*188c0*/  ISETP.GT.U32.AND P1, PT, R247, R234, PT ;  /* 0x000000eaf700720c */ /* 0x000fda0003f24070 */
[----:B------:R-:W-:Y:S01]  /*188d0*/  @!P1 IMAD.IADD R234, R234, 0x1, -R247 ;  /* 0x00000001eaea9824 */ /* 0x000fe200078e0af7 */
[----:B------:R-:W-:-:S13]  /*188e0*/  ISETP.GT.U32.AND P1, PT, R247, R228, PT ;  /* 0x000000e4f700720c */ /* 0x000fda0003f24070 */
[----:B------:R-:W-:Y:S02]  /*188f0*/  @!P1 IADD3 R228, R228, -R247, RZ ;  /* 0x800000f7e4e49210 */ /* 0x000fe40007ffe0ff */
[----:B------:R-:W-:-:S13]  /*18900*/  ISETP.GT.U32.AND P1, PT, R247, R234, PT ;  /* 0x000000eaf700720c */ /* 0x000fda0003f24070 */
[----:B------:R-:W-:Y:S01]  /*18910*/  @!P1 IMAD.IADD R234, R234, 0x1, -R247 ;  /* 0x00000001eaea9824 */ /* 0x000fe200078e0af7 */
[----:B------:R-:W-:Y:S01]  /*18920*/  ISETP.GT.U32.AND P1, PT, R247, R241, PT ;  /* 0x000000f1f700720c */ /* 0x000fe20003f24070 */
[----:B------:R-:W-:-:S12]  /*18930*/  @!P0 IMAD.MOV R4, RZ, RZ, -R4 ;  /* 0x000000ffff048224 */ /* 0x000fd800078e0a04 */
[----:B------:R-:W-:Y:S01]  /*18940*/  @!P1 IMAD.IADD R241, R241, 0x1, -R247 ;  /* 0x00000001f1f19824 */ /* 0x000fe200078e0af7 */
[C---:B------:R-:W-:Y:S01]  /*18950*/  ISETP.GT.U32.AND P1, PT, R247.reuse, R245, PT ;  /* 0x000000f5f700720c */ /* 0x040fe20003f24070 */
[----:B------:R1:W-:Y:S03]  /*18960*/  STL [R1+0x42c], R4 ;  /* 0x00042c0401007387 */ /* 0x0003e60000100800 */
[----:B------:R-:W-:Y:S01]  /*18970*/  ISETP.GT.U32.AND P0, PT, R247, R241, PT ;  /* 0x000000f1f700720c */ /* 0x000fe20003f04070 */
[----:B------:R-:W-:Y:S01]  /*18980*/  @!P2 IMAD.MOV R8, RZ, RZ, -R8 ;  /* 0x000000ffff08a224 */ /* 0x000fe200078e0a08 */
[----:B------:R-:W-:Y:S01]  /*18990*/  @!P5 IADD3 R5, -R5, RZ, RZ ;  /* 0x000000ff0505d210 */ /* 0x000fe20007ffe1ff */
[----:B-1----:R-:W-:-:S06]  /*189a0*/  IMAD.MOV.U32 R4, RZ, RZ, R246 ;  /* 0x000000ffff047224 */ /* 0x002fcc00078e00f6 */
[----:B------:R-:W-:Y:S01]  /*189b0*/  @!P1 IADD3 R245, R245, -R247, RZ ;  /* 0x800000f7f5f59210 */ /* 0x000fe20007ffe0ff */
[----:B------:R-:W-:Y:S01]  /*189c0*/  @!P6 IMAD.MOV R4, RZ, RZ, -R4 ;  /* 0x000000ffff04e224 */ /* 0x000fe200078e0a04 */
[C---:B------:R-:W-:Y:S02]  /*189d0*/  ISETP.GT.U32.AND P1, PT, R247.reuse, R239, PT ;  /* 0x000000eff700720c */ /* 0x040fe40003f24070 */
[C---:B------:R-:W-:Y:S02]  /*189e0*/  ISETP.GT.U32.AND P3, PT, R247.reuse, R240, PT ;  /* 0x000000f0f700720c */ /* 0x040fe40003f64070 */
[C---:B------:R-:W-:Y:S02]  /*189f0*/  ISETP.GT.U32.AND P2, PT, R247.reuse, R242, PT ;  /* 0x000000f2f700720c */ /* 0x040fe40003f44070 */
[C---:B------:R-:W-:Y:S02]  /*18a00*/  ISETP.GT.U32.AND P4, PT, R247.reuse, R243, PT ;  /* 0x000000f3f700720c */ /* 0x040fe40003f84070 */
[----:B------:R-:W-:-:S02]  /*18a10*/  ISETP.GT.U32.AND P6, PT, R247, R244, PT ;  /* 0x000000f4f700720c */ /* 0x000fc40003fc4070 */
[----:B------:R-:W-:Y:S02]  /*18a20*/  ISETP.GT.U32.AND P5, PT, R247, R245, PT ;  /* 0x000000f5f700720c */ /* 0x000fe40003fa4070 */
[----:B------:R-:W-:Y:S02]  /*18a30*/  @!P0 IADD3 R241, R241, -R247, RZ ;  /* 0x800000f7f1f18210 */ /* 0x000fe40007ffe0ff */
[----:B------:R-:W-:Y:S01]  /*18a40*/  LOP3.LUT R246, R252, 0x60, RZ, 0xc0, !PT ;  /* 0x00000060fcf67812 */ /* 0x000fe200078ec0ff */
[--C-:B------:R-:W-:Y:S02]  /*18a50*/  @!P1 IMAD.IADD R239, R239, 0x1, -R247.reuse ;  /* 0x00000001efef9824 */ /* 0x100fe400078e0af7 */
[----:B------:R-:W-:Y:S02]  /*18a60*/  @!P3 IMAD.IADD R240, R240, 0x1, -R247 ;  /* 0x00000001f0f0b824 */ /* 0x000fe400078e0af7 */
[----:B------:R-:W-:Y:S02]  /*18a70*/  IMAD R7, R246, 0x400, R7 ;  /* 0x00000400f6077824 */ /* 0x000fe400078e0207 */
[----:B------:R-:W-:-:S02]  /*18a80*/  @!P2 IMAD.IADD R242, R242, 0x1, -R247 ;  /* 0x00000001f2f2a824 */ /* 0x000fc400078e0af7 */
[--C-:B------:R-:W-:Y:S02]  /*18a90*/  @!P4 IMAD.IADD R243, R243, 0x1, -R247.reuse ;  /* 0x00000001f3f3c824 */ /* 0x100fe400078e0af7 */
[--C-:B------:R-:W-:Y:S02]  /*18aa0*/  @!P6 IMAD.IADD R244, R244, 0x1, -R247.reuse ;  /* 0x00000001f4f4e824 */ /* 0x100fe400078e0af7 */
[----:B------:R-:W-:Y:S02]  /*18ab0*/  @!P5 IMAD.IADD R245, R245, 0x1, -R247 ;  /* 0x00000001f5f5d824 */ /* 0x000fe400078e0af7 */
[----:B------:R-:W1:Y:S01]  /*18ac0*/  LDC.64 R246, c[0x0][0x218] ;  /* 0x00008600fff67b82 */ /* 0x000e620000000a00 */
[----:B------:R1:W-:Y:S04]  /*18ad0*/  STL [R1+0x428], R8 ;  /* 0x0004280801007387 */ /* 0x0003e80000100800 */
[----:B-1----:R-:W4:Y:S04]  /*18ae0*/  LDL.LU R8, [R1+0x2868] ;  /* 0x0028680001087983 */ /* 0x002f280000300800 */
[----:B------:R1:W-:Y:S04]  /*18af0*/  STL [R1+0x424], R5 ;  /* 0x0004240501007387 */ /* 0x0003e80000100800 */
[----:B-1----:R-:W4:Y:S04]  /*18b00*/  LDL.LU R5, [R1+0x2864] ;  /* 0x0028640001057983 */ /* 0x002f280000300800 */
[----:B------:R1:W-:Y:S04]  /*18b10*/  STL [R1+0x420], R4 ;  /* 0x0004200401007387 */ /* 0x0003e80000100800 */
[----:B-1----:R-:W4:Y:S04]  /*18b20*/  LDL.LU R4, [R1+0x2860] ;  /* 0x0028600001047983 */ /* 0x002f280000300800 */
[----:B------:R1:W-:Y:S02]  /*18b30*/  STL.64 [R1+0x2520], R6 ;  /* 0x0025200601007387 */ /* 0x0003e40000100a00 */
[----:B-1----:R-:W-:-:S02]  /*18b40*/  LOP3.LUT R7, R252, 0x7f, RZ, 0xc0, !PT ;  /* 0x0000007ffc077812 */ /* 0x002fc400078ec0ff */
[----:B---3--:R-:W-:Y:S02]  /*18b50*/  ISETP.GE.AND P1, PT, R3, RZ, PT ;  /* 0x000000ff0300720c */ /* 0x008fe40003f26270 */
[----:B------:R-:W3:Y:S01]  /*18b60*/  LDL R3, [R1+0x1d54] ;  /* 0x001d540001037983 */ /* 0x000ee20000100800 */
[----:B--2---:R-:W-:-:S03]  /*18b70*/  ISETP.GE.AND P3, PT, R251, RZ, PT ;  /* 0x000000fffb00720c */ /* 0x004fc60003f66270 */
[----:B------:R-:W2:Y:S01]  /*18b80*/  LDL R251, [R1+0x1d5c] ;  /* 0x001d5c0001fb7983 */ /* 0x000ea20000100800 */
[----:B----4-:R-:W-:Y:S02]  /*18b90*/  ISETP.GE.AND P0, PT, R249, RZ, PT ;  /* 0x000000fff900720c */ /* 0x010fe40003f06270 */
[----:B------:R-:W1:Y:S01]  /*18ba0*/  LDC R249, c[0x0][0x234] ;  /* 0x00008d00fff97b82 */ /* 0x000e620000000800 */
[----:B------:R-:W-:Y:S02]  /*18bb0*/  ISETP.GE.AND P2, PT, R2, RZ, PT ;  /* 0x000000ff0200720c */ /* 0x000fe40003f46270 */
[----:B------:R-:W-:Y:S01]  /*18bc0*/  ISETP.GE.AND P4, PT, R250, RZ, PT ;  /* 0x000000fffa00720c */ /* 0x000fe20003f86270 */
[----:B------:R-:W4:Y:S04]  /*18bd0*/  LDL R2, [R1+0x1d58] ;  /* 0x001d580001027983 */ /* 0x000f280000100800 */
[----:B------:R-:W4:Y:S01]  /*18be0*/  LDL R250, [R1+0x1d60] ;  /* 0x001d600001fa7983 */ /* 0x000f220000100800 */
[----:B-1----:R-:W-:-:S03]  /*18bf0*/  IMAD R6, R0, R249, RZ ;  /* 0x000000f900067224 */ /* 0x002fc600078e02ff */
[----:B------:R-:W4:Y:S04]  /*18c00*/  LDL R0, [R1+0x1d64] ;  /* 0x001d640001007983 */ /* 0x000f280000100800 */
[----:B------:R1:W-:Y:S04]  /*18c10*/  STL [R1+0x4a0], R6 ;  /* 0x0004a00601007387 */ /* 0x0003e80000100800 */
[----:B------:R-:W4:Y:S04]  /*18c20*/  LDL R252, [R1+0x1d6c] ;  /* 0x001d6c0001fc7983 */ /* 0x000f280000100800 */
[----:B-1----:R-:W3:Y:S04]  /*18c30*/  LDL.LU R6, [R1+0x418] ;  /* 0x0004180001067983 */ /* 0x002ee80000300800 */
[----:B------:R1:W-:Y:S04]  /*18c40*/  STL.64 [R1+0x490], R246 ;  /* 0x000490f601007387 */ /* 0x0003e80000100a00 */
[----:B------:R-:W4:Y:S01]  /*18c50*/  LDL R249, [R1+0x1d68] ;  /* 0x001d680001f97983 */ /* 0x000f220000100800 */
[----:B-1----:R-:W1:Y:S01]  /*18c60*/  LDC.64 R246, c[0x0][0x210] ;  /* 0x00008400fff67b82 */ /* 0x002e620000000a00 */
[----:B------:R-:W-:-:S02]  /*18c70*/  ISETP.GE.AND P6, PT, R248, RZ, PT ;  /* 0x000000fff800720c */ /* 0x000fc40003fc6270 */
[----:B-1----:R1:W-:Y:S02]  /*18c80*/  STL [R1+0x498], R246 ;  /* 0x000498f601007387 */ /* 0x0023e40000100800 */
[----:B-1----:R-:W-:-:S05]  /*18c90*/  MOV R246, R247 ;  /* 0x000000f700f67202 */ /* 0x002fca0000000f00 */
[----:B------:R1:W-:Y:S04]  /*18ca0*/  STL [R1+0x27d4], R246 ;  /* 0x0027d4f601007387 */ /* 0x0003e80000100800 */
[----:B------:R-:W4:Y:S04]  /*18cb0*/  LDL R248, [R1+0x1d70] ;  /* 0x001d700001f87983 */ /* 0x000f280000100800 */
[----:B-1----:R-:W2:Y:S01]  /*18cc0*/  LDL.LU R246, [R1+0x414] ;  /* 0x0004140001f67983 */ /* 0x002ea20000300800 */
[----:B---3--:R-:W-:Y:S01]  /*18cd0*/  @!P1 IMAD.MOV R6, RZ, RZ, -R6 ;  /* 0x000000ffff069224 */ /* 0x008fe200078e0a06 */
[----:B------:R-:W-:-:S02]  /*18ce0*/  ISETP.GE.AND P1, PT, R3, RZ, PT ;  /* 0x000000ff0300720c */ /* 0x000fc40003f26270 */
[----:B------:R-:W3:Y:S04]  /*18cf0*/  LDL R3, [R1+0x1d74] ;  /* 0x001d740001037983 */ /* 0x000ee80000100800 */
[----:B------:R1:W-:Y:S04]  /*18d00*/  STL [R1+0x418], R6 ;  /* 0x0004180601007387 */ /* 0x0003e80000100800 */
[----:B-1----:R-:W4:Y:S01]  /*18d10*/  LDL.LU R6, [R1+0x410] ;  /* 0x0004100001067983 */ /* 0x002f220000300800 */
[----:B--2---:R-:W-:Y:S01]  /*18d20*/  @!P3 IMAD.MOV R246, RZ, RZ, -R246 ;  /* 0x000000fffff6b224 */ /* 0x004fe200078e0af6 */
[----:B------:R-:W-:-:S02]  /*18d30*/  ISETP.GE.AND P3, PT, R251, RZ, PT ;  /* 0x000000fffb00720c */ /* 0x000fc40003f66270 */
[----:B------:R-:W2:Y:S04]  /*18d40*/  LDL R251, [R1+0x1d7c] ;  /* 0x001d7c0001fb7983 */ /* 0x000ea80000100800 */
[----:B------:R1:W-:Y:S04]  /*18d50*/  STL [R1+0x414], R246 ;  /* 0x000414f601007387 */ /* 0x0003e80000100800 */
[----:B-1----:R-:W3:Y:S01]  /*18d60*/  LDL.LU R246, [R1+0x40c] ;  /* 0x00040c0001f67983 */ /* 0x002ee20000300800 */
[----:B----4-:R-:W-:Y:S01]  /*18d70*/  @!P0 IMAD.MOV R6, RZ, RZ, -R6 ;  /* 0x000000ffff068224 */ /* 0x010fe200078e0a06 */
[----:B------:R-:W-:-:S02]  /*18d80*/  ISETP.GE.AND P0, PT, R2, RZ, PT ;  /* 0x000000ff0200720c */ /* 0x000fc40003f06270 */
[----:B------:R-:W4:Y:S04]  /*18d90*/  LDL R2, [R1+0x1d78] ;  /* 0x001d780001027983 */ /* 0x000f280000100800 */
[----:B------:R1:W-:Y:S04]  /*18da0*/  STL [R1+0x410], R6 ;  /* 0x0004100601007387 */ /* 0x0003e80000100800 */
[----:B-1----:R-:W2:Y:S01]  /*18db0*/  LDL.LU R6, [R1+0x408] ;  /* 0x0004080001067983 */ /* 0x002ea20000300800 */
[----:B---3--:R-:W-:Y:S01]  /*18dc0*/  @!P2 IMAD.MOV R246, RZ, RZ, -R246 ;  /* 0x000000fffff6a224 */ /* 0x008fe200078e0af6 */
[----:B------:R-:W-:-:S02]  /*18dd0*/  ISETP.GE.AND P2, PT, R250, RZ, PT ;  /* 0x000000fffa00720c */ /* 0x000fc40003f46270 */
[----:B------:R-:W3:Y:S04]  /*18de0*/  LDL R250, [R1+0x1d80] ;  /* 0x001d800001fa7983 */ /* 0x000ee80000100800 */
[----:B------:R1:W-:Y:S04]  /*18df0*/  STL [R1+0x40c], R246 ;  /* 0x00040cf601007387 */ /* 0x0003e80000100800 */
[----:B-1----:R-:W4:Y:S01]  /*18e00*/  LDL.LU R246, [R1+0x404] ;  /* 0x0004040001f67983 */ /* 0x002f220000300800 */
[----:B------:R-:W-:Y:S02]  /*18e10*/  ISETP.GE.AND P5, PT, R252, RZ, PT ;  /* 0x000000fffc00720c */ /* 0x000fe40003fa6270 */
[----:B--2---:R-:W-:-:S02]  /*18e20*/  @!P4 IADD3 R6, -R6, RZ, RZ ;  /* 0x000000ff0606c210 */ /* 0x004fc40007ffe1ff */
[----:B------:R-:W-:Y:S02]  /*18e30*/  ISETP.GE.AND P4, PT, R0, RZ, PT ;  /* 0x000000ff0000720c */ /* 0x000fe40003f86270 */
[----:B------:R-:W2:Y:S04]  /*18e40*/  LDL R0, [R1+0x1d84] ;  /* 0x001d840001007983 */ /* 0x000ea80000100800 */
[----:B------:R1:W-:Y:S04]  /*18e50*/  STL [R1+0x408], R6 ;  /* 0x0004080601007387 */ /* 0x0003e80000100800 */
[----:B-1----:R-:W3:Y:S04]  /*18e60*/  LDL.LU R6, [R1+0x400] ;  /* 0x0004000001067983 */ /* 0x002ee80000300800 */
[----:B------:R-:W2:Y:S01]  /*18e70*/  LDL R252, [R1+0x1d8c] ;  /* 0x001d8c0001fc7983 */ /* 0x000ea20000100800 */
[----:B----4-:R-:W-:-:S05]  /*18e80*/  @!P6 IMAD.MOV R246, RZ, RZ, -R246 ;  /* 0x000000fffff6e224 */ /* 0x010fca00078e0af6 */
[----:B------:R1:W-:Y:S04]  /*18e90*/  STL [R1+0x404], R246 ;  /* 0x000404f601007387 */ /* 0x0003e80000100800 */
[----:B-1----:R-:W4:Y:S01]  /*18ea0*/  LDL.LU R246, [R1+0x3fc] ;  /* 0x0003fc0001f67983 */ /* 0x002f220000300800 */
[----:B---3--:R-:W-:Y:S01]  /*18eb0*/  @!P1 IMAD.MOV R6, RZ, RZ, -R6 ;  /* 0x000000ffff069224 */ /* 0x008fe200078e0a06 */
[----:B------:R-:W-:Y:S02]  /*18ec0*/  ISETP.GE.AND P1, PT, R249, RZ, PT ;  /* 0x000000fff900720c */ /* 0x000fe40003f26270 */
[----:B------:R-:W3:Y:S04]  /*18ed0*/  LDL R249, [R1+0x1d88] ;  /* 0x001d880001f97983 */ /* 0x000ee80000100800 */
[----:B------:R1:W-:Y:S04]  /*18ee0*/  STL [R1+0x400], R6 ;  /* 0x0004000601007387 */ /* 0x0003e80000100800 */
[----:B-1----:R-:W2:Y:S01]  /*18ef0*/  LDL.LU R6, [R1+0x3f8] ;  /* 0x0003f80001067983 */ /* 0x002ea20000300800 */
[----:B----4-:R-:W-:Y:S01]  /*18f00*/  @!P3 IMAD.MOV R246, RZ, RZ, -R246 ;  /* 0x000000fffff6b224 */ /* 0x010fe200078e0af6 */
[----:B------:R-:W-:-:S02]  /*18f10*/  ISETP.GE.AND P3, PT, R248, RZ, PT ;  /* 0x000000fff800720c */ /* 0x000fc40003f66270 */
[----:B------:R-:W4:Y:S04]  /*18f20*/  LDL R248, [R1+0x1d90] ;  /* 0x001d900001f87983 */ /* 0x000f280000100800 */
[----:B------:R1:W-:Y:S04]  /*18f30*/  STL [R1+0x3fc], R246 ;  /* 0x0003fcf601007387 */ /* 0x0003e80000100800 */
[----:B-1----:R-:W3:Y:S01]  /*18f40*/  LDL.LU R246, [R1+0x3f4] ;  /* 0x0003f40001f67983 */ /* 0x002ee20000300800 */
[----:B--2---:R-:W-:Y:S01]  /*18f50*/  @!P0 IMAD.MOV R6, RZ, RZ, -R6 ;  /* 0x000000ffff068224 */ /* 0x004fe200078e0a06 */
[----:B------:R-:W-:-:S02]  /*18f60*/  ISETP.GE.AND P0, PT, R3, RZ, PT ;  /* 0x000000ff0300720c */ /* 0x000fc40003f06270 */
[----:B------:R-:W2:Y:S04]  /*18f70*/  LDL R3, [R1+0x1d94] ;  /* 0x001d940001037983 */ /* 0x000ea80000100800 */
[----:B------:R1:W-:Y:S04]  /*18f80*/  STL [R1+0x3f8], R6 ;  /* 0x0003f80601007387 */ /* 0x0003e80000100800 */
[----:B-1----:R-:W4:Y:S01]  /*18f90*/  LDL.LU R6, [R1+0x3f0] ;  /* 0x0003f00001067983 */ /* 0x002f220000300800 */
[----:B---3--:R-:W-:Y:S02]  /*18fa0*/  @!P2 IADD3 R246, -R246, RZ, RZ ;  /* 0x000000fff6f6a210 */ /* 0x008fe40007ffe1ff */
[----:B------:R-:W-:-:S02]  /*18fb0*/  ISETP.GE.AND P2, PT, R251, RZ, PT ;  /* 0x000000fffb00720c */ /* 0x000fc40003f46270 */
        /* <DEDUP_REMOVED lines=13> */
[----:B---3--:R-:W-:Y:S01]  /*19090*/  @!P1 IMAD.MOV R6, RZ, RZ, -R6 ;  /* 0x000000ffff069224 */ /* 0x008fe200078e0a06 */
        /* <DEDUP_REMOVED lines=9> */
[----:B--2---:R-:W-:Y:S02]  /*19130*/  @!P0 IADD3 R6, -R6, RZ, RZ ;  /* 0x000000ff06068210 */ /* 0x004fe40007ffe1ff */
        /* <DEDUP_REMOVED lines=24> */
[----:B----4-:R-:W-:Y:S02]  /*192c0*/  @!P3 IADD3 R246, -R246, RZ, RZ ;  /* 0x000000fff6f6b210 */ /* 0x010fe40007ffe1ff */
        /* <DEDUP_REMOVED lines=1094> */
[----:B----4-:R-:W-:-:S05]  /*1d730*/  @!P4 IMAD.MOV R6, RZ, RZ, -R6 ;  /* 0x000000ffff06c224 */ /* 0x010fca00078e0a06 */
[----:B------:R1:W-:Y:S01]  /*1d740*/  STL [R1+0x60], R6 ;  /* 0x0000600601007387 */ /* 0x0003e20000100800 */
[----:B------:R-:W-:-:S03]  /*1d750*/  ISETP.GE.AND P4, PT, R249, RZ, PT ;  /* 0x000000fff900720c */ /* 0x000fc60003f86270 */
[----:B-1----:R-:W4:Y:S04]  /*1d760*/  LDL.LU R6, [R1+0x58] ;  /* 0x0000580001067983 */ /* 0x002f280000300800 */
[----:B------:R-:W3:Y:S01]  /*1d770*/  LDL R249, [R1+0x2318] ;  /* 0x0023180001f97983 */ /* 0x000ee20000100800 */
[----:B--2---:R-:W-:-:S05]  /*1d780*/  @!P5 IADD3 R246, -R246, RZ, RZ ;  /* 0x000000fff6f6d210 */ /* 0x004fca0007ffe1ff */
[----:B------:R1:W-:Y:S04]  /*1d790*/  STL [R1+0x5c], R246 ;  /* 0x00005cf601007387 */ /* 0x0003e80000100800 */
[----:B-1----:R-:W2:Y:S01]  /*1d7a0*/  LDL.LU R246, [R1+0x54] ;  /* 0x0000540001f67983 */ /* 0x002ea20000300800 */
[----:B------:R-:W-:-:S03]  /*1d7b0*/  ISETP.GE.AND P5, PT, R248, RZ, PT ;  /* 0x000000fff800720c */ /* 0x000fc60003fa6270 */
[----:B------:R-:W3:Y:S01]  /*1d7c0*/  LDL R248, [R1+0x2314] ;  /* 0x0023140001f87983 */ /* 0x000ee20000100800 */
[----:B----4-:R-:W-:-:S05]  /*1d7d0*/  @!P1 IMAD.MOV R6, RZ, RZ, -R6 ;  /* 0x000000ffff069224 */ /* 0x010fca00078e0a06 */
[----:B------:R1:W-:Y:S01]  /*1d7e0*/  STL [R1+0x58], R6 ;  /* 0x0000580601007387 */ /* 0x0003e20000100800 */
[----:B------:R-:W-:-:S03]  /*1d7f0*/  ISETP.GE.AND P1, PT, R3, RZ, PT ;  /* 0x000000ff0300720c */ /* 0x000fc60003f26270 */
[----:B-1----:R-:W4:Y:S04]  /*1d800*/  LDL.LU R6, [R1+0x50] ;  /* 0x0000500001067983 */ /* 0x002f280000300800 */
[----:B------:R-:W3:Y:S01]  /*1d810*/  LDL R3, [R1+0x2310] ;  /* 0x0023100001037983 */ /* 0x000ee20000100800 */
[----:B--2---:R-:W-:-:S05]  /*1d820*/  @!P3 IMAD.MOV R246, RZ, RZ, -R246 ;  /* 0x000000fffff6b224 */ /* 0x004fca00078e0af6 */
        /* <DEDUP_REMOVED lines=9> */
[----:B--2---:R-:W-:Y:S01]  /*1d8c0*/  @!P2 IMAD.MOV R246, RZ, RZ, -R246 ;  /* 0x000000fffff6a224 */ /* 0x004fe200078e0af6 */
[----:B------:R-:W-:Y:S02]  /*1d8d0*/  ISETP.GE.AND P2, PT, R250, RZ, PT ;  /* 0x000000fffa00720c */ /* 0x000fe40003f46270 */
[----:B------:R-:W2:Y:S04]  /*1d8e0*/  LDL R250, [R1+0x2304] ;  /* 0x0023040001fa7983 */ /* 0x000ea80000100800 */
[----:B------:R1:W-:Y:S04]  /*1d8f0*/  STL [R1+0x4c], R246 ;  /* 0x00004cf601007387 */ /* 0x0003e80000100800 */
[----:B-1----:R-:W3:Y:S01]  /*1d900*/  LDL.LU R246, [R1+0x44] ;  /* 0x0000440001f67983 */ /* 0x002ee20000300800 */
[----:B----4-:R-:W-:-:S02]  /*1d910*/  @!P4 IADD3 R6, -R6, RZ, RZ ;  /* 0x000000ff0606c210 */ /* 0x010fc40007ffe1ff */
[----:B------:R-:W-:Y:S02]  /*1d920*/  ISETP.GE.AND P4, PT, R0, RZ, PT ;  /* 0x000000ff0000720c */ /* 0x000fe40003f86270 */
[----:B------:R-:W4:Y:S04]  /*1d930*/  LDL R0, [R1+0x2300] ;  /* 0x0023000001007983 */ /* 0x000f280000100800 */
[----:B------:R1:W-:Y:S04]  /*1d940*/  STL [R1+0x48], R6 ;  /* 0x0000480601007387 */ /* 0x0003e80000100800 */
[----:B-1----:R-:W2:Y:S01]  /*1d950*/  LDL.LU R6, [R1+0x40] ;  /* 0x0000400001067983 */ /* 0x002ea20000300800 */
[----:B---3--:R-:W-:Y:S01]  /*1d960*/  @!P5 IMAD.MOV R246, RZ, RZ, -R246 ;  /* 0x000000fffff6d224 */ /* 0x008fe200078e0af6 */
[----:B------:R-:W-:-:S02]  /*1d970*/  ISETP.GE.AND P5, PT, R252, RZ, PT ;  /* 0x000000fffc00720c */ /* 0x000fc40003fa6270 */
[----:B------:R-:W3:Y:S04]  /*1d980*/  LDL R252, [R1+0x22fc] ;  /* 0x0022fc0001fc7983 */ /* 0x000ee80000100800 */
[----:B------:R-:W4:Y:S04]  /*1d990*/  LDL.LU R247, [R1+0x3c] ;  /* 0x00003c0001f77983 */ /* 0x000f280000300800 */
[----:B------:R-:W-:Y:S01]  /*1d9a0*/  STL [R1+0x44], R246 ;  /* 0x000044f601007387 */ /* 0x000fe20000100800 */
[----:B--2---:R-:W-:Y:S01]  /*1d9b0*/  @!P1 IMAD.MOV R6, RZ, RZ, -R6 ;  /* 0x000000ffff069224 */ /* 0x004fe200078e0a06 */
[----:B------:R-:W-:-:S04]  /*1d9c0*/  ISETP.GE.AND P1, PT, R249, RZ, PT ;  /* 0x000000fff900720c */ /* 0x000fc80003f26270 */
[----:B------:R1:W-:Y:S04]  /*1d9d0*/  STL [R1+0x40], R6 ;  /* 0x0000400601007387 */ /* 0x0003e80000100800 */
[----:B-1----:R-:W2:Y:S04]  /*1d9e0*/  LDL R6, [R1+0x22f8] ;  /* 0x0022f80001067983 */ /* 0x002ea80000100800 */
[----:B------:R-:W3:Y:S04]  /*1d9f0*/  LDL.LU R249, [R1+0x38] ;  /* 0x0000380001f97983 */ /* 0x000ee80000300800 */
[----:B------:R-:W2:Y:S01]  /*1da00*/  LDL R246, [R1+0x22f4] ;  /* 0x0022f40001f67983 */ /* 0x000ea20000100800 */
[----:B----4-:R-:W-:Y:S01]  /*1da10*/  @!P3 IMAD.MOV R247, RZ, RZ, -R247 ;  /* 0x000000fffff7b224 */ /* 0x010fe200078e0af7 */
[----:B------:R-:W-:-:S02]  /*1da20*/  ISETP.GE.AND P3, PT, R248, RZ, PT ;  /* 0x000000fff800720c */ /* 0x000fc40003f66270 */
[----:B------:R-:W4:Y:S04]  /*1da30*/  LDL R248, [R1+0x22f0] ;  /* 0x0022f00001f87983 */ /* 0x000f280000100800 */
[----:B------:R1:W-:Y:S04]  /*1da40*/  STL [R1+0x3c], R247 ;  /* 0x00003cf701007387 */ /* 0x0003e80000100800 */
[----:B-1----:R-:W2:Y:S01]  /*1da50*/  LDL.LU R247, [R1+0x34] ;  /* 0x0000340001f77983 */ /* 0x002ea20000300800 */
[----:B---3--:R-:W-:Y:S01]  /*1da60*/  @!P0 IMAD.MOV R249, RZ, RZ, -R249 ;  /* 0x000000fffff98224 */ /* 0x008fe200078e0af9 */
[----:B------:R-:W-:-:S04]  /*1da70*/  ISETP.GE.AND P0, PT, R3, RZ, PT ;  /* 0x000000ff0300720c */ /* 0x000fc80003f06270 */
[----:B------:R1:W-:Y:S04]  /*1da80*/  STL [R1+0x38], R249 ;  /* 0x000038f901007387 */ /* 0x0003e80000100800 */
[----:B-1----:R-:W3:Y:S04]  /*1da90*/  LDL R249, [R1+0x22ec] ;  /* 0x0022ec0001f97983 */ /* 0x002ee80000100800 */
[----:B------:R-:W4:Y:S01]  /*1daa0*/  LDL.LU R3, [R1+0x30] ;  /* 0x0000300001037983 */ /* 0x000f220000300800 */
[----:B--2---:R-:W-:-:S05]  /*1dab0*/  @!P2 IADD3 R247, -R247, RZ, RZ ;  /* 0x000000fff7f7a210 */ /* 0x004fca0007ffe1ff */
[----:B------:R1:W-:Y:S04]  /*1dac0*/  STL [R1+0x34], R247 ;  /* 0x000034f701007387 */ /* 0x0003e80000100800 */
[----:B-1----:R-:W2:Y:S01]  /*1dad0*/  LDL.LU R247, [R1+0x2c] ;  /* 0x00002c0001f77983 */ /* 0x002ea20000300800 */
[----:B------:R-:W-:-:S03]  /*1dae0*/  ISETP.GE.AND P2, PT, R251, RZ, PT ;  /* 0x000000fffb00720c */ /* 0x000fc60003f46270 */
[----:B------:R-:W3:Y:S01]  /*1daf0*/  LDL R251, [R1+0x22e8] ;  /* 0x0022e80001fb7983 */ /* 0x000ee20000100800 */
[----:B----4-:R-:W-:Y:S01]  /*1db00*/  @!P4 IMAD.MOV R3, RZ, RZ, -R3 ;  /* 0x000000ffff03c224 */ /* 0x010fe200078e0a03 */
[----:B------:R-:W-:-:S04]  /*1db10*/  ISETP.GE.AND P4, PT, R2, RZ, PT ;  /* 0x000000ff0200720c */ /* 0x000fc80003f86270 */
[----:B------:R1:W-:Y:S04]  /*1db20*/  STL [R1+0x30], R3 ;  /* 0x0000300301007387 */ /* 0x0003e80000100800 */
[----:B-1----:R-:W4:Y:S04]  /*1db30*/  LDL.LU R3, [R1+0x285c] ;  /* 0x00285c0001037983 */ /* 0x002f280000300800 */
[----:B------:R-:W3:Y:S01]  /*1db40*/  LDL.LU R2, [R1+0x28] ;  /* 0x0000280001027983 */ /* 0x000ee20000300800 */
[----:B--2---:R-:W-:Y:S01]  /*1db50*/  @!P5 IMAD.MOV R247, RZ, RZ, -R247 ;  /* 0x000000fffff7d224 */ /* 0x004fe200078e0af7 */
[----:B------:R-:W-:-:S02]  /*1db60*/  ISETP.GE.AND P5, PT, R250, RZ, PT ;  /* 0x000000fffa00720c */ /* 0x000fc40003fa6270 */
[----:B------:R-:W2:Y:S04]  /*1db70*/  LDL R250, [R1+0x22e4] ;  /* 0x0022e40001fa7983 */ /* 0x000ea80000100800 */
[----:B------:R1:W-:Y:S04]  /*1db80*/  STL [R1+0x2c], R247 ;  /* 0x00002cf701007387 */ /* 0x0003e80000100800 */
[----:B-1----:R-:W4:Y:S01]  /*1db90*/  LDL.LU R247, [R1+0x24] ;  /* 0x0000240001f77983 */ /* 0x002f220000300800 */
[----:B---3--:R-:W-:Y:S01]  /*1dba0*/  @!P1 IMAD.MOV R2, RZ, RZ, -R2 ;  /* 0x000000ffff029224 */ /* 0x008fe200078e0a02 */
[----:B------:R-:W-:-:S04]  /*1dbb0*/  ISETP.GE.AND P1, PT, R0, RZ, PT ;  /* 0x000000ff0000720c */ /* 0x000fc80003f26270 */
[----:B------:R1:W-:Y:S04]  /*1dbc0*/  STL [R1+0x28], R2 ;  /* 0x0000280201007387 */ /* 0x0003e80000100800 */
[----:B-1----:R-:W3:Y:S04]  /*1dbd0*/  LDL.LU R2, [R1+0x2858] ;  /* 0x0028580001027983 */ /* 0x002ee80000300800 */
[----:B------:R-:W2:Y:S01]  /*1dbe0*/  LDL.LU R0, [R1+0x20] ;  /* 0x0000200001007983 */ /* 0x000ea20000300800 */
[----:B----4-:R-:W-:Y:S01]  /*1dbf0*/  @!P3 IMAD.MOV R247, RZ, RZ, -R247 ;  /* 0x000000fffff7b224 */ /* 0x010fe200078e0af7 */
[----:B------:R-:W-:-:S04]  /*1dc00*/  ISETP.GE.AND P3, PT, R252, RZ, PT ;  /* 0x000000fffc00720c */ /* 0x000fc80003f66270 */
[----:B------:R1:W-:Y:S04]  /*1dc10*/  STL [R1+0x24], R247 ;  /* 0x000024f701007387 */ /* 0x0003e80000100800 */
[----:B-1----:R-:W4:Y:S04]  /*1dc20*/  LDL R247, [R1+0x22e0] ;  /* 0x0022e00001f77983 */ /* 0x002f280000100800 */
[----:B------:R-:W3:Y:S01]  /*1dc30*/  LDL.LU R252, [R1+0x1c] ;  /* 0x00001c0001fc7983 */ /* 0x000ee20000300800 */
[----:B--2---:R-:W-:Y:S02]  /*1dc40*/  @!P0 IADD3 R0, -R0, RZ, RZ ;  /* 0x000000ff00008210 */ /* 0x004fe40007ffe1ff */
[----:B------:R-:W-:-:S03]  /*1dc50*/  ISETP.GE.AND P0, PT, R6, RZ, PT ;  /* 0x000000ff0600720c */ /* 0x000fc60003f06270 */
[----:B------:R1:W-:Y:S04]  /*1dc60*/  STL [R1+0x20], R0 ;  /* 0x0000200001007387 */ /* 0x0003e80000100800 */
[----:B-1----:R-:W2:Y:S04]  /*1dc70*/  LDL.LU R0, [R1+0x2854] ;  /* 0x0028540001007983 */ /* 0x002ea80000300800 */
[----:B------:R-:W4:Y:S01]  /*1dc80*/  LDL.LU R6, [R1+0x18] ;  /* 0x0000180001067983 */ /* 0x000f220000300800 */
[----:B---3--:R-:W-:Y:S01]  /*1dc90*/  @!P2 IMAD.MOV R252, RZ, RZ, -R252 ;  /* 0x000000fffffca224 */ /* 0x008fe200078e0afc */
[----:B------:R-:W-:-:S04]  /*1dca0*/  ISETP.GE.AND P2, PT, R246, RZ, PT ;  /* 0x000000fff600720c */ /* 0x000fc80003f46270 */
[----:B------:R1:W-:Y:S04]  /*1dcb0*/  STL [R1+0x1c], R252 ;  /* 0x00001cfc01007387 */ /* 0x0003e80000100800 */
[----:B-1----:R-:W3:Y:S04]  /*1dcc0*/  LDL.LU R252, [R1+0x2850] ;  /* 0x0028500001fc7983 */ /* 0x002ee80000300800 */
[----:B------:R-:W2:Y:S01]  /*1dcd0*/  LDL.LU R246, [R1+0x14] ;  /* 0x0000140001f67983 */ /* 0x000ea20000300800 */
[----:B----4-:R-:W-:-:S05]  /*1dce0*/  @!P4 IMAD.MOV R6, RZ, RZ, -R6 ;  /* 0x000000ffff06c224 */ /* 0x010fca00078e0a06 */
[----:B------:R1:W-:Y:S01]  /*1dcf0*/  STL [R1+0x18], R6 ;  /* 0x0000180601007387 */ /* 0x0003e20000100800 */
[----:B--2---:R-:W-:-:S05]  /*1dd00*/  @!P5 IMAD.MOV R246, RZ, RZ, -R246 ;  /* 0x000000fffff6d224 */ /* 0x004fca00078e0af6 */
[----:B------:R-:W-:Y:S04]  /*1dd10*/  STL [R1+0x27d8], R246 ;  /* 0x0027d8f601007387 */ /* 0x000fe80000100800 */
[----:B-1----:R-:W2:Y:S01]  /*1dd20*/  LDL.LU R6, [R1+0xc] ;  /* 0x00000c0001067983 */ /* 0x002ea20000300800 */
[----:B---3--:R-:W-:Y:S01]  /*1dd30*/  @!P1 IMAD.MOV R252, RZ, RZ, -R252 ;  /* 0x000000fffffc9224 */ /* 0x008fe200078e0afc */
[----:B------:R-:W-:-:S04]  /*1dd40*/  ISETP.GE.AND P1, PT, R251, RZ, PT ;  /* 0x000000fffb00720c */ /* 0x000fc80003f26270 */
[----:B------:R1:W-:Y:S01]  /*1dd50*/  STL [R1+0x27dc], R252 ;  /* 0x0027dcfc01007387 */ /* 0x0003e20000100800 */
[----:B------:R-:W-:-:S03]  /*1dd60*/  ISETP.GE.AND P4, PT, R248, RZ, PT ;  /* 0x000000fff800720c */ /* 0x000fc60003f86270 */
[----:B-1----:R-:W3:Y:S04]  /*1dd70*/  LDL R252, [R1+0x22d0] ;  /* 0x0022d00001fc7983 */ /* 0x002ee80000100800 */
[----:B------:R-:W4:Y:S04]  /*1dd80*/  LDL.LU R251, [R1+0x8] ;  /* 0x0000080001fb7983 */ /* 0x000f280000300800 */
[----:B------:R-:W3:Y:S01]  /*1dd90*/  LDL R248, [R1+0x22cc] ;  /* 0x0022cc0001f87983 */ /* 0x000ee20000100800 */
[----:B--2---:R-:W-:Y:S02]  /*1dda0*/  @!P3 IADD3 R6, -R6, RZ, RZ ;  /* 0x000000ff0606b210 */ /* 0x004fe40007ffe1ff */
[----:B------:R-:W-:-:S03]  /*1ddb0*/  ISETP.GE.AND P3, PT, R250, RZ, PT ;  /* 0x000000fffa00720c */ /* 0x000fc60003f66270 */
[----:B------:R1:W-:Y:S04]  /*1ddc0*/  STL [R1+0x27e0], R6 ;  /* 0x0027e00601007387 */ /* 0x0003e80000100800 */
[----:B-1----:R-:W2:Y:S04]  /*1ddd0*/  LDL R6, [R1+0x22d4] ;  /* 0x0022d40001067983 */ /* 0x002ea80000100800 */
[----:B------:R-:W3:Y:S01]  /*1dde0*/  LDL.LU R250, [R1+0x4] ;  /* 0x0000040001fa7983 */ /* 0x000ee20000300800 */
[----:B----4-:R-:W-:Y:S01]  /*1ddf0*/  @!P0 IMAD.MOV R251, RZ, RZ, -R251 ;  /* 0x000000fffffb8224 */ /* 0x010fe200078e0afb */
[----:B------:R-:W-:-:S02]  /*1de00*/  ISETP.GE.AND P5, PT, R249, RZ, PT ;  /* 0x000000fff900720c */ /* 0x000fc40003fa6270 */
[----:B------:R-:W4:Y:S01]  /*1de10*/  LDL R249, [R1+0x22c8] ;  /* 0x0022c80001f97983 */ /* 0x000f220000100800 */
[----:B------:R-:W-:-:S03]  /*1de20*/  ISETP.GE.AND P0, PT, R247, RZ, PT ;  /* 0x000000fff700720c */ /* 0x000fc60003f06270 */
[----:B------:R1:W-:Y:S04]  /*1de30*/  STL [R1+0x27e4], R251 ;  /* 0x0027e4fb01007387 */ /* 0x0003e80000100800 */
[----:B-1----:R-:W2:Y:S04]  /*1de40*/  LDL R251, [R1+0x22d8] ;  /* 0x0022d80001fb7983 */ /* 0x002ea80000100800 */
[----:B------:R-:W4:Y:S04]  /*1de50*/  LDL.LU R247, [R1] ;  /* 0x0000000001f77983 */ /* 0x000f280000300800 */
[----:B------:R-:W2:Y:S01]  /*1de60*/  LDL R246, [R1+0x22c4] ;  /* 0x0022c40001f67983 */ /* 0x000ea20000100800 */
[----:B---3--:R-:W-:-:S05]  /*1de70*/  @!P2 IMAD.MOV R250, RZ, RZ, -R250 ;  /* 0x000000fffffaa224 */ /* 0x008fca00078e0afa */
[----:B------:R1:W-:Y:S04]  /*1de80*/  STL [R1+0x27e8], R250 ;  /* 0x0027e8fa01007387 */ /* 0x0003e80000100800 */
[----:B-1----:R-:W3:Y:S01]  /*1de90*/  LDL R250, [R1+0x22dc] ;  /* 0x0022dc0001fa7983 */ /* 0x002ee20000100800 */
[----:B----4-:R-:W-:-:S05]  /*1dea0*/  @!P4 IMAD.MOV R247, RZ, RZ, -R247 ;  /* 0x000000fffff7c224 */ /* 0x010fca00078e0af7 */
[----:B------:R1:W-:Y:S01]  /*1deb0*/  STL [R1+0x27ec], R247 ;  /* 0x0027ecf701007387 */ /* 0x0003e20000100800 */
[----:B------:R-:W-:Y:S01]  /*1dec0*/  @!P5 IMAD.MOV R0, RZ, RZ, -R0 ;  /* 0x000000ffff00d224 */ /* 0x000fe200078e0a00 */
[----:B------:R-:W-:Y:S01]  /*1ded0*/  @!P1 IADD3 R2, -R2, RZ, RZ ;  /* 0x000000ff02029210 */ /* 0x000fe20007ffe1ff */
[----:B------:R-:W-:Y:S01]  /*1dee0*/  @!P3 IMAD.MOV R3, RZ, RZ, -R3 ;  /* 0x000000ffff03b224 */ /* 0x000fe200078e0a03 */
[----:B-1----:R-:W4:Y:S01]  /*1def0*/  LDL R247, [R1+0x22c0] ;  /* 0x0022c00001f77983 */ /* 0x002f220000100800 */
[----:B------:R-:W-:Y:S01]  /*1df00*/  ISETP.GE.AND P3, PT, R248, RZ, PT ;  /* 0x000000fff800720c */ /* 0x000fe20003f66270 */
[----:B------:R-:W-:Y:S01]  /*1df10*/  IMAD.MOV.U32 R248, RZ, RZ, R5 ;  /* 0x000000fffff87224 */ /* 0x000fe200078e0005 */
[----:B--2---:R-:W-:Y:S01]  /*1df20*/  ISETP.GE.AND P4, PT, R251, RZ, PT ;  /* 0x000000fffb00720c */ /* 0x004fe20003f86270 */
[----:B------:R-:W-:Y:S01]  /*1df30*/  @!P0 IMAD.MOV R4, RZ, RZ, -R4 ;  /* 0x000000ffff048224 */ /* 0x000fe200078e0a04 */
[----:B------:R-:W-:Y:S01]  /*1df40*/  ISETP.GE.AND P5, PT, R6, RZ, PT ;  /* 0x000000ff0600720c */ /* 0x000fe20003fa6270 */
[----:B------:R-:W1:Y:S01]  /*1df50*/  LDC R5, c[0x0][0x23c] ;  /* 0x00008f00ff057b82 */ /* 0x000e620000000800 */
[----:B------:R-:W-:-:S02]  /*1df60*/  ISETP.GE.AND P1, PT, R252, RZ, PT ;  /* 0x000000fffc00720c */ /* 0x000fc40003f26270 */
[----:B------:R-:W-:Y:S02]  /*1df70*/  ISETP.GE.AND P0, PT, R249, RZ, PT ;  /* 0x000000fff900720c */ /* 0x000fe40003f06270 */
[----:B---3--:R-:W-:Y:S02]  /*1df80*/  ISETP.GE.AND P2, PT, R250, RZ, PT ;  /* 0x000000fffa00720c */ /* 0x008fe40003f46270 */
[----:B------:R-:W2:Y:S04]  /*1df90*/  LDL R250, [R1+0x22bc] ;  /* 0x0022bc0001fa7983 */ /* 0x000ea80000100800 */
[----:B------:R-:W-:Y:S04]  /*1dfa0*/  STL [R1+0x27f0], R0 ;  /* 0x0027f00001007387 */ /* 0x000fe80000100800 */
[----:B------:R-:W3:Y:S03]  /*1dfb0*/  LDL R251, [R1+0x22b8] ;  /* 0x0022b80001fb7983 */ /* 0x000ee60000100800 */
[----:B------:R-:W-:Y:S01]  /*1dfc0*/  @!P2 IMAD.MOV R248, RZ, RZ, -R248 ;  /* 0x000000fffff8a224 */ /* 0x000fe200078e0af8 */
[----:B------:R-:W-:Y:S04]  /*1dfd0*/  STL [R1+0x27f4], R2 ;  /* 0x0027f40201007387 */ /* 0x000fe80000100800 */
[----:B------:R-:W3:Y:S04]  /*1dfe0*/  LDL R6, [R1+0x22b4] ;  /* 0x0022b40001067983 */ /* 0x000ee80000100800 */
[----:B------:R-:W-:Y:S01]  /*1dff0*/  STL [R1+0x27f8], R3 ;  /* 0x0027f80301007387 */ /* 0x000fe20000100800 */
[----:B------:R-:W-:-:S03]  /*1e000*/  ISETP.GE.AND P2, PT, R246, RZ, PT ;  /* 0x000000fff600720c */ /* 0x000fc60003f46270 */
[----:B------:R-:W3:Y:S04]  /*1e010*/  LDL R252, [R1+0x22b0] ;  /* 0x0022b00001fc7983 */ /* 0x000ee80000100800 */
[----:B------:R-:W-:Y:S04]  /*1e020*/  STL [R1+0x27fc], R4 ;  /* 0x0027fc0401007387 */ /* 0x000fe80000100800 */
[----:B------:R-:W3:Y:S04]  /*1e030*/  LDL R249, [R1+0x22ac] ;  /* 0x0022ac0001f97983 */ /* 0x000ee80000100800 */
[----:B------:R-:W-:Y:S04]  /*1e040*/  STL [R1+0x2800], R248 ;  /* 0x002800f801007387 */ /* 0x000fe80000100800 */
[----:B------:R-:W3:Y:S01]  /*1e050*/  LDL R246, [R1+0x22a8] ;  /* 0x0022a80001f67983 */ /* 0x000ee20000100800 */
[----:B------:R-:W-:-:S02]  /*1e060*/  @!P4 IADD3 R8, -R8, RZ, RZ ;  /* 0x000000ff0808c210 */ /* 0x000fc40007ffe1ff */
[----:B----4-:R-:W-:Y:S01]  /*1e070*/  ISETP.GE.AND P4, PT, R247, RZ, PT ;  /* 0x000000fff700720c */ /* 0x010fe20003f86270 */
[----:B------:R-:W-:Y:S02]  /*1e080*/  @!P5 IMAD.MOV R9, RZ, RZ, -R9 ;  /* 0x000000ffff09d224 */ /* 0x000fe400078e0a09 */
[----:B------:R-:W-:Y:S04]  /*1e090*/  STL [R1+0x2804], R8 ;  /* 0x0028040801007387 */ /* 0x000fe80000100800 */
[----:B------:R-:W4:Y:S01]  /*1e0a0*/  LDL R247, [R1+0x22a4] ;  /* 0x0022a40001f77983 */ /* 0x000f220000100800 */
[----:B------:R-:W-:Y:S02]  /*1e0b0*/  @!P1 IMAD.MOV R10, RZ, RZ, -R10 ;  /* 0x000000ffff0a9224 */ /* 0x000fe400078e0a0a */
[----:B------:R-:W-:Y:S01]  /*1e0c0*/  @!P3 IMAD.MOV R11, RZ, RZ, -R11 ;  /* 0x000000ffff0bb224 */ /* 0x000fe200078e0a0b */
[----:B------:R-:W-:Y:S01]  /*1e0d0*/  STL [R1+0x2808], R9 ;  /* 0x0028080901007387 */ /* 0x000fe20000100800 */
[----:B------:R-:W-:Y:S01]  /*1e0e0*/  @!P0 IMAD.MOV R12, RZ, RZ, -R12 ;  /* 0x000000ffff0c8224 */ /* 0x000fe200078e0a0c */
[----:B------:R-:W-:Y:S01]  /*1e0f0*/  @!P2 IADD3 R13, -R13, RZ, RZ ;  /* 0x000000ff0d0da210 */ /* 0x000fe20007ffe1ff */
[----:B------:R-:W-:Y:S01]  /*1e100*/  @!P4 IMAD.MOV R14, RZ, RZ, -R14 ;  /* 0x000000ffff0ec224 */ /* 0x000fe200078e0a0e */
[----:B--2---:R-:W-:-:S02]  /*1e110*/  ISETP.GE.AND P5, PT, R250, RZ, PT ;  /* 0x000000fffa00720c */ /* 0x004fc40003fa6270 */
[----:B------:R-:W2:Y:S04]  /*1e120*/  LDL R250, [R1+0x22a0] ;  /* 0x0022a00001fa7983 */ /* 0x000ea80000100800 */
[----:B------:R-:W-:Y:S01]  /*1e130*/  STL [R1+0x280c], R10 ;  /* 0x00280c0a01007387 */ /* 0x000fe20000100800 */
[----:B---3--:R-:W-:-:S03]  /*1e140*/  ISETP.GE.AND P1, PT, R251, RZ, PT ;  /* 0x000000fffb00720c */ /* 0x008fc60003f26270 */
[----:B------:R-:W3:Y:S04]  /*1e150*/  LDL R251, [R1+0x229c] ;  /* 0x00229c0001fb7983 */ /* 0x000ee80000100800 */
[----:B------:R-:W-:Y:S01]  /*1e160*/  STL [R1+0x2810], R11 ;  /* 0x0028100b01007387 */ /* 0x000fe20000100800 */
[----:B------:R-:W-:-:S03]  /*1e170*/  ISETP.GE.AND P3, PT, R6, RZ, PT ;  /* 0x000000ff0600720c */ /* 0x000fc60003f66270 */
[----:B------:R-:W3:Y:S04]  /*1e180*/  LDL R6, [R1+0x2298] ;  /* 0x0022980001067983 */ /* 0x000ee80000100800 */
[----:B------:R-:W-:Y:S01]  /*1e190*/  STL [R1+0x2814], R12 ;  /* 0x0028140c01007387 */ /* 0x000fe20000100800 */
[----:B------:R-:W-:-:S03]  /*1e1a0*/  ISETP.GE.AND P0, PT, R252, RZ, PT ;  /* 0x000000fffc00720c */ /* 0x000fc60003f06270 */
[----:B------:R-:W3:Y:S04]  /*1e1b0*/  LDL R252, [R1+0x2294] ;  /* 0x0022940001fc7983 */ /* 0x000ee80000100800 */
[----:B------:R1:W-:Y:S01]  /*1e1c0*/  STL [R1+0x2818], R13 ;  /* 0x0028180d01007387 */ /* 0x0003e20000100800 */
[----:B------:R-:W-:-:S03]  /*1e1d0*/  ISETP.GE.AND P2, PT, R249, RZ, PT ;  /* 0x000000fff900720c */ /* 0x000fc60003f46270 */
[----:B------:R-:W3:Y:S04]  /*1e1e0*/  LDL R249, [R1+0x2290] ;  /* 0x0022900001f97983 */ /* 0x000ee80000100800 */
[----:B------:R3:W-:Y:S01]  /*1e1f0*/  STL [R1+0x281c], R14 ;  /* 0x00281c0e01007387 */ /* 0x0007e20000100800 */
[----:B------:R-:W-:Y:S01]  /*1e200*/  ISETP.GE.AND P4, PT, R246, RZ, PT ;  /* 0x000000fff600720c */ /* 0x000fe20003f86270 */
[----:B------:R-:W-:Y:S02]  /*1e210*/  @!P5 IMAD.MOV R15, RZ, RZ, -R15 ;  /* 0x000000ffff0fd224 */ /* 0x000fe400078e0a0f */
[----:B------:R-:W3:Y:S01]  /*1e220*/  LDL R246, [R1+0x228c] ;  /* 0x00228c0001f67983 */ /* 0x000ee20000100800 */
[----:B------:R-:W-:Y:S01]  /*1e230*/  @!P1 IMAD.MOV R16, RZ, RZ, -R16 ;  /* 0x000000ffff109224 */ /* 0x000fe200078e0a10 */
[----:B------:R-:W-:Y:S01]  /*1e240*/  @!P0 IADD3 R18, -R18, RZ, RZ ;  /* 0x000000ff12128210 */ /* 0x000fe20007ffe1ff */
[----:B------:R-:W-:Y:S01]  /*1e250*/  @!P3 IMAD.MOV R17, RZ, RZ, -R17 ;  /* 0x000000ffff11b224 */ /* 0x000fe200078e0a11 */
[----:B------:R-:W-:Y:S01]  /*1e260*/  STL [R1+0x2820], R15 ;  /* 0x0028200f01007387 */ /* 0x000fe20000100800 */
[----:B-1----:R-:W1:Y:S01]  /*1e270*/  LDC R13, c[0x0][0x22c] ;  /* 0x00008b00ff0d7b82 */ /* 0x002e620000000800 */
[----:B----4-:R-:W-:-:S02]  /*1e280*/  ISETP.GE.AND P5, PT, R247, RZ, PT ;  /* 0x000000fff700720c */ /* 0x010fc40003fa6270 */
[----:B------:R-:W4:Y:S01]  /*1e290*/  LDL R247, [R1+0x2288] ;  /* 0x0022880001f77983 */ /* 0x000f220000100800 */
[----:B------:R-:W-:-:S03]  /*1e2a0*/  @!P2 IMAD.MOV R19, RZ, RZ, -R19 ;  /* 0x000000ffff13a224 */ /* 0x000fc600078e0a13 */
[----:B------:R-:W-:Y:S01]  /*1e2b0*/  STL [R1+0x2824], R16 ;  /* 0x0028241001007387 */ /* 0x000fe20000100800 */
[----:B------:R-:W-:-:S06]  /*1e2c0*/  @!P4 IMAD.MOV R20, RZ, RZ, -R20 ;  /* 0x000000ffff14c224 */ /* 0x000fcc00078e0a14 */
[----:B------:R-:W-:Y:S01]  /*1e2d0*/  @!P5 IMAD.MOV R21, RZ, RZ, -R21 ;  /* 0x000000ffff15d224 */ /* 0x000fe200078e0a15 */
[----:B--2---:R-:W-:Y:S02]  /*1e2e0*/  ISETP.GE.AND P1, PT, R250, RZ, PT ;  /* 0x000000fffa00720c */ /* 0x004fe40003f26270 */
[----:B------:R-:W2:Y:S04]  /*1e2f0*/  LDL R250, [R1+0x2284] ;  /* 0x0022840001fa7983 */ /* 0x000ea80000100800 */
[----:B------:R-:W-:Y:S01]  /*1e300*/  STL [R1+0x2828], R17 ;  /* 0x0028281101007387 */ /* 0x000fe20000100800 */
[----:B---3--:R-:W-:-:S03]  /*1e310*/  ISETP.GE.AND P3, PT, R251, RZ, PT ;  /* 0x000000fffb00720c */ /* 0x008fc60003f66270 */
[----:B------:R-:W-:Y:S04]  /*1e320*/  STL [R1+0x282c], R18 ;  /* 0x00282c1201007387 */ /* 0x000fe80000100800 */
[----:B------:R-:W3:Y:S01]  /*1e330*/  LDL R251, [R1+0x2280] ;  /* 0x0022800001fb7983 */ /* 0x000ee20000100800 */
[----:B------:R-:W-:-:S03]  /*1e340*/  ISETP.GE.AND P0, PT, R6, RZ, PT ;  /* 0x000000ff0600720c */ /* 0x000fc60003f06270 */
[----:B------:R-:W-:Y:S04]  /*1e350*/  STL [R1+0x2830], R19 ;  /* 0x0028301301007387 */ /* 0x000fe80000100800 */
[----:B------:R-:W3:Y:S01]  /*1e360*/  LDL R6, [R1+0x227c] ;  /* 0x00227c0001067983 */ /* 0x000ee20000100800 */
[----:B------:R-:W-:-:S03]  /*1e370*/  ISETP.GE.AND P2, PT, R252, RZ, PT ;  /* 0x000000fffc00720c */ /* 0x000fc60003f46270 */
[----:B------:R-:W-:Y:S04]  /*1e380*/  STL [R1+0x2834], R20 ;  /* 0x0028341401007387 */ /* 0x000fe80000100800 */
[----:B------:R-:W3:Y:S01]  /*1e390*/  LDL R252, [R1+0x2278] ;  /* 0x0022780001fc7983 */ /* 0x000ee20000100800 */
[----:B------:R-:W-:-:S03]  /*1e3a0*/  ISETP.GE.AND P4, PT, R249, RZ, PT ;  /* 0x000000fff900720c */ /* 0x000fc60003f86270 */
[----:B------:R-:W3:Y:S04]  /*1e3b0*/  LDL R249, [R1+0x2274] ;  /* 0x0022740001f97983 */ /* 0x000ee80000100800 */
[----:B------:R-:W-:Y:S01]  /*1e3c0*/  STL [R1+0x2838], R21 ;  /* 0x0028381501007387 */ /* 0x000fe20000100800 */
[----:B------:R-:W-:-:S03]  /*1e3d0*/  ISETP.GE.AND P5, PT, R246, RZ, PT ;  /* 0x000000fff600720c */ /* 0x000fc60003fa6270 */
[----:B------:R-:W3:Y:S01]  /*1e3e0*/  LDL R246, [R1+0x2270] ;  /* 0x0022700001f67983 */ /* 0x000ee20000100800 */
[----:B------:R-:W-:Y:S01]  /*1e3f0*/  @!P1 IMAD.MOV R22, RZ, RZ, -R22 ;  /* 0x000000ffff169224 */ /* 0x000fe200078e0a16 */
[----:B------:R-:W-:Y:S01]  /*1e400*/  @!P3 IADD3 R23, -R23, RZ, RZ ;  /* 0x000000ff1717b210 */ /* 0x000fe20007ffe1ff */
[----:B------:R-:W-:-:S03]  /*1e410*/  @!P0 IMAD.MOV R24, RZ, RZ, -R24 ;  /* 0x000000ffff188224 */ /* 0x000fc600078e0a18 */
[----:B------:R-:W-:Y:S01]  /*1e420*/  STL [R1+0x283c], R22 ;  /* 0x00283c1601007387 */ /* 0x000fe20000100800 */
[----:B----4-:R-:W-:-:S03]  /*1e430*/  ISETP.GE.AND P1, PT, R247, RZ, PT ;  /* 0x000000fff700720c */ /* 0x010fc60003f26270 */
[----:B------:R-:W4:Y:S01]  /*1e440*/  LDL R0, [R1+0x226c] ;  /* 0x00226c0001007983 */ /* 0x000f220000100800 */
[----:B------:R-:W-:-:S03]  /*1e450*/  @!P2 IMAD.MOV R25, RZ, RZ, -R25 ;  /* 0x000000ffff19a224 */ /* 0x000fc600078e0a19 */
[----:B------:R-:W-:Y:S04]  /*1e460*/  STL [R1+0x2840], R23 ;  /* 0x0028401701007387 */ /* 0x000fe80000100800 */
[----:B------:R-:W4:Y:S01]  /*1e470*/  LDL R247, [R1+0x2268] ;  /* 0x0022680001f77983 */ /* 0x000f220000100800 */
[----:B------:R-:W-:Y:S01]  /*1e480*/  @!P4 IMAD.MOV R26, RZ, RZ, -R26 ;  /* 0x000000ffff1ac224 */ /* 0x000fe200078e0a1a */
[----:B------:R-:W-:Y:S02]  /*1e490*/  @!P1 IADD3 R28, -R28, RZ, RZ ;  /* 0x000000ff1c1c9210 */ /* 0x000fe40007ffe1ff */
[----:B--2---:R-:W-:Y:S02]  /*1e4a0*/  ISETP.GE.AND P3, PT, R250, RZ, PT ;  /* 0x000000fffa00720c */ /* 0x004fe40003f66270 */
        /* <DEDUP_REMOVED lines=9> */
[----:B------:R-:W3:Y:S01]  /*1e540*/  LDL R252, [R1+0x2258] ;  /* 0x0022580001fc7983 */ /* 0x000ee20000100800 */
[----:B------:R-:W-:Y:S01]  /*1e550*/  ISETP.GE.AND P1, PT, R246, RZ, PT ;  /* 0x000000fff600720c */ /* 0x000fe20003f26270 */
[----:B------:R-:W-:Y:S02]  /*1e560*/  @!P5 IMAD.MOV R27, RZ, RZ, -R27 ;  /* 0x000000ffff1bd224 */ /* 0x000fe400078e0a1b */
[----:B------:R-:W3:Y:S01]  /*1e570*/  LDL R246, [R1+0x2250] ;  /* 0x0022500001f67983 */ /* 0x000ee20000100800 */
[----:B------:R-:W-:-:S03]  /*1e580*/  ISETP.GE.AND P5, PT, R249, RZ, PT ;  /* 0x000000fff900720c */ /* 0x000fc60003fa6270 */
[----:B------:R-:W3:Y:S01]  /*1e590*/  LDL R249, [R1+0x2254] ;  /* 0x0022540001f97983 */ /* 0x000ee20000100800 */
[----:B------:R-:W-:Y:S02]  /*1e5a0*/  @!P0 IMAD.MOV R30, RZ, RZ, -R30 ;  /* 0x000000ffff1e8224 */ /* 0x000fe400078e0a1e */
[----:B------:R-:W-:Y:S01]  /*1e5b0*/  @!P3 IMAD.MOV R29, RZ, RZ, -R29 ;  /* 0x000000ffff1db224 */ /* 0x000fe200078e0a1d */
[----:B----4-:R-:W-:Y:S01]  /*1e5c0*/  ISETP.GE.AND P3, PT, R0, RZ, PT ;  /* 0x000000ff0000720c */ /* 0x010fe20003f66270 */
[----:B------:R-:W-:Y:S01]  /*1e5d0*/  @!P2 IMAD.MOV R31, RZ, RZ, -R31 ;  /* 0x000000ffff1fa224 */ /* 0x000fe200078e0a1f */
[----:B------:R-:W4:Y:S04]  /*1e5e0*/  LDL R0, [R1+0x224c] ;  /* 0x00224c0001007983 */ /* 0x000f280000100800 */
[----:B------:R-:W4:Y:S01]  /*1e5f0*/  LDL R3, [R1+0x1e60] ;  /* 0x001e600001037983 */ /* 0x000f220000100800 */
[----:B------:R-:W-:-:S03]  /*1e600*/  ISETP.GE.AND P0, PT, R247, RZ, PT ;  /* 0x000000fff700720c */ /* 0x000fc60003f06270 */
[----:B------:R-:W4:Y:S01]  /*1e610*/  LDL R247, [R1+0x2248] ;  /* 0x0022480001f77983 */ /* 0x000f220000100800 */
[----:B------:R-:W-:Y:S01]  /*1e620*/  @!P4 IMAD.MOV R32, RZ, RZ, -R32 ;  /* 0x000000ffff20c224 */ /* 0x000fe200078e0a20 */
[----:B------:R-:W-:Y:S01]  /*1e630*/  @!P5 IADD3 R33, -R33, RZ, RZ ;  /* 0x000000ff2121d210 */ /* 0x000fe20007ffe1ff */
[----:B------:R-:W-:Y:S01]  /*1e640*/  @!P1 IMAD.MOV R34, RZ, RZ, -R34 ;  /* 0x000000ffff229224 */ /* 0x000fe200078e0a22 */
[----:B------:R-:W4:Y:S04]  /*1e650*/  LDL R2, [R1+0x1e5c] ;  /* 0x001e5c0001027983 */ /* 0x000f280000100800 */
[----:B------:R-:W4:Y:S02]  /*1e660*/  LDL R14, [R1+0x1e24] ;  /* 0x001e2400010e7983 */ /* 0x000f240000100800 */
[----:B------:R-:W-:Y:S01]  /*1e670*/  @!P0 IMAD.MOV R36, RZ, RZ, -R36 ;  /* 0x000000ffff248224 */ /* 0x000fe200078e0a24 */
[----:B--2---:R-:W-:-:S02]  /*1e680*/  ISETP.GE.AND P2, PT, R250, RZ, PT ;  /* 0x000000fffa00720c */ /* 0x004fc40003f46270 */
[----:B------:R-:W2:Y:S01]  /*1e690*/  LDL R250, [R1+0x2244] ;  /* 0x0022440001fa7983 */ /* 0x000ea20000100800 */
[----:B---3--:R-:W-:-:S03]  /*1e6a0*/  ISETP.GE.AND P4, PT, R251, RZ, PT ;  /* 0x000000fffb00720c */ /* 0x008fc60003f86270 */
[----:B------:R-:W3:Y:S01]  /*1e6b0*/  LDL R251, [R1+0x2240] ;  /* 0x0022400001fb7983 */ /* 0x000ee20000100800 */
[----:B------:R-:W-:-:S03]  /*1e6c0*/  ISETP.GE.AND P5, PT, R6, RZ, PT ;  /* 0x000000ff0600720c */ /* 0x000fc60003fa6270 */
[----:B------:R-:W3:Y:S01]  /*1e6d0*/  LDL R6, [R1+0x223c] ;  /* 0x00223c0001067983 */ /* 0x000ee20000100800 */
[----:B------:R-:W-:-:S03]  /*1e6e0*/  ISETP.GE.AND P1, PT, R252, RZ, PT ;  /* 0x000000fffc00720c */ /* 0x000fc60003f26270 */
[----:B------:R-:W3:Y:S01]  /*1e6f0*/  LDL R252, [R1+0x2238] ;  /* 0x0022380001fc7983 */ /* 0x000ee20000100800 */
[----:B------:R-:W-:-:S03]  /*1e700*/  ISETP.GE.AND P0, PT, R246, RZ, PT ;  /* 0x000000fff600720c */ /* 0x000fc60003f06270 */
[----:B------:R-:W3:Y:S01]  /*1e710*/  LDL R246, [R1+0x2230] ;  /* 0x0022300001f67983 */ /* 0x000ee20000100800 */
[----:B------:R-:W-:Y:S01]  /*1e720*/  @!P3 IMAD.MOV R35, RZ, RZ, -R35 ;  /* 0x000000ffff23b224 */ /* 0x000fe200078e0a23 */
[----:B------:R-:W-:Y:S02]  /*1e730*/  ISETP.GE.AND P3, PT, R249, RZ, PT ;  /* 0x000000fff900720c */ /* 0x000fe40003f66270 */
[----:B------:R-:W3:Y:S01]  /*1e740*/  LDL R249, [R1+0x2234] ;  /* 0x0022340001f97983 */ /* 0x000ee20000100800 */
[----:B------:R-:W-:Y:S01]  /*1e750*/  @!P4 IADD3 R38, -R38, RZ, RZ ;  /* 0x000000ff2626c210 */ /* 0x000fe20007ffe1ff */
[----:B------:R-:W-:Y:S01]  /*1e760*/  @!P2 IMAD.MOV R37, RZ, RZ, -R37 ;  /* 0x000000ffff25a224 */ /* 0x000fe200078e0a25 */
[----:B----4-:R-:W-:Y:S02]  /*1e770*/  ISETP.GE.AND P2, PT, R0, RZ, PT ;  /* 0x000000ff0000720c */ /* 0x010fe40003f46270 */
[----:B------:R-:W4:Y:S01]  /*1e780*/  LDL R0, [R1+0x222c] ;  /* 0x00222c0001007983 */ /* 0x000f220000100800 */
[----:B------:R-:W-:Y:S01]  /*1e790*/  @!P5 IMAD.MOV R39, RZ, RZ, -R39 ;  /* 0x000000ffff27d224 */ /* 0x000fe200078e0a27 */
[----:B------:R-:W-:-:S02]  /*1e7a0*/  ISETP.GE.AND P4, PT, R247, RZ, PT ;  /* 0x000000fff700720c */ /* 0x000fc40003f86270 */
[----:B------:R-:W4:Y:S01]  /*1e7b0*/  LDL R247, [R1+0x2228] ;  /* 0x0022280001f77983 */ /* 0x000f220000100800 */
[----:B------:R-:W-:Y:S02]  /*1e7c0*/  @!P1 IMAD.MOV R40, RZ, RZ, -R40 ;  /* 0x000000ffff289224 */ /* 0x000fe400078e0a28 */
[----:B------:R-:W-:Y:S02]  /*1e7d0*/  @!P3 IMAD.MOV R41, RZ, RZ, -R41 ;  /* 0x000000ffff29b224 */ /* 0x000fe400078e0a29 */
[----:B------:R-:W-:-:S06]  /*1e7e0*/  @!P0 IMAD.MOV R42, RZ, RZ, -R42 ;  /* 0x000000ffff2a8224 */ /* 0x000fcc00078e0a2a */
[----:B------:R-:W-:Y:S01]  /*1e7f0*/  @!P4 IMAD.MOV R44, RZ, RZ, -R44 ;  /* 0x000000ffff2cc224 */ /* 0x000fe200078e0a2c */
[----:B--2---:R-:W-:Y:S02]  /*1e800*/  ISETP.GE.AND P5, PT, R250, RZ, PT ;  /* 0x000000fffa00720c */ /* 0x004fe40003fa6270 */
        /* <DEDUP_REMOVED lines=9> */
[----:B------:R-:W-:Y:S02]  /*1e8a0*/  @!P2 IADD3 R43, -R43, RZ, RZ ;  /* 0x000000ff2b2ba210 */ /* 0x000fe40007ffe1ff */
[----:B------:R-:W-:Y:S02]  /*1e8b0*/  ISETP.GE.AND P2, PT, R249, RZ, PT ;  /* 0x000000fff900720c */ /* 0x000fe40003f46270 */
[----:B------:R-:W3:Y:S01]  /*1e8c0*/  LDL R249, [R1+0x2214] ;  /* 0x0022140001f97983 */ /* 0x000ee20000100800 */
[----:B------:R-:W-:Y:S02]  /*1e8d0*/  @!P1 IMAD.MOV R46, RZ, RZ, -R46 ;  /* 0x000000ffff2e9224 */ /* 0x000fe400078e0a2e */
[----:B------:R-:W-:Y:S01]  /*1e8e0*/  @!P5 IMAD.MOV R45, RZ, RZ, -R45 ;  /* 0x000000ffff2dd224 */ /* 0x000fe200078e0a2d */
[----:B----4-:R-:W-:Y:S02]  /*1e8f0*/  ISETP.GE.AND P5, PT, R0, RZ, PT ;  /* 0x000000ff0000720c */ /* 0x010fe40003fa6270 */
[----:B------:R-:W4:Y:S01]  /*1e900*/  LDL R0, [R1+0x220c] ;  /* 0x00220c0001007983 */ /* 0x000f220000100800 */
[----:B------:R-:W-:-:S03]  /*1e910*/  ISETP.GE.AND P1, PT, R247, RZ, PT ;  /* 0x000000fff700720c */ /* 0x000fc60003f26270 */
[----:B------:R-:W4:Y:S01]  /*1e920*/  LDL R247, [R1+0x2208] ;  /* 0x0022080001f77983 */ /* 0x000f220000100800 */
[----:B------:R-:W-:Y:S01]  /*1e930*/  @!P3 IADD3 R47, -R47, RZ, RZ ;  /* 0x000000ff2f2fb210 */ /* 0x000fe20007ffe1ff */
[----:B------:R-:W-:Y:S02]  /*1e940*/  @!P0 IMAD.MOV R48, RZ, RZ, -R48 ;  /* 0x000000ffff308224 */ /* 0x000fe400078e0a30 */
[----:B------:R-:W-:Y:S02]  /*1e950*/  @!P2 IMAD.MOV R49, RZ, RZ, -R49 ;  /* 0x000000ffff31a224 */ /* 0x000fe400078e0a31 */
[----:B------:R-:W-:-:S04]  /*1e960*/  @!P4 IMAD.MOV R50, RZ, RZ, -R50 ;  /* 0x000000ffff32c224 */ /* 0x000fc800078e0a32 */
        /* <DEDUP_REMOVED lines=541> */
[----:B------:R-:W3:Y:S04]  /*20b40*/  LDL R249, [R1+0x1e30] ;  /* 0x001e300001f97983 */ /* 0x000ee80000100800 */
[----:B------:R-:W3:Y:S04]  /*20b50*/  LDL.LU R12, [R1+0x490] ;  /* 0x00049000010c7983 */ /* 0x000ee80000300800 */
[----:B------:R-:W3:Y:S04]  /*20b60*/  LDL.LU R11, [R1+0x434] ;  /* 0x00043400010b7983 */ /* 0x000ee80000300800 */
[----:B------:R-:W3:Y:S01]  /*20b70*/  LDL.LU R10, [R1+0x430] ;  /* 0x00043000010a7983 */ /* 0x000ee20000300800 */
[----:B------:R-:W-:Y:S01]  /*20b80*/  @!P2 IMAD.MOV R229, RZ, RZ, -R229 ;  /* 0x000000ffffe5a224 */ /* 0x000fe200078e0ae5 */
[----:B------:R-:W-:-:S02]  /*20b90*/  ISETP.GE.AND P2, PT, R3, RZ, PT ;  /* 0x000000ff0300720c */ /* 0x000fc40003f46270 */
[----:B------:R-:W3:Y:S01]  /*20ba0*/  LDL.LU R9, [R1+0x42c] ;  /* 0x00042c0001097983 */ /* 0x000ee20000300800 */
[----:B------:R-:W-:-:S03]  /*20bb0*/  @!P4 IMAD.MOV R230, RZ, RZ, -R230 ;  /* 0x000000ffffe6c224 */ /* 0x000fc600078e0ae6 */
[----:B------:R-:W3:Y:S01]  /*20bc0*/  LDL.LU R8, [R1+0x428] ;  /* 0x0004280001087983 */ /* 0x000ee20000300800 */
[----:B------:R-:W-:-:S03]  /*20bd0*/  ISETP.GE.AND P4, PT, R2, RZ, PT ;  /* 0x000000ff0200720c */ /* 0x000fc60003f86270 */
[----:B------:R-:W3:Y:S01]  /*20be0*/  LDL.LU R248, [R1+0x424] ;  /* 0x0004240001f87983 */ /* 0x000ee20000300800 */
[----:B------:R-:W-:-:S03]  /*20bf0*/  @!P1 IMAD.MOV R232, RZ, RZ, -R232 ;  /* 0x000000ffffe89224 */ /* 0x000fc600078e0ae8 */
[----:B------:R-:W3:Y:S01]  /*20c00*/  LDL.LU R4, [R1+0x420] ;  /* 0x0004200001047983 */ /* 0x000ee20000300800 */
[----:B------:R-:W-:-:S03]  /*20c10*/  @!P5 IADD3 R231, -R231, RZ, RZ ;  /* 0x000000ffe7e7d210 */ /* 0x000fc60007ffe1ff */
[----:B------:R-:W3:Y:S01]  /*20c20*/  LDL.LU R3, [R1+0x418] ;  /* 0x0004180001037983 */ /* 0x000ee20000300800 */
[----:B----4-:R-:W-:Y:S02]  /*20c30*/  ISETP.GE.AND P1, PT, R247, RZ, PT ;  /* 0x000000fff700720c */ /* 0x010fe40003f26270 */
[----:B------:R-:W-:Y:S01]  /*20c40*/  ISETP.GE.AND P5, PT, R0, RZ, PT ;  /* 0x000000ff0000720c */ /* 0x000fe20003fa6270 */
[----:B------:R-:W4:Y:S01]  /*20c50*/  LDL.LU R2, [R1+0x414] ;  /* 0x0004140001027983 */ /* 0x000f220000300800 */
[----:B------:R-:W-:-:S03]  /*20c60*/  @!P3 IMAD.MOV R233, RZ, RZ, -R233 ;  /* 0x000000ffffe9b224 */ /* 0x000fc600078e0ae9 */
[----:B------:R-:W4:Y:S01]  /*20c70*/  LDL.LU R0, [R1+0x410] ;  /* 0x0004100001007983 */ /* 0x000f220000300800 */
[----:B------:R-:W-:-:S03]  /*20c80*/  @!P0 IMAD.MOV R234, RZ, RZ, -R234 ;  /* 0x000000ffffea8224 */ /* 0x000fc600078e0aea */
[----:B------:R-:W4:Y:S01]  /*20c90*/  LDL.LU R247, [R1+0x40c] ;  /* 0x00040c0001f77983 */ /* 0x000f220000300800 */
[----:B------:R-:W-:Y:S01]  /*20ca0*/  @!P2 IADD3 R235, -R235, RZ, RZ ;  /* 0x000000ffebeba210 */ /* 0x000fe20007ffe1ff */
[----:B------:R-:W-:Y:S01]  /*20cb0*/  @!P4 IMAD.MOV R236, RZ, RZ, -R236 ;  /* 0x000000ffffecc224 */ /* 0x000fe200078e0aec */
[----:B------:R-:W-:Y:S02]  /*20cc0*/  @!P1 IADD3 R238, -R238, RZ, RZ ;  /* 0x000000ffeeee9210 */ /* 0x000fe40007ffe1ff */
[----:B--2---:R-:W-:Y:S02]  /*20cd0*/  ISETP.GE.AND P3, PT, R250, RZ, PT ;  /* 0x000000fffa00720c */ /* 0x004fe40003f66270 */
[----:B------:R-:W2:Y:S01]  /*20ce0*/  LDL.LU R250, [R1+0x408] ;  /* 0x0004080001fa7983 */ /* 0x000ea20000300800 */
[----:B---3--:R-:W-:-:S03]  /*20cf0*/  ISETP.GE.AND P0, PT, R251, RZ, PT ;  /* 0x000000fffb00720c */ /* 0x008fc60003f06270 */
[----:B------:R-:W3:Y:S01]  /*20d00*/  LDL.LU R251, [R1+0x404] ;  /* 0x0004040001fb7983 */ /* 0x000ee20000300800 */
[----:B------:R-:W-:-:S03]  /*20d10*/  ISETP.GE.AND P2, PT, R6, RZ, PT ;  /* 0x000000ff0600720c */ /* 0x000fc60003f46270 */
[----:B------:R-:W3:Y:S01]  /*20d20*/  LDL.LU R6, [R1+0x400] ;  /* 0x0004000001067983 */ /* 0x000ee20000300800 */
[----:B------:R-:W-:-:S03]  /*20d30*/  ISETP.GE.AND P4, PT, R252, RZ, PT ;  /* 0x000000fffc00720c */ /* 0x000fc60003f86270 */
[----:B------:R-:W3:Y:S01]  /*20d40*/  LDL.LU R252, [R1+0x3fc] ;  /* 0x0003fc0001fc7983 */ /* 0x000ee20000300800 */
[----:B------:R-:W-:-:S03]  /*20d50*/  ISETP.GE.AND P1, PT, R246, RZ, PT ;  /* 0x000000fff600720c */ /* 0x000fc60003f26270 */
[----:B------:R-:W3:Y:S01]  /*20d60*/  LDL.LU R246, [R1+0x3f8] ;  /* 0x0003f80001f67983 */ /* 0x000ee20000300800 */
[----:B------:R-:W-:Y:S02]  /*20d70*/  IMAD R5, R7, R5, RZ ;  /* 0x0000000507057224 */ /* 0x000fe400078e02ff */
[----:B------:R-:W-:Y:S01]  /*20d80*/  @!P5 IMAD.MOV R237, RZ, RZ, -R237 ;  /* 0x000000ffffedd224 */ /* 0x000fe200078e0aed */
[----:B------:R-:W-:Y:S01]  /*20d90*/  ISETP.GE.AND P5, PT, R249, RZ, PT ;  /* 0x000000fff900720c */ /* 0x000fe20003fa6270 */
[----:B------:R-:W-:Y:S01]  /*20da0*/  @!P0 IMAD.MOV R240, RZ, RZ, -R240 ;  /* 0x000000fffff08224 */ /* 0x000fe200078e0af0 */
[----:B-1----:R-:W-:Y:S01]  /*20db0*/  ISETP.NE.AND P6, PT, R13, RZ, PT ;  /* 0x000000ff0d00720c */ /* 0x002fe20003fc5270 */
[----:B------:R-:W-:Y:S01]  /*20dc0*/  IMAD.MOV.U32 R249, RZ, RZ, R239 ;  /* 0x000000fffff97224 */ /* 0x000fe200078e00ef */
[----:B------:R-:W-:Y:S02]  /*20dd0*/  LEA R5, P0, R5, R12, 0x2 ;  /* 0x0000000c05057211 */ /* 0x000fe400078010ff */
[----:B------:R-:W-:-:S03]  /*20de0*/  LOP3.LUT R239, RZ, R13, RZ, 0x33, !PT ;  /* 0x0000000dffef7212 */ /* 0x000fc600078e33ff */
[----:B------:R1:W-:Y:S01]  /*20df0*/  STL [R1+0x27d0], R5 ;  /* 0x0027d00501007387 */ /* 0x0003e20000100800 */
[C---:B------:R-:W-:Y:S02]  /*20e00*/  SEL R11, R239.reuse, R11, !P6 ;  /* 0x0000000bef0b7207 */ /* 0x040fe40007000000 */
[C---:B------:R-:W-:Y:S02]  /*20e10*/  SEL R9, R239.reuse, R9, !P6 ;  /* 0x00000009ef097207 */ /* 0x040fe40007000000 */
[C---:B-1----:R-:W-:Y:S01]  /*20e20*/  SEL R5, R239.reuse, R10, !P6 ;  /* 0x0000000aef057207 */ /* 0x042fe20007000000 */
[----:B------:R-:W-:Y:S01]  /*20e30*/  STL [R1+0x434], R11 ;  /* 0x0004340b01007387 */ /* 0x000fe20000100800 */
[----:B------:R-:W-:-:S03]  /*20e40*/  SEL R8, R239, R8, !P6 ;  /* 0x00000008ef087207 */ /* 0x000fc60007000000 */
[----:B------:R1:W-:Y:S01]  /*20e50*/  STL [R1+0x490], R5 ;  /* 0x0004900501007387 */ /* 0x0003e20000100800 */
[----:B------:R-:W-:-:S03]  /*20e60*/  SEL R4, R239, R4, !P6 ;  /* 0x00000004ef047207 */ /* 0x000fc60007000000 */
[----:B------:R-:W-:Y:S01]  /*20e70*/  STL [R1+0x48c], R9 ;  /* 0x00048c0901007387 */ /* 0x000fe20000100800 */
[C---:B------:R-:W-:Y:S02]  /*20e80*/  SEL R3, R239.reuse, R3, !P6 ;  /* 0x00000003ef037207 */ /* 0x040fe40007000000 */
[C---:B-1----:R-:W-:Y:S01]  /*20e90*/  SEL R5, R239.reuse, R248, !P6 ;  /* 0x000000f8ef057207 */ /* 0x042fe20007000000 */
[----:B------:R-:W-:Y:S01]  /*20ea0*/  STL [R1+0x488], R8 ;  /* 0x0004880801007387 */ /* 0x000fe20000100800 */
[----:B----4-:R-:W-:-:S03]  /*20eb0*/  SEL R2, R239, R2, !P6 ;  /* 0x00000002ef027207 */ /* 0x010fc60007000000 */
[----:B------:R-:W-:Y:S01]  /*20ec0*/  STL [R1+0x484], R5 ;  /* 0x0004840501007387 */ /* 0x000fe20000100800 */
[----:B------:R-:W-:-:S03]  /*20ed0*/  SEL R0, R239, R0, !P6 ;  /* 0x00000000ef007207 */ /* 0x000fc60007000000 */
[----:B------:R-:W-:Y:S04]  /*20ee0*/  STL [R1+0x480], R4 ;  /* 0x0004800401007387 */ /* 0x000fe80000100800 */
[----:B------:R1:W-:Y:S04]  /*20ef0*/  STL [R1+0x47c], R3 ;  /* 0x00047c0301007387 */ /* 0x0003e80000100800 */
[----:B------:R2:W-:Y:S01]  /*20f00*/  STL [R1+0x478], R2 ;  /* 0x0004780201007387 */ /* 0x0005e20000100800 */
[----:B-1----:R-:W-:-:S03]  /*20f10*/  SEL R3, R239, R247, !P6 ;  /* 0x000000f7ef037207 */ /* 0x002fc60007000000 */
[----:B------:R3:W-:Y:S04]  /*20f20*/  STL [R1+0x410], R0 ;  /* 0x0004100001007387 */ /* 0x0007e80000100800 */
[----:B------:R1:W-:Y:S01]  /*20f30*/  STL [R1+0x474], R3 ;  /* 0x0004740301007387 */ /* 0x0003e20000100800 */
[----:B------:R-:W-:Y:S01]  /*20f40*/  @!P3 IMAD.MOV R249, RZ, RZ, -R249 ;  /* 0x000000fffff9b224 */ /* 0x000fe200078e0af9 */
[----:B------:R-:W-:Y:S02]  /*20f50*/  ISETP.GE.AND P3, PT, R14, RZ, PT ;  /* 0x000000ff0e00720c */ /* 0x000fe40003f66270 */
[----:B--2---:R-:W-:-:S05]  /*20f60*/  SEL R2, R239, R250, !P6 ;  /* 0x000000faef027207 */ /* 0x004fca0007000000 */
[----:B------:R2:W-:Y:S01]  /*20f70*/  STL [R1+0x470], R2 ;  /* 0x0004700201007387 */ /* 0x0005e20000100800 */
[C---:B---3--:R-:W-:Y:S02]  /*20f80*/  SEL R0, R239.reuse, R251, !P6 ;  /* 0x000000fbef007207 */ /* 0x048fe40007000000 */
[----:B-1----:R-:W-:-:S03]  /*20f90*/  SEL R3, R239, R6, !P6 ;  /* 0x00000006ef037207 */ /* 0x002fc60007000000 */
[----:B------:R1:W-:Y:S04]  /*20fa0*/  STL [R1+0x46c], R0 ;  /* 0x00046c0001007387 */ /* 0x0003e80000100800 */
[----:B------:R3:W-:Y:S01]  /*20fb0*/  STL [R1+0x468], R3 ;  /* 0x0004680301007387 */ /* 0x0007e20000100800 */
[----:B--2---:R-:W-:-:S03]  /*20fc0*/  SEL R2, R239, R252, !P6 ;  /* 0x000000fcef027207 */ /* 0x004fc60007000000 */
[----:B------:R-:W2:Y:S04]  /*20fd0*/  LDL.LU R5, [R1+0x3f4] ;  /* 0x0003f40001057983 */ /* 0x000ea80000300800 */
[----:B------:R4:W-:Y:S04]  /*20fe0*/  STL [R1+0x464], R2 ;  /* 0x0004640201007387 */ /* 0x0009e80000100800 */
[----:B------:R-:W2:Y:S01]  /*20ff0*/  LDL.LU R26, [R1+0x3f0] ;  /* 0x0003f000011a7983 */ /* 0x000ea20000300800 */
[----:B-1----:R-:W-:-:S05]  /*21000*/  SEL R0, R239, R246, !P6 ;  /* 0x000000f6ef007207 */ /* 0x002fca0007000000 */
[----:B------:R1:W-:Y:S04]  /*21010*/  STL [R1+0x460], R0 ;  /* 0x0004600001007387 */ /* 0x0003e80000100800 */
[----:B------:R-:W2:Y:S04]  /*21020*/  LDL.LU R25, [R1+0x3ec] ;  /* 0x0003ec0001197983 */ /* 0x000ea80000300800 */
        /* <DEDUP_REMOVED lines=19> */
[----:B---3--:R-:W3:Y:S04]  /*21160*/  LDL.LU R3, [R1+0x39c] ;  /* 0x00039c0001037983 */ /* 0x008ee80000300800 */
[----:B----4-:R-:W4:Y:S04]  /*21170*/  LDL.LU R2, [R1+0x398] ;  /* 0x0003980001027983 */ /* 0x010f280000300800 */
[----:B-1----:R-:W4:Y:S04]  /*21180*/  LDL.LU R0, [R1+0x394] ;  /* 0x0003940001007983 */ /* 0x002f280000300800 */
[----:B------:R-:W4:Y:S04]  /*21190*/  LDL.LU R247, [R1+0x390] ;  /* 0x0003900001f77983 */ /* 0x000f280000300800 */
[----:B------:R-:W4:Y:S04]  /*211a0*/  LDL.LU R250, [R1+0x38c] ;  /* 0x00038c0001fa7983 */ /* 0x000f280000300800 */
[----:B------:R-:W4:Y:S04]  /*211b0*/  LDL.LU R251, [R1+0x388] ;  /* 0x0003880001fb7983 */ /* 0x000f280000300800 */
[----:B------:R-:W4:Y:S04]  /*211c0*/  LDL.LU R6, [R1+0x384] ;  /* 0x0003840001067983 */ /* 0x000f280000300800 */
[----:B------:R-:W4:Y:S04]  /*211d0*/  LDL.LU R252, [R1+0x380] ;  /* 0x0003800001fc7983 */ /* 0x000f280000300800 */
[----:B------:R-:W4:Y:S01]  /*211e0*/  LDL.LU R246, [R1+0x37c] ;  /* 0x00037c0001f67983 */ /* 0x000f220000300800 */
[----:B--2---:R-:W-:-:S05]  /*211f0*/  SEL R5, R239, R5, !P6 ;  /* 0x00000005ef057207 */ /* 0x004fca0007000000 */
[----:B------:R1:W-:Y:S01]  /*21200*/  STL [R1+0x45c], R5 ;  /* 0x00045c0501007387 */ /* 0x0003e20000100800 */
[----:B------:R-:W-:-:S05]  /*21210*/  SEL R26, R239, R26, !P6 ;  /* 0x0000001aef1a7207 */ /* 0x000fca0007000000 */
[----:B------:R-:W-:Y:S01]  /*21220*/  STL [R1+0x3f0], R26 ;  /* 0x0003f01a01007387 */ /* 0x000fe20000100800 */
[C---:B-1----:R-:W-:Y:S02]  /*21230*/  SEL R5, R239.reuse, R25, !P6 ;  /* 0x00000019ef057207 */ /* 0x042fe40007000000 */
[----:B------:R-:W-:-:S03]  /*21240*/  SEL R24, R239, R24, !P6 ;  /* 0x00000018ef187207 */ /* 0x000fc60007000000 */
[----:B------:R1:W-:Y:S01]  /*21250*/  STL [R1+0x458], R5 ;  /* 0x0004580501007387 */ /* 0x0003e20000100800 */
[----:B------:R-:W-:-:S03]  /*21260*/  SEL R23, R239, R23, !P6 ;  /* 0x00000017ef177207 */ /* 0x000fc60007000000 */
[----:B------:R-:W-:Y:S01]  /*21270*/  STL [R1+0x454], R24 ;  /* 0x0004541801007387 */ /* 0x000fe20000100800 */
[----:B-1----:R-:W-:-:S03]  /*21280*/  SEL R5, R239, R22, !P6 ;  /* 0x00000016ef057207 */ /* 0x002fc60007000000 */
[----:B------:R-:W-:Y:S01]  /*21290*/  STL [R1+0x450], R23 ;  /* 0x0004501701007387 */ /* 0x000fe20000100800 */
[C---:B------:R-:W-:Y:S02]  /*212a0*/  SEL R21, R239.reuse, R21, !P6 ;  /* 0x00000015ef157207 */ /* 0x040fe40007000000 */
[C---:B------:R-:W-:Y:S01]  /*212b0*/  SEL R20, R239.reuse, R20, !P6 ;  /* 0x00000014ef147207 */ /* 0x040fe20007000000 */
[----:B------:R1:W-:Y:S04]  /*212c0*/  STL [R1+0x44c], R5 ;  /* 0x00044c0501007387 */ /* 0x0003e80000100800 */
[----:B------:R-:W-:Y:S01]  /*212d0*/  STL [R1+0x448], R21 ;  /* 0x0004481501007387 */ /* 0x000fe20000100800 */
[----:B-1----:R-:W-:-:S03]  /*212e0*/  SEL R5, R239, R19, !P6 ;  /* 0x00000013ef057207 */ /* 0x002fc60007000000 */
[----:B------:R-:W-:Y:S01]  /*212f0*/  STL [R1+0x444], R20 ;  /* 0x0004441401007387 */ /* 0x000fe20000100800 */
[C---:B------:R-:W-:Y:S02]  /*21300*/  SEL R18, R239.reuse, R18, !P6 ;  /* 0x00000012ef127207 */ /* 0x040fe40007000000 */
[C---:B------:R-:W-:Y:S01]  /*21310*/  SEL R17, R239.reuse, R17, !P6 ;  /* 0x00000011ef117207 */ /* 0x040fe20007000000 */
[----:B------:R1:W-:Y:S04]  /*21320*/  STL [R1+0x440], R5 ;  /* 0x0004400501007387 */ /* 0x0003e80000100800 */
[----:B------:R-:W-:Y:S01]  /*21330*/  STL [R1+0x3d0], R18 ;  /* 0x0003d01201007387 */ /* 0x000fe20000100800 */
        /* <DEDUP_REMOVED lines=9> */
[----:B------:R-:W-:Y:S04]  /*213d0*/  STL [R1+0x42c], R14 ;  /* 0x00042c0e01007387 */ /* 0x000fe80000100800 */
[----:B------:R1:W-:Y:S01]  /*213e0*/  STL [R1+0x428], R5 ;  /* 0x0004280501007387 */ /* 0x0003e20000100800 */
[----:B------:R-:W-:-:S03]  /*213f0*/  SEL R9, R239, R9, !P6 ;  /* 0x00000009ef097207 */ /* 0x000fc60007000000 */
[----:B------:R-:W-:Y:S01]  /*21400*/  STL [R1+0x424], R12 ;  /* 0x0004240c01007387 */ /* 0x000fe20000100800 */
[C---:B------:R-:W-:Y:S02]  /*21410*/  SEL R8, R239.reuse, R8, !P6 ;  /* 0x00000008ef087207 */ /* 0x040fe40007000000 */
[C---:B-1----:R-:W-:Y:S01]  /*21420*/  SEL R5, R239.reuse, R10, !P6 ;  /* 0x0000000aef057207 */ /* 0x042fe20007000000 */
[----:B------:R-:W-:Y:S01]  /*21430*/  STL [R1+0x420], R11 ;  /* 0x0004200b01007387 */ /* 0x000fe20000100800 */
[----:B------:R-:W-:-:S03]  /*21440*/  SEL R4, R239, R4, !P6 ;  /* 0x00000004ef047207 */ /* 0x000fc60007000000 */
[----:B------:R1:W-:Y:S01]  /*21450*/  STL [R1+0x3b0], R5 ;  /* 0x0003b00501007387 */ /* 0x0003e20000100800 */
[----:B---3--:R-:W-:-:S03]  /*21460*/  SEL R3, R239, R3, !P6 ;  /* 0x00000003ef037207 */ /* 0x008fc60007000000 */
[----:B------:R-:W-:Y:S01]  /*21470*/  STL [R1+0x418], R9 ;  /* 0x0004180901007387 */ /* 0x000fe20000100800 */
[----:B-1----:R-:W-:-:S03]  /*21480*/  SEL R5, R239, R248, !P6 ;  /* 0x000000f8ef057207 */ /* 0x002fc60007000000 */
        /* <DEDUP_REMOVED lines=8> */
[----:B------:R1:W-:Y:S01]  /*21510*/  STL [R1+0x3fc], R0 ;  /* 0x0003fc0001007387 */ /* 0x0003e20000100800 */
[----:B--2---:R-:W-:-:S03]  /*21520*/  SEL R2, R239, R250, !P6 ;  /* 0x000000faef027207 */ /* 0x004fc60007000000 */
[----:B------:R2:W-:Y:S01]  /*21530*/  STL [R1+0x390], R3 ;  /* 0x0003900301007387 */ /* 0x0005e20000100800 */
[----:B-1----:R-:W-:-:S03]  /*21540*/  SEL R0, R239, R251, !P6 ;  /* 0x000000fbef007207 */ /* 0x002fc60007000000 */
[----:B------:R1:W-:Y:S01]  /*21550*/  STL [R1+0x3f8], R2 ;  /* 0x0003f80201007387 */ /* 0x0003e20000100800 */
[----:B--2---:R-:W-:-:S03]  /*21560*/  SEL R3, R239, R6, !P6 ;  /* 0x00000006ef037207 */ /* 0x004fc60007000000 */
[----:B------:R2:W-:Y:S04]  /*21570*/  STL [R1+0x3f4], R0 ;  /* 0x0003f40001007387 */ /* 0x0005e80000100800 */
[----:B------:R3:W-:Y:S01]  /*21580*/  STL [R1+0x3ec], R3 ;  /* 0x0003ec0301007387 */ /* 0x0007e20000100800 */
[----:B-1----:R-:W-:-:S03]  /*21590*/  SEL R2, R239, R252, !P6 ;  /* 0x000000fcef027207 */ /* 0x002fc60007000000 */
[----:B------:R-:W4:Y:S01]  /*215a0*/  LDL.LU R5, [R1+0x378] ;  /* 0x0003780001057983 */ /* 0x000f220000300800 */
[----:B--2---:R-:W-:-:S03]  /*215b0*/  SEL R0, R239, R246, !P6 ;  /* 0x000000f6ef007207 */ /* 0x004fc60007000000 */
[----:B------:R1:W-:Y:S04]  /*215c0*/  STL [R1+0x3e8], R2 ;  /* 0x0003e80201007387 */ /* 0x0003e80000100800 */
[----:B------:R-:W2:Y:S04]  /*215d0*/  LDL.LU R26, [R1+0x374] ;  /* 0x00037400011a7983 */ /* 0x000ea80000300800 */
        /* <DEDUP_REMOVED lines=22> */
[----:B-1----:R-:W3:Y:S04]  /*21740*/  LDL.LU R2, [R1+0x31c] ;  /* 0x00031c0001027983 */ /* 0x002ee80000300800 */
[----:B------:R-:W3:Y:S04]  /*21750*/  LDL.LU R0, [R1+0x318] ;  /* 0x0003180001007983 */ /* 0x000ee80000300800 */
[----:B------:R-:W3:Y:S04]  /*21760*/  LDL.LU R247, [R1+0x314] ;  /* 0x0003140001f77983 */ /* 0x000ee80000300800 */
[----:B------:R-:W3:Y:S04]  /*21770*/  LDL.LU R250, [R1+0x310] ;  /* 0x0003100001fa7983 */ /* 0x000ee80000300800 */
[----:B------:R-:W3:Y:S04]  /*21780*/  LDL.LU R251, [R1+0x30c] ;  /* 0x00030c0001fb7983 */ /* 0x000ee80000300800 */
[----:B------:R-:W3:Y:S04]  /*21790*/  LDL.LU R6, [R1+0x308] ;  /* 0x0003080001067983 */ /* 0x000ee80000300800 */
[----:B------:R-:W3:Y:S04]  /*217a0*/  LDL.LU R252, [R1+0x304] ;  /* 0x0003040001fc7983 */ /* 0x000ee80000300800 */
[----:B------:R-:W3:Y:S01]  /*217b0*/  LDL.LU R246, [R1+0x300] ;  /* 0x0003000001f67983 */ /* 0x000ee20000300800 */
[----:B----4-:R-:W-:-:S05]  /*217c0*/  SEL R5, R239, R5, !P6 ;  /* 0x00000005ef057207 */ /* 0x010fca0007000000 */
[----:B------:R1:W-:Y:S01]  /*217d0*/  STL [R1+0x3e0], R5 ;  /* 0x0003e00501007387 */ /* 0x0003e20000100800 */
[C---:B--2---:R-:W-:Y:S02]  /*217e0*/  SEL R26, R239.reuse, R26, !P6 ;  /* 0x0000001aef1a7207 */ /* 0x044fe40007000000 */
[----:B-1----:R-:W-:-:S03]  /*217f0*/  SEL R5, R239, R25, !P6 ;  /* 0x00000019ef057207 */ /* 0x002fc60007000000 */
[----:B------:R-:W-:Y:S01]  /*21800*/  STL [R1+0x3dc], R26 ;  /* 0x0003dc1a01007387 */ /* 0x000fe20000100800 */
        /* <DEDUP_REMOVED lines=38> */
[----:B------:R-:W-:-:S03]  /*21a70*/  SEL R2, R239, R2, !P6 ;  /* 0x00000002ef027207 */ /* 0x000fc60007000000 */
        /* <DEDUP_REMOVED lines=460> */
[C---:B---3--:R-:W-:Y:S02]  /*23740*/  SEL R3, R239.reuse, R3, !P6 ;  /* 0x00000003ef037207 */ /* 0x048fe40007000000 */
[C---:B------:R-:W-:Y:S01]  /*23750*/  SEL R2, R239.reuse, R2, !P6 ;  /* 0x00000002ef027207 */ /* 0x040fe20007000000 */
[----:B------:R-:W-:Y:S01]  /*23760*/  STL [R1+0xc4], R9 ;  /* 0x0000c40901007387 */ /* 0x000fe20000100800 */
[----:B-1----:R-:W-:-:S03]  /*23770*/  SEL R5, R239, R248, !P6 ;  /* 0x000000f8ef057207 */ /* 0x002fc60007000000 */
[----:B------:R-:W-:Y:S01]  /*23780*/  STL [R1+0xc0], R8 ;  /* 0x0000c00801007387 */ /* 0x000fe20000100800 */
[----:B------:R-:W-:-:S03]  /*23790*/  SEL R0, R239, R0, !P6 ;  /* 0x00000000ef007207 */ /* 0x000fc60007000000 */
[----:B------:R-:W-:Y:S04]  /*237a0*/  STL [R1+0xbc], R5 ;  /* 0x0000bc0501007387 */ /* 0x000fe80000100800 */
        /* <DEDUP_REMOVED lines=14> */
[----:B------:R-:W2:Y:S04]  /*23890*/  LDL.LU R26, [R1+0x90] ;  /* 0x00009000011a7983 */ /* 0x000ea80000300800 */
[----:B------:R3:W-:Y:S04]  /*238a0*/  STL [R1+0x98], R2 ;  /* 0x0000980201007387 */ /* 0x0007e80000100800 */
[----:B------:R-:W4:Y:S04]  /*238b0*/  LDL.LU R25, [R1+0x8c] ;  /* 0x00008c0001197983 */ /* 0x000f280000300800 */
[----:B------:R3:W-:Y:S04]  /*238c0*/  STL [R1+0x94], R0 ;  /* 0x0000940001007387 */ /* 0x0007e80000100800 */
[----:B------:R-:W4:Y:S04]  /*238d0*/  LDL.LU R24, [R1+0x88] ;  /* 0x0000880001187983 */ /* 0x000f280000300800 */
        /* <DEDUP_REMOVED lines=18> */
[----:B-1----:R-:W4:Y:S04]  /*23a00*/  LDL.LU R3, [R1+0x3c] ;  /* 0x00003c0001037983 */ /* 0x002f280000300800 */
[----:B---3--:R-:W3:Y:S04]  /*23a10*/  LDL.LU R2, [R1+0x38] ;  /* 0x0000380001027983 */ /* 0x008ee80000300800 */
[----:B------:R-:W3:Y:S04]  /*23a20*/  LDL.LU R0, [R1+0x34] ;  /* 0x0000340001007983 */ /* 0x000ee80000300800 */
[----:B------:R-:W3:Y:S04]  /*23a30*/  LDL.LU R247, [R1+0x30] ;  /* 0x0000300001f77983 */ /* 0x000ee80000300800 */
[----:B------:R-:W3:Y:S04]  /*23a40*/  LDL.LU R250, [R1+0x2c] ;  /* 0x00002c0001fa7983 */ /* 0x000ee80000300800 */
[----:B------:R-:W3:Y:S04]  /*23a50*/  LDL.LU R251, [R1+0x28] ;  /* 0x0000280001fb7983 */ /* 0x000ee80000300800 */
[----:B------:R-:W3:Y:S04]  /*23a60*/  LDL.LU R6, [R1+0x24] ;  /* 0x0000240001067983 */ /* 0x000ee80000300800 */
[----:B------:R-:W3:Y:S04]  /*23a70*/  LDL.LU R252, [R1+0x20] ;  /* 0x0000200001fc7983 */ /* 0x000ee80000300800 */
[----:B------:R-:W3:Y:S04]  /*23a80*/  LDL.LU R246, [R1+0x1c] ;  /* 0x00001c0001f67983 */ /* 0x000ee80000300800 */
[----:B------:R-:W3:Y:S01]  /*23a90*/  LDL.LU R5, [R1+0x18] ;  /* 0x0000180001057983 */ /* 0x000ee20000300800 */
[----:B--2---:R-:W-:-:S05]  /*23aa0*/  SEL R26, R239, R26, !P6 ;  /* 0x0000001aef1a7207 */ /* 0x004fca0007000000 */
[----:B------:R1:W-:Y:S01]  /*23ab0*/  STL [R1+0x90], R26 ;  /* 0x0000901a01007387 */ /* 0x0003e20000100800 */
[----:B----4-:R-:W-:-:S03]  /*23ac0*/  SEL R25, R239, R25, !P6 ;  /* 0x00000019ef197207 */ /* 0x010fc60007000000 */
[----:B-1----:R-:W2:Y:S01]  /*23ad0*/  LDL.LU R26, [R1+0x284c] ;  /* 0x00284c00011a7983 */ /* 0x002ea20000300800 */
[----:B------:R-:W-:-:S03]  /*23ae0*/  SEL R24, R239, R24, !P6 ;  /* 0x00000018ef187207 */ /* 0x000fc60007000000 */
[----:B------:R1:W-:Y:S01]  /*23af0*/  STL [R1+0x8c], R25 ;  /* 0x00008c1901007387 */ /* 0x0003e20000100800 */
[C---:B------:R-:W-:Y:S02]  /*23b00*/  SEL R23, R239.reuse, R23, !P6 ;  /* 0x00000017ef177207 */ /* 0x040fe40007000000 */
[C---:B------:R-:W-:Y:S01]  /*23b10*/  SEL R22, R239.reuse, R22, !P6 ;  /* 0x00000016ef167207 */ /* 0x040fe20007000000 */
[----:B-1----:R-:W4:Y:S01]  /*23b20*/  LDL.LU R25, [R1+0x2848] ;  /* 0x0028480001197983 */ /* 0x002f220000300800 */
[----:B------:R-:W-:-:S03]  /*23b30*/  SEL R21, R239, R21, !P6 ;  /* 0x00000015ef157207 */ /* 0x000fc60007000000 */
[----:B------:R1:W-:Y:S01]  /*23b40*/  STL [R1+0x88], R24 ;  /* 0x0000881801007387 */ /* 0x0003e20000100800 */
[C---:B------:R-:W-:Y:S02]  /*23b50*/  SEL R20, R239.reuse, R20, !P6 ;  /* 0x00000014ef147207 */ /* 0x040fe40007000000 */
[C---:B------:R-:W-:Y:S01]  /*23b60*/  SEL R19, R239.reuse, R19, !P6 ;  /* 0x00000013ef137207 */ /* 0x040fe20007000000 */
[----:B-1----:R-:W2:Y:S04]  /*23b70*/  LDL.LU R24, [R1+0x2844] ;  /* 0x0028440001187983 */ /* 0x002ea80000300800 */
[----:B------:R1:W-:Y:S01]  /*23b80*/  STL [R1+0x84], R23 ;  /* 0x0000841701007387 */ /* 0x0003e20000100800 */
[C---:B------:R-:W-:Y:S02]  /*23b90*/  SEL R18, R239.reuse, R18, !P6 ;  /* 0x00000012ef127207 */ /* 0x040fe40007000000 */
[C---:B------:R-:W-:Y:S01]  /*23ba0*/  SEL R17, R239.reuse, R17, !P6 ;  /* 0x00000011ef117207 */ /* 0x040fe20007000000 */
[----:B-1----:R-:W4:Y:S04]  /*23bb0*/  LDL.LU R23, [R1+0x2840] ;  /* 0x0028400001177983 */ /* 0x002f280000300800 */
[----:B------:R1:W-:Y:S01]  /*23bc0*/  STL [R1+0x80], R22 ;  /* 0x0000801601007387 */ /* 0x0003e20000100800 */
[----:B------:R-:W-:-:S03]  /*23bd0*/  SEL R16, R239, R16, !P6 ;  /* 0x00000010ef107207 */ /* 0x000fc60007000000 */
[----:B-1----:R-:W2:Y:S04]  /*23be0*/  LDL.LU R22, [R1+0x283c] ;  /* 0x00283c0001167983 */ /* 0x002ea80000300800 */
[----:B------:R1:W-:Y:S01]  /*23bf0*/  STL [R1+0x7c], R21 ;  /* 0x00007c1501007387 */ /* 0x0003e20000100800 */
[----:B------:R-:W-:-:S03]  /*23c00*/  SEL R15, R239, R15, !P6 ;  /* 0x0000000fef0f7207 */ /* 0x000fc60007000000 */
        /* <DEDUP_REMOVED lines=32> */
[----:B---3--:R-:W-:-:S03]  /*23e10*/  SEL R2, R239, R2, !P6 ;  /* 0x00000002ef027207 */ /* 0x008fc60007000000 */
[----:B-1----:R-:W3:Y:S04]  /*23e20*/  LDL.LU R10, [R1+0x280c] ;  /* 0x00280c00010a7983 */ /* 0x002ee80000300800 */
[----:B------:R1:W-:Y:S01]  /*23e30*/  STL [R1+0x4c], R9 ;  /* 0x00004c0901007387 */ /* 0x0003e20000100800 */
[----:B------:R-:W-:-:S03]  /*23e40*/  SEL R0, R239, R0, !P6 ;  /* 0x00000000ef007207 */ /* 0x000fc60007000000 */
[----:B-1----:R-:W2:Y:S04]  /*23e50*/  LDL.LU R9, [R1+0x2808] ;  /* 0x0028080001097983 */ /* 0x002ea80000300800 */
        /* <DEDUP_REMOVED lines=17> */
[----:B-1----:R-:W3:Y:S04]  /*23f70*/  LDL.LU R0, [R1+0x27f0] ;  /* 0x0027f00001007983 */ /* 0x002ee80000300800 */
[----:B------:R1:W-:Y:S04]  /*23f80*/  STL [R1+0x30], R247 ;  /* 0x000030f701007387 */ /* 0x0003e80000100800 */
[----:B-1----:R-:W2:Y:S04]  /*23f90*/  LDL.LU R247, [R1+0x27ec] ;  /* 0x0027ec0001f77983 */ /* 0x002ea80000300800 */
[----:B------:R1:W-:Y:S04]  /*23fa0*/  STL [R1+0x2c], R250 ;  /* 0x00002cfa01007387 */ /* 0x0003e80000100800 */
        /* <DEDUP_REMOVED lines=8> */
[----:B-1----:R-:W4:Y:S01]  /*24030*/  LDL.LU R246, [R1+0x27d8] ;  /* 0x0027d80001f67983 */ /* 0x002f220000300800 */
[----:B------:R-:W-:-:S05]  /*24040*/  SEL R5, R239, R5, !P6 ;  /* 0x00000005ef057207 */ /* 0x000fca0007000000 */
[----:B------:R4:W-:Y:S01]  /*24050*/  STL [R1+0x18], R5 ;  /* 0x0000180501007387 */ /* 0x0009e20000100800 */
[C---:B---3--:R-:W-:Y:S02]  /*24060*/  SEL R6, R239.reuse, R6, !P6 ;  /* 0x00000006ef067207 */ /* 0x048fe40007000000 */
[C---:B--2---:R-:W-:Y:S02]  /*24070*/  SEL R252, R239.reuse, R252, !P6 ;  /* 0x000000fceffc7207 */ /* 0x044fe40007000000 */
[C---:B----4-:R-:W-:Y:S02]  /*24080*/  SEL R5, R239.reuse, R246, !P6 ;  /* 0x000000f6ef057207 */ /* 0x050fe40007000000 */
[----:B------:R-:W2:Y:S04]  /*24090*/  LDL.LU R246, [R1+0x27d4] ;  /* 0x0027d40001f67983 */ /* 0x000ea80000300800 */
[----:B------:R1:W-:Y:S04]  /*240a0*/  STL [R1+0x14], R5 ;  /* 0x0000140501007387 */ /* 0x0003e80000100800 */
[----:B------:R3:W-:Y:S01]  /*240b0*/  STL [R1+0x10], R252 ;  /* 0x000010fc01007387 */ /* 0x0007e20000100800 */
[----:B-1----:R-:W-:-:S02]  /*240c0*/  SEL R5, R239, R251, !P6 ;  /* 0x000000fbef057207 */ /* 0x002fc40007000000 */
[C---:B------:R-:W-:Y:S01]  /*240d0*/  SEL R251, R239.reuse, R0, !P6 ;  /* 0x00000000effb7207 */ /* 0x040fe20007000000 */
[----:B------:R1:W-:Y:S01]  /*240e0*/  STL [R1+0xc], R6 ;  /* 0x00000c0601007387 */ /* 0x0003e20000100800 */
[C---:B------:R-:W-:Y:S02]  /*240f0*/  SEL R0, R239.reuse, R2, !P6 ;  /* 0x00000002ef007207 */ /* 0x040fe40007000000 */
[C---:B---3--:R-:W-:Y:S02]  /*24100*/  SEL R252, R239.reuse, R250, !P6 ;  /* 0x000000faeffc7207 */ /* 0x048fe40007000000 */
[C---:B------:R-:W-:Y:S02]  /*24110*/  SEL R2, R239.reuse, R40, !P6 ;  /* 0x00000028ef027207 */ /* 0x040fe40007000000 */
[C---:B------:R-:W-:Y:S02]  /*24120*/  SEL R250, R239.reuse, R11, !P6 ;  /* 0x0000000beffa7207 */ /* 0x040fe40007000000 */
[----:B------:R-:W-:-:S02]  /*24130*/  SEL R11, R239, R41, !P6 ;  /* 0x00000029ef0b7207 */ /* 0x000fc40007000000 */
[C---:B-1----:R-:W-:Y:S02]  /*24140*/  SEL R6, R239.reuse, R247, !P6 ;  /* 0x000000f7ef067207 */ /* 0x042fe40007000000 */
[C---:B------:R-:W-:Y:S02]  /*24150*/  SEL R247, R239.reuse, R10, !P6 ;  /* 0x0000000aeff77207 */ /* 0x040fe40007000000 */
[C---:B------:R-:W-:Y:S01]  /*24160*/  SEL R10, R239.reuse, R42, !P6 ;  /* 0x0000002aef0a7207 */ /* 0x040fe20007000000 */
[----:B------:R1:W-:Y:S04]  /*24170*/  STL [R1+0x62c], R2 ;  /* 0x00062c0201007387 */ /* 0x0003e80000100800 */
[----:B------:R3:W-:Y:S04]  /*24180*/  STL [R1+0x628], R11 ;  /* 0x0006280b01007387 */ /* 0x0007e80000100800 */
[----:B------:R4:W-:Y:S01]  /*24190*/  STL [R1+0x624], R10 ;  /* 0x0006240a01007387 */ /* 0x0009e20000100800 */
[----:B-1----:R-:W-:-:S02]  /*241a0*/  SEL R2, R239, R43, !P6 ;  /* 0x0000002bef027207 */ /* 0x002fc40007000000 */
[----:B---3--:R-:W-:-:S03]  /*241b0*/  SEL R11, R239, R44, !P6 ;  /* 0x0000002cef0b7207 */ /* 0x008fc60007000000 */
[----:B------:R1:W-:Y:S01]  /*241c0*/  STL [R1+0x620], R2 ;  /* 0x0006200201007387 */ /* 0x0003e20000100800 */
[----:B----4-:R-:W-:-:S03]  /*241d0*/  SEL R10, R239, R45, !P6 ;  /* 0x0000002def0a7207 */ /* 0x010fc60007000000 */
[----:B------:R3:W-:Y:S04]  /*241e0*/  STL [R1+0x61c], R11 ;  /* 0x00061c0b01007387 */ /* 0x0007e80000100800 */
[----:B------:R4:W-:Y:S01]  /*241f0*/  STL [R1+0x618], R10 ;  /* 0x0006180a01007387 */ /* 0x0009e20000100800 */
[C---:B-1----:R-:W-:Y:S02]  /*24200*/  SEL R2, R239.reuse, R46, !P6 ;  /* 0x0000002eef027207 */ /* 0x042fe40007000000 */
        /* <DEDUP_REMOVED lines=54> */
[C---:B------:R-:W-:Y:S01]  /*24570*/  SEL R40, R239.reuse, R232, !P6 ;  /* 0x000000e8ef287207 */ /* 0x040fe20007000000 */
[----:B------:R-:W-:Y:S01]  /*24580*/  @!P2 IMAD.MOV R241, RZ, RZ, -R241 ;  /* 0x000000fffff1a224 */ /* 0x000fe200078e0af1 */
[C---:B---3--:R-:W-:Y:S01]  /*24590*/  SEL R11, R239.reuse, R74, !P6 ;  /* 0x0000004aef0b7207 */ /* 0x048fe20007000000 */
[----:B------:R1:W-:Y:S01]  /*245a0*/  STL [R1+0x594], R2 ;  /* 0x0005940201007387 */ /* 0x0003e20000100800 */
[C---:B------:R-:W-:Y:S01]  /*245b0*/  SEL R41, R239.reuse, R236, !P6 ;  /* 0x000000ecef297207 */ /* 0x040fe20007000000 */
[----:B------:R-:W-:Y:S01]  /*245c0*/  @!P5 IMAD.MOV R243, RZ, RZ, -R243 ;  /* 0x000000fffff3d224 */ /* 0x000fe200078e0af3 */
[C---:B----4-:R-:W-:Y:S01]  /*245d0*/  SEL R10, R239.reuse, R75, !P6 ;  /* 0x0000004bef0a7207 */ /* 0x050fe20007000000 */
[----:B------:R3:W-:Y:S01]  /*245e0*/  STL [R1+0x590], R11 ;  /* 0x0005900b01007387 */ /* 0x0007e20000100800 */
[C---:B------:R-:W-:Y:S01]  /*245f0*/  SEL R58, R239.reuse, R249, !P6 ;  /* 0x000000f9ef3a7207 */ /* 0x040fe20007000000 */
[----:B------:R-:W-:Y:S01]  /*24600*/  @!P1 IMAD.MOV R244, RZ, RZ, -R244 ;  /* 0x000000fffff49224 */ /* 0x000fe200078e0af4 */
[C---:B------:R-:W-:Y:S01]  /*24610*/  SEL R60, R239.reuse, R240, !P6 ;  /* 0x000000f0ef3c7207 */ /* 0x040fe20007000000 */
[----:B------:R4:W-:Y:S01]  /*24620*/  STL [R1+0x58c], R10 ;  /* 0x00058c0a01007387 */ /* 0x0009e20000100800 */
[----:B------:R-:W-:Y:S01]  /*24630*/  @!P4 IADD3 R242, -R242, RZ, RZ ;  /* 0x000000fff2f2c210 */ /* 0x000fe20007ffe1ff */
[----:B------:R-:W-:Y:S01]  /*24640*/  @!P3 IMAD.MOV R245, RZ, RZ, -R245 ;  /* 0x000000fffff5b224 */ /* 0x000fe200078e0af5 */
[C---:B-1----:R-:W-:Y:S01]  /*24650*/  SEL R2, R239.reuse, R76, !P6 ;  /* 0x0000004cef027207 */ /* 0x042fe20007000000 */
[----:B------:R-:W1:Y:S01]  /*24660*/  LDC R73, c[0x0][0x240] ;  /* 0x00009000ff497b82 */ /* 0x000e620000000800 */
[----:B---3--:R-:W-:-:S03]  /*24670*/  SEL R11, R239, R77, !P6 ;  /* 0x0000004def0b7207 */ /* 0x008fc60007000000 */
[----:B------:R3:W-:Y:S01]  /*24680*/  STL [R1+0x588], R2 ;  /* 0x0005880201007387 */ /* 0x0007e20000100800 */
[----:B----4-:R-:W-:-:S03]  /*24690*/  SEL R10, R239, R78, !P6 ;  /* 0x0000004eef0a7207 */ /* 0x010fc60007000000 */
[----:B------:R4:W-:Y:S04]  /*246a0*/  STL [R1+0x584], R11 ;  /* 0x0005840b01007387 */ /* 0x0009e80000100800 */
[----:B------:R4:W-:Y:S01]  /*246b0*/  STL [R1+0x580], R10 ;  /* 0x0005800a01007387 */ /* 0x0009e20000100800 */
[C---:B---3--:R-:W-:Y:S02]  /*246c0*/  SEL R2, R239.reuse, R79, !P6 ;  /* 0x0000004fef027207 */ /* 0x048fe40007000000 */
[----:B----4-:R-:W-:-:S03]  /*246d0*/  SEL R11, R239, R80, !P6 ;  /* 0x00000050ef0b7207 */ /* 0x010fc60007000000 */
[----:B------:R3:W-:Y:S01]  /*246e0*/  STL [R1+0x57c], R2 ;  /* 0x00057c0201007387 */ /* 0x0007e20000100800 */
[----:B------:R-:W-:-:S03]  /*246f0*/  SEL R10, R239, R81, !P6 ;  /* 0x00000051ef0a7207 */ /* 0x000fc60007000000 */
        /* <DEDUP_REMOVED lines=11> */
[----:B-1----:R-:W-:-:S03]  /*247b0*/  SEL R10, R239, R87, !P6 ;  /* 0x00000057ef0a7207 */ /* 0x002fc60007000000 */
[----:B------:R1:W-:Y:S04]  /*247c0*/  STL [R1+0x55c], R11 ;  /* 0x00055c0b01007387 */ /* 0x0003e80000100800 */
[----:B------:R4:W-:Y:S01]  /*247d0*/  STL [R1+0x554], R10 ;  /* 0x0005540a01007387 */ /* 0x0009e20000100800 */
[C---:B---3--:R-:W-:Y:S02]  /*247e0*/  SEL R2, R239.reuse, R88, !P6 ;  /* 0x00000058ef027207 */ /* 0x048fe40007000000 */
[----:B-1----:R-:W-:-:S03]  /*247f0*/  SEL R11, R239, R89, !P6 ;  /* 0x00000059ef0b7207 */ /* 0x002fc60007000000 */
        /* <DEDUP_REMOVED lines=284> */
[----:B-1----:R-:W3:Y:S04]  /*259c0*/  LDL.LU R2, [R1+0x4a0] ;  /* 0x0004a00001027983 */ /* 0x002ee80000300800 */
[----:B------:R-:W-:Y:S04]  /*259d0*/  STL [R1+0xe80], R11 ;  /* 0x000e800b01007387 */ /* 0x000fe80000100800 */
[----:B------:R1:W-:Y:S04]  /*259e0*/  STL [R1+0xe90], R10 ;  /* 0x000e900a01007387 */ /* 0x0003e80000100800 */
[----:B-1----:R-:W3:Y:S01]  /*259f0*/  LDL.LU R10, [R1+0x498] ;  /* 0x00049800010a7983 */ /* 0x002ee20000300800 */
[----:B------:R-:W-:-:S03]  /*25a00*/  SEL R11, R239, R233, !P6 ;  /* 0x000000e9ef0b7207 */ /* 0x000fc60007000000 */
[----:B------:R1:W-:Y:S04]  /*25a10*/  STL [R1+0xea0], R40 ;  /* 0x000ea02801007387 */ /* 0x0003e80000100800 */
[----:B------:R4:W-:Y:S04]  /*25a20*/  STL [R1+0xeac], R11 ;  /* 0x000eac0b01007387 */ /* 0x0009e80000100800 */
[----:B------:R-:W2:Y:S01]  /*25a30*/  LDL.LU R59, [R1+0x494] ;  /* 0x00049400013b7983 */ /* 0x000ea20000300800 */
[C---:B-1----:R-:W-:Y:S02]  /*25a40*/  SEL R40, R239.reuse, R234, !P6 ;  /* 0x000000eaef287207 */ /* 0x042fe40007000000 */
[----:B----4-:R-:W-:-:S03]  /*25a50*/  SEL R11, R239, R235, !P6 ;  /* 0x000000ebef0b7207 */ /* 0x010fc60007000000 */
[----:B------:R1:W-:Y:S04]  /*25a60*/  STL [R1+0xf10], R40 ;  /* 0x000f102801007387 */ /* 0x0003e80000100800 */
[----:B------:R4:W-:Y:S01]  /*25a70*/  STL [R1+0xf28], R11 ;  /* 0x000f280b01007387 */ /* 0x0009e20000100800 */
[----:B-1----:R-:W-:-:S03]  /*25a80*/  SEL R40, R239, R237, !P6 ;  /* 0x000000edef287207 */ /* 0x002fc60007000000 */
[----:B------:R-:W-:Y:S01]  /*25a90*/  STL [R1+0xf2c], R41 ;  /* 0x000f2c2901007387 */ /* 0x000fe20000100800 */
[----:B----4-:R-:W-:-:S03]  /*25aa0*/  SEL R11, R239, R238, !P6 ;  /* 0x000000eeef0b7207 */ /* 0x010fc60007000000 */
[----:B------:R-:W4:Y:S04]  /*25ab0*/  LDL.LU R57, [R1+0x434] ;  /* 0x0004340001397983 */ /* 0x000f280000300800 */
[----:B------:R-:W-:Y:S04]  /*25ac0*/  STL [R1+0xf40], R40 ;  /* 0x000f402801007387 */ /* 0x000fe80000100800 */
[----:B------:R-:W4:Y:S04]  /*25ad0*/  LDL.LU R56, [R1+0x30] ;  /* 0x0000300001387983 */ /* 0x000f280000300800 */
[----:B------:R1:W-:Y:S04]  /*25ae0*/  STL [R1+0xf50], R11 ;  /* 0x000f500b01007387 */ /* 0x0003e80000100800 */
[----:B------:R-:W4:Y:S04]  /*25af0*/  LDL.LU R55, [R1+0x50] ;  /* 0x0000500001377983 */ /* 0x000f280000300800 */
[----:B------:R-:W4:Y:S01]  /*25b00*/  LDL.LU R54, [R1+0x90] ;  /* 0x0000900001367983 */ /* 0x000f220000300800 */
[----:B-1----:R-:W1:Y:S03]  /*25b10*/  LDC R11, c[0x0][0x23c] ;  /* 0x00008f00ff0b7b82 */ /* 0x002e660000000800 */
        /* <DEDUP_REMOVED lines=14> */
[----:B------:R1:W-:Y:S01]  /*25c00*/  STL [R1+0xfac], R58 ;  /* 0x000fac3a01007387 */ /* 0x0003e20000100800 */
[----:B------:R-:W-:-:S03]  /*25c10*/  SEL R61, R239, R242, !P6 ;  /* 0x000000f2ef3d7207 */ /* 0x000fc60007000000 */
[----:B------:R1:W-:Y:S02]  /*25c20*/  STL [R1+0xfc8], R60 ;  /* 0x000fc83c01007387 */ /* 0x0003e40000100800 */
[C---:B-1----:R-:W-:Y:S02]  /*25c30*/  SEL R58, R239.reuse, R241, !P6 ;  /* 0x000000f1ef3a7207 */ /* 0x042fe40007000000 */
[----:B------:R-:W-:-:S03]  /*25c40*/  SEL R60, R239, R243, !P6 ;  /* 0x000000f3ef3c7207 */ /* 0x000fc60007000000 */
[----:B------:R1:W-:Y:S04]  /*25c50*/  STL [R1+0xfd0], R58 ;  /* 0x000fd03a01007387 */ /* 0x0003e80000100800 */
[----:B------:R-:W-:Y:S01]  /*25c60*/  STL [R1+0xfe0], R61 ;  /* 0x000fe03d01007387 */ /* 0x000fe20000100800 */
[----:B-1----:R-:W-:Y:S01]  /*25c70*/  IMAD R58, R7, R11, RZ ;  /* 0x0000000b073a7224 */ /* 0x002fe200078e02ff */
[----:B------:R-:W-:Y:S02]  /*25c80*/  SEL R11, R239, R244, !P6 ;  /* 0x000000f4ef0b7207 */ /* 0x000fe40007000000 */
[----:B------:R-:W-:Y:S04]  /*25c90*/  STL [R1+0xff0], R60 ;  /* 0x000ff03c01007387 */ /* 0x000fe80000100800 */
[----:B------:R2:W-:Y:S01]  /*25ca0*/  STL [R1+0x105c], R11 ;  /* 0x00105c0b01007387 */ /* 0x0005e20000100800 */
[----:B---3--:R-:W-:-:S04]  /*25cb0*/  LEA R10, P1, R2, R10, 0x2 ;  /* 0x0000000a020a7211 */ /* 0x008fc800078210ff */
[----:B--2---:R-:W-:Y:S02]  /*25cc0*/  LEA.HI.X.SX32 R11, R2, R246, 0x2, P1 ;  /* 0x000000f6020b7211 */ /* 0x004fe400008f16ff */
[----:B------:R-:W4:Y:S01]  /*25cd0*/  LDC R246, c[0x0][0x240] ;  /* 0x00009000fff67b82 */ /* 0x000f220000000800 */
[----:B------:R-:W-:-:S07]  /*25ce0*/  LEA.HI.X.SX32 R244, R58, R59, 0x2, P0 ;  /* 0x0000003b3af47211 */ /* 0x000fce00000f16ff */
[----:B------:R-:W1:Y:S01]  /*25cf0*/  LDC R58, c[0x0][0x230] ;  /* 0x00008c00ff3a7b82 */ /* 0x000e620000000800 */
[C---:B------:R-:W-:Y:S02]  /*25d00*/  SEL R3, R239.reuse, R3, !P6 ;  /* 0x00000003ef037207 */ /* 0x040fe40007000000 */
[C---:B------:R-:W-:Y:S02]  /*25d10*/  SEL R4, R239.reuse, R4, !P6 ;  /* 0x00000004ef047207 */ /* 0x040fe40007000000 */
[C---:B------:R-:W-:Y:S02]  /*25d20*/  SEL R248, R239.reuse, R248, !P6 ;  /* 0x000000f8eff87207 */ /* 0x040fe40007000000 */
[----:B------:R-:W-:Y:S01]  /*25d30*/  SEL R8, R239, R8, !P6 ;  /* 0x00000008ef087207 */ /* 0x000fe20007000000 */
[----:B------:R-:W2:Y:S01]  /*25d40*/  LDC R2, c[0x0][0x238] ;  /* 0x00008e00ff027b82 */ /* 0x000ea20000000800 */
[-C--:B----4-:R-:W-:Y:S01]  /*25d50*/  IMAD R71, R57, R246.reuse, RZ ;  /* 0x000000f639477224 */ /* 0x090fe200078e02ff */
[----:B-1----:R-:W-:Y:S01]  /*25d60*/  IADD3 R72, R58, -0x7f, RZ ;  /* 0xffffff813a487810 */ /* 0x002fe20007ffe0ff */
[----:B------:R-:W-:-:S02]  /*25d70*/  IMAD R70, R56, R246, RZ ;  /* 0x000000f638467224 */ /* 0x000fc400078e02ff */
[-C--:B------:R-:W-:Y:S02]  /*25d80*/  IMAD R67, R53, R246.reuse, RZ ;  /* 0x000000f635437224 */ /* 0x080fe400078e02ff */
[----:B------:R-:W3:Y:S01]  /*25d90*/  LDL.LU R53, [R1+0x270] ;  /* 0x0002700001357983 */ /* 0x000ee20000300800 */
[----:B------:R-:W-:-:S03]  /*25da0*/  IMAD R66, R52, R246, RZ ;  /* 0x000000f634427224 */ /* 0x000fc600078e02ff */
[----:B------:R-:W4:Y:S01]  /*25db0*/  LDL.LU R52, [R1+0x290] ;  /* 0x0002900001347983 */ /* 0x000f220000300800 */
[----:B------:R-:W-:-:S03]  /*25dc0*/  IMAD R65, R51, R246, RZ ;  /* 0x000000f633417224 */ /* 0x000fc600078e02ff */
[----:B------:R-:W2:Y:S01]  /*25dd0*/  LDL.LU R51, [R1+0x2b0] ;  /* 0x0002b00001337983 */ /* 0x000ea20000300800 */
        /* <DEDUP_REMOVED lines=14> */
[-C--:B------:R-:W-:Y:S02]  /*25ec0*/  IMAD R69, R55, R246.reuse, RZ ;  /* 0x000000f637457224 */ /* 0x080fe400078e02ff */
[-C--:B------:R-:W-:Y:S02]  /*25ed0*/  IMAD R57, R43, R246.reuse, RZ ;  /* 0x000000f62b397224 */ /* 0x080fe400078e02ff */
[----:B------:R-:W2:Y:S01]  /*25ee0*/  LDL.LU R43, [R1+0x3b0] ;  /* 0x0003b000012b7983 */ /* 0x000ea20000300800 */
[-C--:B------:R-:W-:Y:S02]  /*25ef0*/  IMAD R56, R42, R246.reuse, RZ ;  /* 0x000000f62a387224 */ /* 0x080fe400078e02ff */
[-C--:B------:R-:W-:Y:S01]  /*25f00*/  IMAD R68, R54, R246.reuse, RZ ;  /* 0x000000f636447224 */ /* 0x080fe200078e02ff */
[----:B------:R-:W2:Y:S01]  /*25f10*/  LDL.LU R42, [R1+0x3d0] ;  /* 0x0003d000012a7983 */ /* 0x000ea20000300800 */
[----:B------:R-:W-:-:S03]  /*25f20*/  IMAD R55, R41, R246, RZ ;  /* 0x000000f629377224 */ /* 0x000fc600078e02ff */
[----:B------:R-:W2:Y:S01]  /*25f30*/  LDL.LU R41, [R1+0x3f0] ;  /* 0x0003f00001297983 */ /* 0x000ea20000300800 */
[----:B------:R-:W-:-:S03]  /*25f40*/  IMAD R54, R40, R246, RZ ;  /* 0x000000f628367224 */ /* 0x000fc600078e02ff */
[----:B------:R-:W2:Y:S04]  /*25f50*/  LDL.LU R40, [R1+0x410] ;  /* 0x0004100001287983 */ /* 0x000ea80000300800 */
[----:B------:R-:W3:Y:S04]  /*25f60*/  LDL.LU R90, [R1+0x490] ;  /* 0x00049000015a7983 */ /* 0x000ee80000300800 */
[----:B------:R-:W4:Y:S04]  /*25f70*/  LDL.LU R89, [R1+0x48c] ;  /* 0x00048c0001597983 */ /* 0x000f280000300800 */
[----:B------:R-:W2:Y:S04]  /*25f80*/  LDL.LU R88, [R1+0x488] ;  /* 0x0004880001587983 */ /* 0x000ea80000300800 */
[----:B------:R-:W3:Y:S04]  /*25f90*/  LDL.LU R87, [R1+0x484] ;  /* 0x0004840001577983 */ /* 0x000ee80000300800 */
        /* <DEDUP_REMOVED lines=12> */
[----:B------:R-:W4:Y:S01]  /*26060*/  LDL.LU R74, [R1+0x450] ;  /* 0x00045000014a7983 */ /* 0x000f220000300800 */
[----:B------:R-:W-:-:S02]  /*26070*/  SEL R9, R239, R9, !P6 ;  /* 0x00000009ef097207 */ /* 0x000fc40007000000 */
[C---:B------:R-:W-:Y:S02]  /*26080*/  SEL R12, R239.reuse, R12, !P6 ;  /* 0x0000000cef0c7207 */ /* 0x040fe40007000000 */
[C---:B------:R-:W-:Y:S02]  /*26090*/  SEL R13, R239.reuse, R13, !P6 ;  /* 0x0000000def0d7207 */ /* 0x040fe40007000000 */
[C---:B------:R-:W-:Y:S02]  /*260a0*/  SEL R14, R239.reuse, R14, !P6 ;  /* 0x0000000eef0e7207 */ /* 0x040fe40007000000 */
[C---:B------:R-:W-:Y:S02]  /*260b0*/  SEL R15, R239.reuse, R15, !P6 ;  /* 0x0000000fef0f7207 */ /* 0x040fe40007000000 */
[C---:B------:R-:W-:Y:S02]  /*260c0*/  SEL R16, R239.reuse, R16, !P6 ;  /* 0x00000010ef107207 */ /* 0x040fe40007000000 */
        /* <DEDUP_REMOVED lines=23> */
[----:B------:R-:W-:Y:S01]  /*26240*/  SEL R239, R239, R245, !P6 ;  /* 0x000000f5efef7207 */ /* 0x000fe20007000000 */
[-C--:B--2---:R-:W-:Y:S02]  /*26250*/  IMAD R88, R88, R246.reuse, RZ ;  /* 0x000000f658587224 */ /* 0x084fe400078e02ff */
[----:B---3--:R-:W-:-:S03]  /*26260*/  IMAD R87, R87, R246, RZ ;  /* 0x000000f657577224 */ /* 0x008fc600078e02ff */
[----:B------:R1:W-:Y:S01]  /*26270*/  STL [R1+0x30], R88 ;  /* 0x0000305801007387 */ /* 0x0003e20000100800 */
[----:B----4-:R-:W-:-:S03]  /*26280*/  IMAD R86, R86, R246, RZ ;  /* 0x000000f656567224 */ /* 0x010fc600078e02ff */
[----:B------:R2:W-:Y:S01]  /*26290*/  STL [R1+0x50], R87 ;  /* 0x0000505701007387 */ /* 0x0005e20000100800 */
[----:B------:R-:W-:-:S03]  /*262a0*/  IMAD R85, R85, R246, RZ ;  /* 0x000000f655557224 */ /* 0x000fc600078e02ff */
        /* <DEDUP_REMOVED lines=22> */
[----:B------:R-:W4:Y:S04]  /*26410*/  LDL.LU R104, [R1+0x44c] ;  /* 0x00044c0001687983 */ /* 0x000f280000300800 */
        /* <DEDUP_REMOVED lines=11> */
[----:B------:R-:W-:-:S03]  /*264d0*/  IMAD R245, R90, R246, RZ ;  /* 0x000000f65af57224 */ /* 0x000fc600078e02ff */
[----:B------:R-:W4:Y:S01]  /*264e0*/  LDL.LU R94, [R1+0x420] ;  /* 0x00042000015e7983 */ /* 0x000f220000300800 */
[----:B------:R-:W-:-:S03]  /*264f0*/  IMAD R249, R89, R246, RZ ;  /* 0x000000f659f97224 */ /* 0x000fc600078e02ff */
[----:B------:R-:W4:Y:S04]  /*26500*/  LDL.LU R93, [R1+0x418] ;  /* 0x00041800015d7983 */ /* 0x000f280000300800 */
[----:B------:R-:W4:Y:S04]  /*26510*/  LDL.LU R92, [R1+0x414] ;  /* 0x00041400015c7983 */ /* 0x000f280000300800 */
[----:B------:R-:W4:Y:S04]  /*26520*/  LDL.LU R91, [R1+0x40c] ;  /* 0x00040c00015b7983 */ /* 0x000f280000300800 */
[----:B------:R-:W4:Y:S04]  /*26530*/  LDL.LU R90, [R1+0x408] ;  /* 0x00040800015a7983 */ /* 0x000f280000300800 */
[----:B------:R-:W4:Y:S04]  /*26540*/  LDL.LU R89, [R1+0x404] ;  /* 0x0004040001597983 */ /* 0x000f280000300800 */
[----:B-1----:R-:W4:Y:S04]  /*26550*/  LDL.LU R88, [R1+0x400] ;  /* 0x0004000001587983 */ /* 0x002f280000300800 */
[----:B--2---:R-:W2:Y:S04]  /*26560*/  LDL.LU R87, [R1+0x3fc] ;  /* 0x0003fc0001577983 */ /* 0x004ea80000300800 */
[----:B---3--:R-:W3:Y:S04]  /*26570*/  LDL.LU R86, [R1+0x3f8] ;  /* 0x0003f80001567983 */ /* 0x008ee80000300800 */
[----:B----4-:R-:W4:Y:S04]  /*26580*/  LDL.LU R85, [R1+0x3f4] ;  /* 0x0003f40001557983 */ /* 0x010f280000300800 */
        /* <DEDUP_REMOVED lines=11> */
[----:B------:R-:W-:-:S02]  /*26640*/  IMAD R104, R104, R246, RZ ;  /* 0x000000f668687224 */ /* 0x000fc400078e02ff */
        /* <DEDUP_REMOVED lines=32> */
[----:B--2---:R-:W-:-:S03]  /*26850*/  IMAD R87, R87, R246, RZ ;  /* 0x000000f657577224 */ /* 0x004fc600078e02ff */
[----:B------:R2:W-:Y:S01]  /*26860*/  STL [R1+0x2a8], R88 ;  /* 0x0002a85801007387 */ /* 0x0005e20000100800 */
        /* <DEDUP_REMOVED lines=25> */
[----:B-1----:R-:W4:Y:S04]  /*26a00*/  LDL.LU R104, [R1+0x3bc] ;  /* 0x0003bc0001687983 */ /* 0x002f280000300800 */
        /* <DEDUP_REMOVED lines=499> */
[----:B------:R-:W-:Y:S01]  /*28940*/  STL [R1+0x8c], R105 ;  /* 0x00008c6901007387 */ /* 0x000fe20000100800 */
        /* <DEDUP_REMOVED lines=18> */
[----:B--2---:R-:W-:-:S03]  /*28a70*/  IMAD R94, R93, R246, RZ ;  /* 0x000000f65d5e7224 */ /* 0x004fc600078e02ff */
[----:B------:R-:W-:Y:S01]  /*28a80*/  STL [R1+0x64], R95 ;  /* 0x0000645f01007387 */ /* 0x000fe20000100800 */
[----:B---3--:R-:W-:-:S03]  /*28a90*/  IMAD R93, R92, R246, RZ ;  /* 0x000000f65c5d7224 */ /* 0x008fc600078e02ff */
[----:B------:R-:W-:Y:S01]  /*28aa0*/  STL [R1+0x60], R94 ;  /* 0x0000605e01007387 */ /* 0x000fe20000100800 */
[----:B----4-:R-:W-:-:S03]  /*28ab0*/  IMAD R92, R91, R246, RZ ;  /* 0x000000f65b5c7224 */ /* 0x010fc600078e02ff */
        /* <DEDUP_REMOVED lines=36> */
[----:B------:R-:W2:Y:S01]  /*28d00*/  LDL.LU R5, [R1+0x27d0] ;  /* 0x0027d00001057983 */ /* 0x000ea20000300800 */
[----:B------:R-:W-:-:S03]  /*28d10*/  IMAD R6, R6, R246, RZ ;  /* 0x000000f606067224 */ /* 0x000fc600078e02ff */
[----:B------:R1:W-:Y:S01]  /*28d20*/  STL [R1+0xa18], R75 ;  /* 0x000a184b01007387 */ /* 0x0003e20000100800 */
[-C--:B------:R-:W-:Y:S02]  /*28d30*/  IMAD R0, R0, R246.reuse, RZ ;  /* 0x000000f600007224 */ /* 0x080fe400078e02ff */
[-C--:B-1----:R-:W-:Y:S02]  /*28d40*/  IMAD R75, R252, R246.reuse, RZ ;  /* 0x000000f6fc4b7224 */ /* 0x082fe400078e02ff */
[----:B------:R-:W3:Y:S04]  /*28d50*/  LDL.LU R252, [R1+0x27cc] ;  /* 0x0027cc0001fc7983 */ /* 0x000ee80000300800 */
[----:B------:R1:W-:Y:S04]  /*28d60*/  STL [R1+0xa1c], R74 ;  /* 0x000a1c4a01007387 */ /* 0x0003e80000100800 */
[----:B------:R-:W-:Y:S04]  /*28d70*/  STL [R1+0xa20], R75 ;  /* 0x000a204b01007387 */ /* 0x000fe80000100800 */
[----:B------:R4:W-:Y:S01]  /*28d80*/  STL [R1+0xa24], R6 ;  /* 0x000a240601007387 */ /* 0x0009e20000100800 */
[----:B-1----:R-:W-:-:S05]  /*28d90*/  IMAD R74, R251, R246, RZ ;  /* 0x000000f6fb4a7224 */ /* 0x002fca00078e02ff */
[----:B------:R-:W-:Y:S01]  /*28da0*/  STL [R1+0xa2c], R74 ;  /* 0x000a2c4a01007387 */ /* 0x000fe20000100800 */
[-C--:B----4-:R-:W-:Y:S02]  /*28db0*/  IMAD R6, R3, R246.reuse, RZ ;  /* 0x000000f603067224 */ /* 0x090fe400078e02ff */
[-C--:B------:R-:W-:Y:S01]  /*28dc0*/  IMAD R3, R4, R246.reuse, RZ ;  /* 0x000000f604037224 */ /* 0x080fe200078e02ff */
[----:B------:R1:W-:Y:S01]  /*28dd0*/  STL [R1+0xa30], R0 ;  /* 0x000a300001007387 */ /* 0x0003e20000100800 */
[----:B------:R-:W-:-:S03]  /*28de0*/  IMAD R4, R8, R246, RZ ;  /* 0x000000f608047224 */ /* 0x000fc600078e02ff */
[----:B------:R-:W-:Y:S04]  /*28df0*/  STL [R1+0xa3c], R6 ;  /* 0x000a3c0601007387 */ /* 0x000fe80000100800 */
[----:B------:R4:W-:Y:S01]  /*28e00*/  STL [R1+0xa40], R3 ;  /* 0x000a400301007387 */ /* 0x0009e20000100800 */
[-C--:B-1----:R-:W-:Y:S02]  /*28e10*/  IMAD R0, R248, R246.reuse, RZ ;  /* 0x000000f6f8007224 */ /* 0x082fe400078e02ff */
[----:B------:R-:W1:Y:S03]  /*28e20*/  LDC R248, c[0x0][0x230] ;  /* 0x00008c00fff87b82 */ /* 0x000e660000000800 */
[----:B------:R4:W-:Y:S02]  /*28e30*/  STL [R1+0xa48], R0 ;  /* 0x000a480001007387 */ /* 0x0009e40000100800 */
[----:B----4-:R-:W-:-:S02]  /*28e40*/  IMAD R3, R9, R246, RZ ;  /* 0x000000f609037224 */ /* 0x010fc400078e02ff */
[----:B------:R4:W-:Y:S04]  /*28e50*/  STL [R1+0xa50], R4 ;  /* 0x000a500401007387 */ /* 0x0009e80000100800 */
[----:B------:R1:W-:Y:S01]  /*28e60*/  STL [R1+0xa58], R3 ;  /* 0x000a580301007387 */ /* 0x0003e20000100800 */
[-C--:B------:R-:W-:Y:S02]  /*28e70*/  IMAD R0, R247, R246.reuse, RZ ;  /* 0x000000f6f7007224 */ /* 0x080fe400078e02ff */
[----:B----4-:R-:W-:-:S03]  /*28e80*/  IMAD R4, R250, R246, RZ ;  /* 0x000000f6fa047224 */ /* 0x010fc600078e02ff */
[----:B------:R4:W-:Y:S01]  /*28e90*/  STL [R1+0xa60], R0 ;  /* 0x000a600001007387 */ /* 0x0009e20000100800 */
[----:B-1----:R-:W-:Y:S02]  /*28ea0*/  VIADD R6, R248, 0x7f ;  /* 0x0000007ff8067836 */ /* 0x002fe40000000000 */
[-C--:B------:R-:W-:Y:S01]  /*28eb0*/  IMAD R3, R12, R246.reuse, RZ ;  /* 0x000000f60c037224 */ /* 0x080fe200078e02ff */
[----:B------:R1:W-:Y:S01]  /*28ec0*/  STL [R1+0xa68], R4 ;  /* 0x000a680401007387 */ /* 0x0003e20000100800 */
[-C--:B----4-:R-:W-:Y:S02]  /*28ed0*/  IMAD R0, R13, R246.reuse, RZ ;  /* 0x000000f60d007224 */ /* 0x090fe400078e02ff */
[-C--:B------:R-:W-:Y:S01]  /*28ee0*/  IMAD R53, R53, R246.reuse, RZ ;  /* 0x000000f635357224 */ /* 0x080fe200078e02ff */
[----:B------:R4:W-:Y:S01]  /*28ef0*/  STL [R1+0xa74], R3 ;  /* 0x000a740301007387 */ /* 0x0009e20000100800 */
[-C--:B------:R-:W-:Y:S02]  /*28f00*/  IMAD R52, R52, R246.reuse, RZ ;  /* 0x000000f634347224 */ /* 0x080fe400078e02ff */
[----:B------:R-:W-:-:S02]  /*28f10*/  IMAD R51, R51, R246, RZ ;  /* 0x000000f633337224 */ /* 0x000fc400078e02ff */
[-C--:B------:R-:W-:Y:S02]  /*28f20*/  IMAD R50, R50, R246.reuse, RZ ;  /* 0x000000f632327224 */ /* 0x080fe400078e02ff */
[-C--:B------:R-:W-:Y:S02]  /*28f30*/  IMAD R49, R49, R246.reuse, RZ ;  /* 0x000000f631317224 */ /* 0x080fe400078e02ff */
[-C--:B------:R-:W-:Y:S02]  /*28f40*/  IMAD R48, R48, R246.reuse, RZ ;  /* 0x000000f630307224 */ /* 0x080fe400078e02ff */
[-C--:B------:R-:W-:Y:S02]  /*28f50*/  IMAD R47, R47, R246.reuse, RZ ;  /* 0x000000f62f2f7224 */ /* 0x080fe400078e02ff */
[-C--:B------:R-:W-:Y:S02]  /*28f60*/  IMAD R46, R46, R246.reuse, RZ ;  /* 0x000000f62e2e7224 */ /* 0x080fe400078e02ff */
[----:B------:R-:W-:-:S02]  /*28f70*/  IMAD R45, R45, R246, RZ ;  /* 0x000000f62d2d7224 */ /* 0x000fc400078e02ff */
[-C--:B------:R-:W-:Y:S02]  /*28f80*/  IMAD R44, R44, R246.reuse, RZ ;  /* 0x000000f62c2c7224 */ /* 0x080fe400078e02ff */
[-C--:B------:R-:W-:Y:S02]  /*28f90*/  IMAD R43, R43, R246.reuse, RZ ;  /* 0x000000f62b2b7224 */ /* 0x080fe400078e02ff */
[-C--:B------:R-:W-:Y:S02]  /*28fa0*/  IMAD R42, R42, R246.reuse, RZ ;  /* 0x000000f62a2a7224 */ /* 0x080fe400078e02ff */
[-C--:B------:R-:W-:Y:S02]  /*28fb0*/  IMAD R41, R41, R246.reuse, RZ ;  /* 0x000000f629297224 */ /* 0x080fe400078e02ff */
[-C--:B------:R-:W-:Y:S02]  /*28fc0*/  IMAD R40, R40, R246.reuse, RZ ;  /* 0x000000f628287224 */ /* 0x080fe400078e02ff */
[-C--:B------:R-:W-:Y:S01]  /*28fd0*/  IMAD R251, R26, R246.reuse, RZ ;  /* 0x000000f61afb7224 */ /* 0x080fe200078e02ff */
[----:B------:R-:W-:Y:S01]  /*28fe0*/  ISETP.GE.U32.AND P2, PT, R72, 0x7fffff02, PT ;  /* 0x7fffff024800780c */ /* 0x000fe20003f46070 */
[----:B-1----:R-:W-:-:S02]  /*28ff0*/  IMAD R4, R14, R246, RZ ;  /* 0x000000f60e047224 */ /* 0x002fc400078e02ff */
[----:B------:R-:W-:Y:S02]  /*29000*/  IMAD R74, R2, 0x3e, RZ ;  /* 0x0000003e024a7824 */ /* 0x000fe400078e02ff */
[----:B------:R-:W-:Y:S02]  /*29010*/  VIADD R8, R248, 0xffffff82 ;  /* 0xffffff82f8087836 */ /* 0x000fe40000000000 */
[C---:B------:R-:W-:Y:S02]  /*29020*/  IMAD R75, R2.reuse, 0x3d, RZ ;  /* 0x0000003d024b7824 */ /* 0x040fe400078e02ff */
[C---:B------:R-:W-:Y:S02]  /*29030*/  IMAD R76, R2.reuse, 0x1f, RZ ;  /* 0x0000001f024c7824 */ /* 0x040fe400078e02ff */
[C---:B------:R-:W-:Y:S02]  /*29040*/  IMAD R77, R2.reuse, 0x1e, RZ ;  /* 0x0000001e024d7824 */ /* 0x040fe400078e02ff */
[----:B------:R-:W-:-:S02]  /*29050*/  IMAD R9, R2, 0x74, RZ ;  /* 0x0000007402097824 */ /* 0x000fc400078e02ff */
[C---:B------:R-:W-:Y:S02]  /*29060*/  IMAD R234, R2.reuse, 0x1ec, RZ ;  /* 0x000001ec02ea7824 */ /* 0x040fe400078e02ff */
[C---:B------:R-:W-:Y:S02]  /*29070*/  IMAD R78, R2.reuse, 0x1d, RZ ;  /* 0x0000001d024e7824 */ /* 0x040fe400078e02ff */
        /* <DEDUP_REMOVED lines=50> */
[C---:B------:R-:W-:Y:S01]  /*293a0*/  IMAD R148, R2.reuse, 0x1bc, RZ ;  /* 0x000001bc02947824 */ /* 0x040fe200078e02ff */
[C---:B------:R-:W-:Y:S01]  /*293b0*/  SHF.L.U32 R97, R2.reuse, 0x4, RZ ;  /* 0x0000000402617819 */ /* 0x040fe200000006ff */
[-C--:B----4-:R-:W-:Y:S01]  /*293c0*/  IMAD R3, R15, R246.reuse, RZ ;  /* 0x000000f60f037224 */ /* 0x090fe200078e02ff */
[----:B------:R1:W-:Y:S01]  /*293d0*/  STL [R1+0xa80], R0 ;  /* 0x000a800001007387 */ /* 0x0003e20000100800 */
[C---:B------:R-:W-:Y:S01]  /*293e0*/  IMAD R146, R2.reuse, 0x1b8, RZ ;  /* 0x000001b802927824 */ /* 0x040fe200078e02ff */
[----:B------:R-:W-:Y:S01]  /*293f0*/  ULDC.64 UR60, c[0x0][0x208] ;  /* 0x00008200003c7ab9 */ /* 0x000fe20000000a00 */
[C---:B------:R-:W-:Y:S01]  /*29400*/  IMAD R144, R2.reuse, 0x1b4, RZ ;  /* 0x000001b402907824 */ /* 0x040fe200078e02ff */
[----:B------:R4:W-:Y:S01]  /*29410*/  STL [R1+0xa8c], R4 ;  /* 0x000a8c0401007387 */ /* 0x0009e20000100800 */
[----:B------:R-:W-:Y:S01]  /*29420*/  IMAD R98, R2, 0x6e, RZ ;  /* 0x0000006e02627824 */ /* 0x000fe200078e02ff */
[----:B------:R-:W3:Y:S02]  /*29430*/  LDC R250, c[0x0][0x240] ;  /* 0x00009000fffa7b82 */ /* 0x000ee40000000800 */
[----:B------:R4:W-:Y:S01]  /*29440*/  STL [R1+0xa94], R3 ;  /* 0x000a940301007387 */ /* 0x0009e20000100800 */
[----:B-1----:R-:W-:-:S02]  /*29450*/  IMAD R0, R16, R246, RZ ;  /* 0x000000f610007224 */ /* 0x002fc400078e02ff */
[----:B----4-:R-:W-:-:S03]  /*29460*/  IMAD R4, R17, R246, RZ ;  /* 0x000000f611047224 */ /* 0x010fc600078e02ff */
[----:B------:R1:W-:Y:S01]  /*29470*/  STL [R1+0xa9c], R0 ;  /* 0x000a9c0001007387 */ /* 0x0003e20000100800 */
[----:B------:R-:W-:-:S03]  /*29480*/  IMAD R3, R18, R246, RZ ;  /* 0x000000f612037224 */ /* 0x000fc600078e02ff */
[----:B------:R4:W-:Y:S04]  /*29490*/  STL [R1+0xaa4], R4 ;  /* 0x000aa40401007387 */ /* 0x0009e80000100800 */
[----:B------:R4:W-:Y:S01]  /*294a0*/  STL [R1+0xaac], R3 ;  /* 0x000aac0301007387 */ /* 0x0009e20000100800 */
[-C--:B-1----:R-:W-:Y:S02]  /*294b0*/  IMAD R0, R19, R246.reuse, RZ ;  /* 0x000000f613007224 */ /* 0x082fe400078e02ff */
        /* <DEDUP_REMOVED lines=8> */
[----:B--2---:R-:W-:-:S03]  /*29540*/  IMAD R3, R24, R246, RZ ;  /* 0x000000f618037224 */ /* 0x004fc600078e02ff */
[----:B------:R-:W-:Y:S04]  /*29550*/  STL [R1+0xae8], R4 ;  /* 0x000ae80401007387 */ /* 0x000fe80000100800 */
[----:B------:R2:W-:Y:S01]  /*29560*/  STL [R1+0xaf4], R3 ;  /* 0x000af40301007387 */ /* 0x0005e20000100800 */
[----:B-1----:R-:W-:-:S05]  /*29570*/  IMAD R0, R25, R246, RZ ;  /* 0x000000f619007224 */ /* 0x002fca00078e02ff */
[----:B------:R1:W-:Y:S01]  /*29580*/  STL [R1+0xafc], R0 ;  /* 0x000afc0001007387 */ /* 0x0003e20000100800 */
[-C--:B--2---:R-:W-:Y:S02]  /*29590*/  IMAD R3, R27, R246.reuse, RZ ;  /* 0x000000f61b037224 */ /* 0x084fe400078e02ff */
[----:B------:R-:W-:-:S03]  /*295a0*/  IMAD R4, R29, R246, RZ ;  /* 0x000000f61d047224 */ /* 0x000fc600078e02ff */
[----:B------:R2:W-:Y:S01]  /*295b0*/  STL [R1+0xb0c], R3 ;  /* 0x000b0c0301007387 */ /* 0x0005e20000100800 */
[----:B-1----:R-:W-:-:S05]  /*295c0*/  IMAD R0, R28, R246, RZ ;  /* 0x000000f61c007224 */ /* 0x002fca00078e02ff */
[----:B------:R1:W-:Y:S01]  /*295d0*/  STL [R1+0xb14], R0 ;  /* 0x000b140001007387 */ /* 0x0003e20000100800 */
[----:B--2---:R-:W-:-:S03]  /*295e0*/  IMAD R3, R30, R246, RZ ;  /* 0x000000f61e037224 */ /* 0x004fc600078e02ff */
[----:B------:R2:W-:Y:S04]  /*295f0*/  STL [R1+0xb1c], R4 ;  /* 0x000b1c0401007387 */ /* 0x0005e80000100800 */
[----:B------:R4:W-:Y:S01]  /*29600*/  STL [R1+0xb24], R3 ;  /* 0x000b240301007387 */ /* 0x0009e20000100800 */
[-C--:B-1----:R-:W-:Y:S02]  /*29610*/  IMAD R0, R31, R246.reuse, RZ ;  /* 0x000000f61f007224 */ /* 0x082fe400078e02ff */
[----:B--2---:R-:W-:-:S03]  /*29620*/  IMAD R4, R32, R246, RZ ;  /* 0x000000f620047224 */ /* 0x004fc600078e02ff */
[----:B------:R1:W-:Y:S01]  /*29630*/  STL [R1+0xb2c], R0 ;  /* 0x000b2c0001007387 */ /* 0x0003e20000100800 */
[----:B----4-:R-:W-:-:S03]  /*29640*/  IMAD R3, R33, R246, RZ ;  /* 0x000000f621037224 */ /* 0x010fc600078e02ff */
[----:B------:R2:W-:Y:S04]  /*29650*/  STL [R1+0xb30], R4 ;  /* 0x000b300401007387 */ /* 0x0005e80000100800 */
[----:B------:R4:W-:Y:S01]  /*29660*/  STL [R1+0xb38], R3 ;  /* 0x000b380301007387 */ /* 0x0009e20000100800 */
[-C--:B-1----:R-:W-:Y:S02]  /*29670*/  IMAD R0, R34, R246.reuse, RZ ;  /* 0x000000f622007224 */ /* 0x082fe400078e02ff */
[----:B--2---:R-:W-:-:S03]  /*29680*/  IMAD R4, R35, R246, RZ ;  /* 0x000000f623047224 */ /* 0x004fc600078e02ff */
[----:B------:R1:W-:Y:S01]  /*29690*/  STL [R1+0xb40], R0 ;  /* 0x000b400001007387 */ /* 0x0003e20000100800 */
[----:B----4-:R-:W-:-:S03]  /*296a0*/  IMAD R3, R36, R246, RZ ;  /* 0x000000f624037224 */ /* 0x010fc600078e02ff */
[----:B------:R-:W-:Y:S04]  /*296b0*/  STL [R1+0xb48], R4 ;  /* 0x000b480401007387 */ /* 0x000fe80000100800 */
[----:B------:R2:W-:Y:S01]  /*296c0*/  STL [R1+0xb50], R3 ;  /* 0x000b500301007387 */ /* 0x0005e20000100800 */
[-C--:B-1----:R-:W-:Y:S02]  /*296d0*/  IMAD R0, R37, R246.reuse, RZ ;  /* 0x000000f625007224 */ /* 0x082fe400078e02ff */
[----:B--2---:R-:W-:-:S03]  /*296e0*/  IMAD R3, R38, R246, RZ ;  /* 0x000000f626037224 */ /* 0x004fc600078e02ff */
[----:B------:R-:W-:Y:S01]  /*296f0*/  STL [R1+0xb5c], R0 ;  /* 0x000b5c0001007387 */ /* 0x000fe20000100800 */
[----:B------:R-:W-:-:S03]  /*29700*/  ISETP.GT.AND P4, PT, R6, 0x7f, PT ;  /* 0x0000007f0600780c */ /* 0x000fc60003f84270 */
[----:B------:R1:W-:Y:S02]  /*29710*/  STL [R1+0xb68], R3 ;  /* 0x000b680301007387 */ /* 0x0003e40000100800 */
[----:B-1----:R-:W-:-:S05]  /*29720*/  VIADD R3, R248, 0xfffffffe ;  /* 0xfffffffef8037836 */ /* 0x002fca0000000000 */
[----:B------:R-:W-:Y:S02]  /*29730*/  ISETP.GE.U32.AND P3, PT, R3, 0x7fffff7f, PT ;  /* 0x7fffff7f0300780c */ /* 0x000fe40003f66070 */
[----:B------:R-:W-:Y:S02]  /*29740*/  SEL R3, RZ, 0x4, !P4 ;  /* 0x00000004ff037807 */ /* 0x000fe40006000000 */
[----:B------:R-:W-:Y:S01]  /*29750*/  ISETP.GE.AND P4, PT, R7, R248, PT ;  /* 0x000000f80700720c */ /* 0x000fe20003f86270 */
[----:B------:R-:W-:-:S03]  /*29760*/  IMAD R0, R39, R246, RZ ;  /* 0x000000f627007224 */ /* 0x000fc600078e02ff */
[----:B------:R-:W-:Y:S02]  /*29770*/  SEL R3, R3, RZ, !P4 ;  /* 0x000000ff03037207 */ /* 0x000fe40006000000 */
[CC--:B------:R-:W-:Y:S01]  /*29780*/  LEA R6, P4, R71.reuse, R5.reuse, 0x2 ;  /* 0x0000000547067211 */ /* 0x0c0fe200078810ff */
[----:B------:R-:W-:Y:S03]  /*29790*/  STL [R1+0xb64], R0 ;  /* 0x000b640001007387 */ /* 0x000fe60000100800 */
[----:B------:R-:W-:Y:S01]  /*297a0*/  LEA.HI.X.SX32 R7, R71, R244, 0x2, P4 ;  /* 0x000000f447077211 */ /* 0x000fe200020f16ff */
[----:B------:R-:W-:Y:S04]  /*297b0*/  STL [R1+0x1054], R3 ;  /* 0x0010540301007387 */ /* 0x000fe80000100800 */
[----:B------:R1:W-:Y:S02]  /*297c0*/  STL.64 [R1+0x900], R6 ;  /* 0x0009000601007387 */ /* 0x0003e40000100a00 */
[----:B-1----:R-:W-:-:S04]  /*297d0*/  LEA R6, P4, R70, R5, 0x2 ;  /* 0x0000000546067211 */ /* 0x002fc800078810ff */
[----:B------:R-:W-:-:S05]  /*297e0*/  LEA.HI.X.SX32 R7, R70, R244, 0x2, P4 ;  /* 0x000000f446077211 */ /* 0x000fca00020f16ff */
        /* <DEDUP_REMOVED lines=87> */
[----:B------:R1:W-:Y:S01]  /*29d60*/  STL.64 [R1+0x910], R6 ;  /* 0x0009100601007387 */ /* 0x0003e20000100a00 */
[C---:B------:R-:W-:Y:S02]  /*29d70*/  IMAD R25, R2.reuse, 0x1fc, RZ ;  /* 0x000001fc02197824 */ /* 0x040fe400078e02ff */
[----:B------:R-:W-:Y:S01]  /*29d80*/  IMAD R26, R2, 0x1f8, RZ ;  /* 0x000001f8021a7824 */ /* 0x000fe200078e02ff */
[----:B-1----:R-:W-:-:S04]  /*29d90*/  LEA R6, P4, R40, R5, 0x2 ;  /* 0x0000000528067211 */ /* 0x002fc800078810ff */
[----:B------:R-:W-:Y:S01]  /*29da0*/  LEA.HI.X.SX32 R7, R40, R244, 0x2, P4 ;  /* 0x000000f428077211 */ /* 0x000fe200020f16ff */
[C---:B------:R-:W-:Y:S02]  /*29db0*/  IMAD R28, R2.reuse, 0x7f, RZ ;  /* 0x0000007f021c7824 */ /* 0x040fe400078e02ff */
[C---:B------:R-:W-:Y:S02]  /*29dc0*/  IMAD R27, R2.reuse, 0x1f4, RZ ;  /* 0x000001f4021b7824 */ /* 0x040fe400078e02ff */
[----:B------:R1:W-:Y:S01]  /*29dd0*/  STL.64 [R1+0x908], R6 ;  /* 0x0009080601007387 */ /* 0x0003e20000100a00 */
[----:B------:R-:W-:Y:S01]  /*29de0*/  IMAD R30, R2, 0x7e, RZ ;  /* 0x0000007e021e7824 */ /* 0x000fe200078e02ff */
[-C--:B------:R-:W-:Y:S01]  /*29df0*/  IADD3 R120, P6, R26, R10.reuse, RZ ;  /* 0x0000000a1a787210 */ /* 0x080fe20007fde0ff */
[C---:B------:R-:W-:Y:S02]  /*29e00*/  IMAD R29, R2.reuse, 0x17c, RZ ;  /* 0x0000017c021d7824 */ /* 0x040fe400078e02ff */
[----:B------:R-:W-:Y:S01]  /*29e10*/  IMAD R32, R2, 0x7d, RZ ;  /* 0x0000007d02207824 */ /* 0x000fe200078e02ff */
[----:B------:R-:W-:Y:S01]  /*29e20*/  LEA.HI.X.SX32 R121, R30, R11, 0x2, P6 ;  /* 0x0000000b1e797211 */ /* 0x000fe200030f16ff */
[C---:B------:R-:W-:Y:S01]  /*29e30*/  IMAD R31, R2.reuse, 0x178, RZ ;  /* 0x00000178021f7824 */ /* 0x040fe200078e02ff */
[----:B-1----:R-:W-:Y:S01]  /*29e40*/  IADD3 R6, P4, R25, R10, RZ ;  /* 0x0000000a19067210 */ /* 0x002fe20007f9e0ff */
[----:B------:R-:W-:-:S03]  /*29e50*/  IMAD R34, R2, 0x5f, RZ ;  /* 0x0000005f02227824 */ /* 0x000fc600078e02ff */
[-C--:B------:R-:W-:Y:S02]  /*29e60*/  LEA.HI.X.SX32 R7, R28, R11.reuse, 0x2, P4 ;  /* 0x0000000b1c077211 */ /* 0x080fe400020f16ff */
[-C--:B------:R-:W-:Y:S01]  /*29e70*/  IADD3 R116, P4, R27, R10.reuse, RZ ;  /* 0x0000000a1b747210 */ /* 0x080fe20007f9e0ff */
[C---:B------:R-:W-:Y:S01]  /*29e80*/  IMAD R33, R2.reuse, 0x174, RZ ;  /* 0x0000017402217824 */ /* 0x040fe200078e02ff */
[-C--:B------:R-:W-:Y:S01]  /*29e90*/  IADD3 R28, P6, R29, R10.reuse, RZ ;  /* 0x0000000a1d1c7210 */ /* 0x080fe20007fde0ff */
[----:B------:R-:W-:Y:S01]  /*29ea0*/  IMAD R36, R2, 0x5e, RZ ;  /* 0x0000005e02247824 */ /* 0x000fe200078e02ff */
[-C--:B------:R-:W-:Y:S01]  /*29eb0*/  LEA.HI.X.SX32 R117, R32, R11.reuse, 0x2, P4 ;  /* 0x0000000b20757211 */ /* 0x080fe200020f16ff */
[----:B------:R-:W-:Y:S01]  /*29ec0*/  STL.64 [R1+0x8e8], R6 ;  /* 0x0008e80601007387 */ /* 0x000fe20000100a00 */
[----:B------:R-:W-:Y:S01]  /*29ed0*/  IADD3 R26, P4, R31, R10, RZ ;  /* 0x0000000a1f1a7210 */ /* 0x000fe20007f9e0ff */
[----:B------:R-:W-:Y:S01]  /*29ee0*/  IMAD R38, R2, 0x5d, RZ ;  /* 0x0000005d02267824 */ /* 0x000fe200078e02ff */
[-C--:B------:R-:W-:Y:S01]  /*29ef0*/  LEA.HI.X.SX32 R29, R34, R11.reuse, 0x2, P6 ;  /* 0x0000000b221d7211 */ /* 0x080fe200030f16ff */
[----:B------:R1:W-:Y:S01]  /*29f00*/  STL.64 [R1+0x2528], R6 ;  /* 0x0025280601007387 */ /* 0x0003e20000100a00 */
[----:B------:R-:W-:Y:S01]  /*29f10*/  LEA.HI.X.SX32 R27, R36, R11, 0x2, P4 ;  /* 0x0000000b241b7211 */ /* 0x000fe200020f16ff */
[----:B------:R-:W-:-:S02]  /*29f20*/  IMAD R35, R2, 0xfc, RZ ;  /* 0x000000fc02237824 */ /* 0x000fc400078e02ff */
[----:B------:R-:W-:Y:S01]  /*29f30*/  IMAD R37, R2, 0xf8, RZ ;  /* 0x000000f802257824 */ /* 0x000fe200078e02ff */
[----:B------:R-:W-:Y:S01]  /*29f40*/  STL.64 [R1+0x8e0], R120 ;  /* 0x0008e07801007387 */ /* 0x000fe20000100a00 */
[----:B-1----:R-:W-:-:S03]  /*29f50*/  IADD3 R6, P6, R33, R10, RZ ;  /* 0x0000000a21067210 */ /* 0x002fc60007fde0ff */
[----:B------:R-:W-:Y:S01]  /*29f60*/  STL.64 [R1+0x8d8], R116 ;  /* 0x0008d87401007387 */ /* 0x000fe20000100a00 */
[----:B------:R-:W-:-:S03]  /*29f70*/  LEA.HI.X.SX32 R7, R38, R11, 0x2, P6 ;  /* 0x0000000b26077211 */ /* 0x000fc600030f16ff */
[----:B------:R1:W-:Y:S01]  /*29f80*/  STL.64 [R1+0x8c0], R26 ;  /* 0x0008c01a01007387 */ /* 0x0003e20000100a00 */
[----:B------:R-:W-:Y:S02]  /*29f90*/  VIADD R0, R248, 0xffffffff ;  /* 0xfffffffff8007836 */ /* 0x000fe40000000000 */
[C---:B------:R-:W-:Y:S01]  /*29fa0*/  IMAD R72, R2.reuse, 0x3f, RZ ;  /* 0x0000003f02487824 */ /* 0x040fe200078e02ff */
[----:B------:R-:W-:Y:S04]  /*29fb0*/  STL.64 [R1+0x8c8], R28 ;  /* 0x0008c81c01007387 */ /* 0x000fe80000100a00 */
[----:B------:R2:W-:Y:S01]  /*29fc0*/  STL.64 [R1+0x20], R6 ;  /* 0x0000200601007387 */ /* 0x0005e20000100a00 */
[----:B-1----:R-:W-:Y:S01]  /*29fd0*/  IADD3 R26, P4, R35, R10, RZ ;  /* 0x0000000a231a7210 */ /* 0x002fe20007f9e0ff */
[----:B------:R-:W-:Y:S01]  /*29fe0*/  IMAD R39, R2, 0xf4, RZ ;  /* 0x000000f402277824 */ /* 0x000fe200078e02ff */
[----:B------:R-:W-:Y:S01]  /*29ff0*/  ISETP.GE.U32.AND P5, PT, R0, 0x7fffff80, PT ;  /* 0x7fffff800000780c */ /* 0x000fe20003fa6070 */
[----:B------:R-:W-:Y:S01]  /*2a000*/  IMAD R0, R239, R73, RZ ;  /* 0x00000049ef007224 */ /* 0x000fe200078e02ff */
[----:B------:R-:W-:-:S02]  /*2a010*/  LEA.HI.X.SX32 R27, R72, R11, 0x2, P4 ;  /* 0x0000000b481b7211 */ /* 0x000fc400020f16ff */
[-C--:B--2---:R-:W-:Y:S01]  /*2a020*/  IADD3 R6, P6, R37, R10.reuse, RZ ;  /* 0x0000000a25067210 */ /* 0x084fe20007fde0ff */
[----:B------:R-:W-:Y:S01]  /*2a030*/  IMAD R73, R2, 0x1f0, RZ ;  /* 0x000001f002497824 */ /* 0x000fe200078e02ff */
[----:B------:R-:W-:Y:S02]  /*2a040*/  IADD3 R4, R248, -0x3, RZ ;  /* 0xfffffffdf8047810 */ /* 0x000fe40007ffe0ff */
[----:B------:R-:W-:Y:S01]  /*2a050*/  LEA.HI.X.SX32 R7, R74, R11, 0x2, P6 ;  /* 0x0000000b4a077211 */ /* 0x000fe200030f16ff */
[----:B------:R1:W-:Y:S01]  /*2a060*/  STL.64 [R1+0x10], R26 ;  /* 0x0000101a01007387 */ /* 0x0003e20000100a00 */
[----:B------:R-:W-:Y:S01]  /*2a070*/  ISETP.GE.U32.AND P0, PT, R4, 0x7fffff7e, PT ;  /* 0x7fffff7e0400780c */ /* 0x000fe20003f06070 */
[----:B------:R-:W-:Y:S01]  /*2a080*/  IMAD R4, R2, 0x7c, RZ ;  /* 0x0000007c02047824 */ /* 0x000fe200078e02ff */
[----:B------:R-:W-:Y:S01]  /*2a090*/  ISETP.GE.U32.AND P1, PT, R8, 0x7fffff03, PT ;  /* 0x7fffff030800780c */ /* 0x000fe20003f26070 */
[----:B------:R2:W-:Y:S01]  /*2a0a0*/  STL.64 [R1+0x8], R6 ;  /* 0x0000080601007387 */ /* 0x0005e20000100a00 */
[----:B------:R-:W-:Y:S01]  /*2a0b0*/  IMAD R8, R2, 0x78, RZ ;  /* 0x0000007802087824 */ /* 0x000fe200078e02ff */
[----:B-1----:R-:W-:-:S02]  /*2a0c0*/  IADD3 R26, P4, R39, R10, RZ ;  /* 0x0000000a271a7210 */ /* 0x002fc40007f9e0ff */
[-C--:B--2---:R-:W-:Y:S02]  /*2a0d0*/  IADD3 R6, P6, R73, R10.reuse, RZ ;  /* 0x0000000a49067210 */ /* 0x084fe40007fde0ff */
[-C--:B------:R-:W-:Y:S02]  /*2a0e0*/  LEA.HI.X.SX32 R27, R75, R11.reuse, 0x2, P4 ;  /* 0x0000000b4b1b7211 */ /* 0x080fe400020f16ff */
[CC--:B------:R-:W-:Y:S02]  /*2a0f0*/  IADD3 R240, P4, R4.reuse, R10.reuse, RZ ;  /* 0x0000000a04f07210 */ /* 0x0c0fe40007f9e0ff */
[-C--:B------:R-:W-:Y:S02]  /*2a100*/  LEA.HI.X.SX32 R7, R4, R11.reuse, 0x2, P6 ;  /* 0x0000000b04077211 */ /* 0x080fe400030f16ff */
[----:B------:R-:W-:Y:S02]  /*2a110*/  IADD3 R238, P6, R8, R10, RZ ;  /* 0x0000000a08ee7210 */ /* 0x000fe40007fde0ff */
[----:B------:R-:W-:-:S02]  /*2a120*/  LEA.HI.X.SX32 R241, R76, R11, 0x2, P4 ;  /* 0x0000000b4cf17211 */ /* 0x000fc400020f16ff */
[-C--:B------:R-:W-:Y:S02]  /*2a130*/  IADD3 R236, P4, R9, R10.reuse, RZ ;  /* 0x0000000a09ec7210 */ /* 0x080fe40007f9e0ff */
[-C--:B------:R-:W-:Y:S02]  /*2a140*/  LEA.HI.X.SX32 R239, R77, R11.reuse, 0x2, P6 ;  /* 0x0000000b4def7211 */ /* 0x080fe400030f16ff */
[-C--:B------:R-:W-:Y:S02]  /*2a150*/  IADD3 R234, P6, R234, R10.reuse, RZ ;  /* 0x0000000aeaea7210 */ /* 0x080fe40007fde0ff */
        /* <DEDUP_REMOVED lines=12> */
[-C--:B------:R-:W-:Y:S01]  /*2a220*/  LEA.HI.X.SX32 R225, R83, R11.reuse, 0x2, P4 ;  /* 0x0000000b53e17211 */ /* 0x080fe200020f16ff */
[----:B------:R-:W-:Y:S01]  /*2a230*/  IMAD R18, R2, 0x6c, RZ ;  /* 0x0000006c02127824 */ /* 0x000fe200078e02ff */
[----:B------:R-:W-:Y:S02]  /*2a240*/  IADD3 R220, P4, R220, R10, RZ ;  /* 0x0000000adcdc7210 */ /* 0x000fe40007f9e0ff */
[----:B------:R-:W-:-:S02]  /*2a250*/  LEA.HI.X.SX32 R223, R84, R11, 0x2, P6 ;  /* 0x0000000b54df7211 */ /* 0x000fc400030f16ff */
[-C--:B------:R-:W-:Y:S01]  /*2a260*/  IADD3 R218, P6, R218, R10.reuse, RZ ;  /* 0x0000000adada7210 */ /* 0x080fe20007fde0ff */
[C---:B------:R-:W-:Y:S01]  /*2a270*/  IMAD R20, R2.reuse, 0x68, RZ ;  /* 0x0000006802147824 */ /* 0x040fe200078e02ff */
[-C--:B------:R-:W-:Y:S01]  /*2a280*/  LEA.HI.X.SX32 R221, R85, R11.reuse, 0x2, P4 ;  /* 0x0000000b55dd7211 */ /* 0x080fe200020f16ff */
[----:B------:R-:W-:Y:S01]  /*2a290*/  IMAD R22, R2, 0x64, RZ ;  /* 0x0000006402167824 */ /* 0x000fe200078e02ff */
[-C--:B------:R-:W-:Y:S02]  /*2a2a0*/  IADD3 R216, P4, R216, R10.reuse, RZ ;  /* 0x0000000ad8d87210 */ /* 0x080fe40007f9e0ff */
[-C--:B------:R-:W-:Y:S02]  /*2a2b0*/  LEA.HI.X.SX32 R219, R86, R11.reuse, 0x2, P6 ;  /* 0x0000000b56db7211 */ /* 0x080fe400030f16ff */
[----:B------:R-:W-:Y:S02]  /*2a2c0*/  IADD3 R214, P6, R18, R10, RZ ;  /* 0x0000000a12d67210 */ /* 0x000fe40007fde0ff */
[----:B------:R-:W-:-:S02]  /*2a2d0*/  LEA.HI.X.SX32 R217, R87, R11, 0x2, P4 ;  /* 0x0000000b57d97211 */ /* 0x000fc400020f16ff */
[-C--:B------:R-:W-:Y:S02]  /*2a2e0*/  IADD3 R212, P4, R20, R10.reuse, RZ ;  /* 0x0000000a14d47210 */ /* 0x080fe40007f9e0ff */
[-C--:B------:R-:W-:Y:S02]  /*2a2f0*/  LEA.HI.X.SX32 R215, R88, R11.reuse, 0x2, P6 ;  /* 0x0000000b58d77211 */ /* 0x080fe400030f16ff */
[-C--:B------:R-:W-:Y:S01]  /*2a300*/  IADD3 R210, P6, R22, R10.reuse, RZ ;  /* 0x0000000a16d27210 */ /* 0x080fe20007fde0ff */
[----:B------:R-:W-:Y:S01]  /*2a310*/  IMAD R71, R2, 0x77, RZ ;  /* 0x0000007702477824 */ /* 0x000fe200078e02ff */
[-C--:B------:R-:W-:Y:S02]  /*2a320*/  LEA.HI.X.SX32 R213, R89, R11.reuse, 0x2, P4 ;  /* 0x0000000b59d57211 */ /* 0x080fe400020f16ff */
[----:B------:R-:W-:Y:S02]  /*2a330*/  IADD3 R208, P4, R208, R10, RZ ;  /* 0x0000000ad0d07210 */ /* 0x000fe40007f9e0ff */
[----:B------:R-:W-:-:S02]  /*2a340*/  LEA.HI.X.SX32 R211, R90, R11, 0x2, P6 ;  /* 0x0000000b5ad37211 */ /* 0x000fc400030f16ff */
[-C--:B------:R-:W-:Y:S01]  /*2a350*/  IADD3 R206, P6, R206, R10.reuse, RZ ;  /* 0x0000000acece7210 */ /* 0x080fe20007fde0ff */
[----:B------:R-:W-:Y:S01]  /*2a360*/  IMAD R70, R2, 0x75, RZ ;  /* 0x0000007502467824 */ /* 0x000fe200078e02ff */
[-C--:B------:R-:W-:Y:S02]  /*2a370*/  LEA.HI.X.SX32 R209, R71, R11.reuse, 0x2, P4 ;  /* 0x0000000b47d17211 */ /* 0x080fe400020f16ff */
[-C--:B------:R-:W-:Y:S02]  /*2a380*/  IADD3 R204, P4, R204, R10.reuse, RZ ;  /* 0x0000000acccc7210 */ /* 0x080fe40007f9e0ff */
[-C--:B------:R-:W-:Y:S02]  /*2a390*/  LEA.HI.X.SX32 R207, R91, R11.reuse, 0x2, P6 ;  /* 0x0000000b5bcf7211 */ /* 0x080fe400030f16ff */
[-C--:B------:R-:W-:Y:S01]  /*2a3a0*/  IADD3 R202, P6, R202, R10.reuse, RZ ;  /* 0x0000000acaca7210 */ /* 0x080fe20007fde0ff */
[----:B------:R-:W-:Y:S01]  /*2a3b0*/  IMAD R69, R2, 0x57, RZ ;  /* 0x0000005702457824 */ /* 0x000fe200078e02ff */
[----:B------:R-:W-:Y:S01]  /*2a3c0*/  LEA.HI.X.SX32 R205, R70, R11, 0x2, P4 ;  /* 0x0000000b46cd7211 */ /* 0x000fe200020f16ff */
[----:B------:R-:W-:Y:S01]  /*2a3d0*/  IMAD R68, R2, 0x56, RZ ;  /* 0x0000005602447824 */ /* 0x000fe200078e02ff */
[----:B------:R-:W-:-:S02]  /*2a3e0*/  IADD3 R200, P4, R200, R10, RZ ;  /* 0x0000000ac8c87210 */ /* 0x000fc40007f9e0ff */
[-C--:B------:R-:W-:Y:S02]  /*2a3f0*/  LEA.HI.X.SX32 R203, R9, R11.reuse, 0x2, P6 ;  /* 0x0000000b09cb7211 */ /* 0x080fe400030f16ff */
[-C--:B------:R-:W-:Y:S01]  /*2a400*/  IADD3 R198, P6, R198, R10.reuse, RZ ;  /* 0x0000000ac6c67210 */ /* 0x080fe20007fde0ff */
[----:B------:R-:W-:Y:S01]  /*2a410*/  IMAD R67, R2, 0x37, RZ ;  /* 0x0000003702437824 */ /* 0x000fe200078e02ff */
[-C--:B------:R-:W-:Y:S02]  /*2a420*/  LEA.HI.X.SX32 R201, R69, R11.reuse, 0x2, P4 ;  /* 0x0000000b45c97211 */ /* 0x080fe400020f16ff */
[-C--:B------:R-:W-:Y:S02]  /*2a430*/  IADD3 R196, P4, R196, R10.reuse, RZ ;  /* 0x0000000ac4c47210 */ /* 0x080fe40007f9e0ff */
[-C--:B------:R-:W-:Y:S02]  /*2a440*/  LEA.HI.X.SX32 R199, R68, R11.reuse, 0x2, P6 ;  /* 0x0000000b44c77211 */ /* 0x080fe400030f16ff */
[-C--:B------:R-:W-:Y:S01]  /*2a450*/  IADD3 R194, P6, R194, R10.reuse, RZ ;  /* 0x0000000ac2c27210 */ /* 0x080fe20007fde0ff */
[----:B------:R-:W-:Y:S01]  /*2a460*/  IMAD R66, R2, 0x36, RZ ;  /* 0x0000003602427824 */ /* 0x000fe200078e02ff */
[-C--:B------:R-:W-:Y:S01]  /*2a470*/  LEA.HI.X.SX32 R197, R92, R11.reuse, 0x2, P4 ;  /* 0x0000000b5cc57211 */ /* 0x080fe200020f16ff */
[----:B------:R-:W-:Y:S01]  /*2a480*/  IMAD R65, R2, 0x170, RZ ;  /* 0x0000017002417824 */ /* 0x000fe200078e02ff */
[----:B------:R-:W-:Y:S01]  /*2a490*/  IADD3 R192, P4, R192, R10, RZ ;  /* 0x0000000ac0c07210 */ /* 0x000fe20007f9e0ff */
[----:B------:R-:W-:Y:S01]  /*2a4a0*/  IMAD R3, R2, 0x5c, RZ ;  /* 0x0000005c02037824 */ /* 0x000fe200078e02ff */
[----:B------:R-:W-:-:S02]  /*2a4b0*/  LEA.HI.X.SX32 R195, R67, R11, 0x2, P6 ;  /* 0x0000000b43c37211 */ /* 0x000fc400030f16ff */
[-C--:B------:R-:W-:Y:S01]  /*2a4c0*/  IADD3 R190, P6, R190, R10.reuse, RZ ;  /* 0x0000000abebe7210 */ /* 0x080fe20007fde0ff */
[----:B------:R1:W-:Y:S01]  /*2a4d0*/  STL.64 [R1], R26 ;  /* 0x0000001a01007387 */ /* 0x0003e20000100a00 */
[-C--:B------:R-:W-:Y:S01]  /*2a4e0*/  LEA.HI.X.SX32 R193, R66, R11.reuse, 0x2, P4 ;  /* 0x0000000b42c17211 */ /* 0x080fe200020f16ff */
[C---:B------:R-:W-:Y:S01]  /*2a4f0*/  IMAD R64, R2.reuse, 0x17, RZ ;  /* 0x0000001702407824 */ /* 0x040fe200078e02ff */
[-C--:B------:R-:W-:Y:S01]  /*2a500*/  LEA.HI.X.SX32 R191, R93, R11.reuse, 0x2, P6 ;  /* 0x0000000b5dbf7211 */ /* 0x080fe200030f16ff */
[C---:B------:R-:W-:Y:S01]  /*2a510*/  IMAD R12, R2.reuse, 0x58, RZ ;  /* 0x00000058020c7824 */ /* 0x040fe200078e02ff */
[-C--:B------:R-:W-:Y:S01]  /*2a520*/  IADD3 R188, P6, R3, R10.reuse, RZ ;  /* 0x0000000a03bc7210 */ /* 0x080fe20007fde0ff */
[C---:B------:R-:W-:Y:S01]  /*2a530*/  IMAD R63, R2.reuse, 0x16, RZ ;  /* 0x00000016023f7824 */ /* 0x040fe200078e02ff */
[----:B-1----:R-:W-:Y:S01]  /*2a540*/  IADD3 R26, P4, R65, R10, RZ ;  /* 0x0000000a411a7210 */ /* 0x002fe20007f9e0ff */
[----:B------:R-:W-:Y:S01]  /*2a550*/  IMAD R13, R2, 0x54, RZ ;  /* 0x00000054020d7824 */ /* 0x000fe200078e02ff */
[----:B------:R-:W-:-:S02]  /*2a560*/  LEA.HI.X.SX32 R189, R64, R11, 0x2, P6 ;  /* 0x0000000b40bd7211 */ /* 0x000fc400030f16ff */
[-C--:B------:R-:W-:Y:S02]  /*2a570*/  LEA.HI.X.SX32 R27, R3, R11.reuse, 0x2, P4 ;  /* 0x0000000b031b7211 */ /* 0x080fe400020f16ff */
[-C--:B------:R-:W-:Y:S02]  /*2a580*/  IADD3 R186, P4, R186, R10.reuse, RZ ;  /* 0x0000000ababa7210 */ /* 0x080fe40007f9e0ff */
[-C--:B------:R-:W-:Y:S01]  /*2a590*/  IADD3 R184, P6, R12, R10.reuse, RZ ;  /* 0x0000000a0cb87210 */ /* 0x080fe20007fde0ff */
[----:B------:R-:W-:Y:S01]  /*2a5a0*/  IMAD R62, R2, 0x15, RZ ;  /* 0x00000015023e7824 */ /* 0x000fe200078e02ff */
[-C--:B------:R-:W-:Y:S02]  /*2a5b0*/  LEA.HI.X.SX32 R187, R12, R11.reuse, 0x2, P4 ;  /* 0x0000000b0cbb7211 */ /* 0x080fe400020f16ff */
[----:B------:R-:W-:Y:S02]  /*2a5c0*/  IADD3 R182, P4, R182, R10, RZ ;  /* 0x0000000ab6b67210 */ /* 0x000fe40007f9e0ff */
[----:B------:R-:W-:-:S02]  /*2a5d0*/  LEA.HI.X.SX32 R185, R63, R11, 0x2, P6 ;  /* 0x0000000b3fb97211 */ /* 0x000fc400030f16ff */
[CC--:B------:R-:W-:Y:S01]  /*2a5e0*/  IADD3 R180, P6, R13.reuse, R10.reuse, RZ ;  /* 0x0000000a0db47210 */ /* 0x0c0fe20007fde0ff */
[----:B------:R-:W-:Y:S01]  /*2a5f0*/  IMAD R61, R2, 0x72, RZ ;  /* 0x00000072023d7824 */ /* 0x000fe200078e02ff */
[-C--:B------:R-:W-:Y:S02]  /*2a600*/  LEA.HI.X.SX32 R183, R13, R11.reuse, 0x2, P4 ;  /* 0x0000000b0db77211 */ /* 0x080fe400020f16ff */
[-C--:B------:R-:W-:Y:S02]  /*2a610*/  IADD3 R178, P4, R178, R10.reuse, RZ ;  /* 0x0000000ab2b27210 */ /* 0x080fe40007f9e0ff */
[-C--:B------:R-:W-:Y:S02]  /*2a620*/  LEA.HI.X.SX32 R181, R62, R11.reuse, 0x2, P6 ;  /* 0x0000000b3eb57211 */ /* 0x080fe400030f16ff */
[----:B------:R-:W-:Y:S01]  /*2a630*/  IADD3 R176, P6, R176, R10, RZ ;  /* 0x0000000ab0b07210 */ /* 0x000fe20007fde0ff */
[----:B------:R-:W-:Y:S01]  /*2a640*/  IMAD R23, R2, 0x70, RZ ;  /* 0x0000007002177824 */ /* 0x000fe200078e02ff */
[----:B------:R-:W-:-:S02]  /*2a650*/  LEA.HI.X.SX32 R179, R94, R11, 0x2, P4 ;  /* 0x0000000b5eb37211 */ /* 0x000fc400020f16ff */
[-C--:B------:R-:W-:Y:S02]  /*2a660*/  IADD3 R174, P4, R174, R10.reuse, RZ ;  /* 0x0000000aaeae7210 */ /* 0x080fe40007f9e0ff */
[-C--:B------:R-:W-:Y:S02]  /*2a670*/  LEA.HI.X.SX32 R177, R61, R11.reuse, 0x2, P6 ;  /* 0x0000000b3db17211 */ /* 0x080fe400030f16ff */
[-C--:B------:R-:W-:Y:S01]  /*2a680*/  IADD3 R172, P6, R172, R10.reuse, RZ ;  /* 0x0000000aacac7210 */ /* 0x080fe20007fde0ff */
[C---:B------:R-:W-:Y:S01]  /*2a690*/  IMAD R59, R2.reuse, 0x53, RZ ;  /* 0x00000053023b7824 */ /* 0x040fe200078e02ff */
        /* <DEDUP_REMOVED lines=18> */
[C---:B------:R-:W-:Y:S01]  /*2a7c0*/  IMAD R55, R2.reuse, 0x31, RZ ;  /* 0x0000003102377824 */ /* 0x040fe200078e02ff */
[-C--:B------:R-:W-:Y:S01]  /*2a7d0*/  LEA.HI.X.SX32 R163, R57, R11.reuse, 0x2, P4 ;  /* 0x0000000b39a37211 */ /* 0x080fe200020f16ff */
[----:B------:R-:W-:Y:S01]  /*2a7e0*/  IMAD R19, R2, 0x48, RZ ;  /* 0x0000004802137824 */ /* 0x000fe200078e02ff */
[-C--:B------:R-:W-:Y:S01]  /*2a7f0*/  IADD3 R158, P4, R158, R10.reuse, RZ ;  /* 0x0000000a9e9e7210 */ /* 0x080fe20007f9e0ff */
[----:B------:R-:W-:Y:S01]  /*2a800*/  IMAD R21, R2, 0x44, RZ ;  /* 0x0000004402157824 */ /* 0x000fe200078e02ff */
[-C--:B------:R-:W-:Y:S02]  /*2a810*/  LEA.HI.X.SX32 R161, R56, R11.reuse, 0x2, P6 ;  /* 0x0000000b38a17211 */ /* 0x080fe400030f16ff */
[-C--:B------:R-:W-:Y:S01]  /*2a820*/  IADD3 R156, P6, R14, R10.reuse, RZ ;  /* 0x0000000a0e9c7210 */ /* 0x080fe20007fde0ff */
[C---:B------:R-:W-:Y:S01]  /*2a830*/  IMAD R54, R2.reuse, 0x12, RZ ;  /* 0x0000001202367824 */ /* 0x040fe200078e02ff */
[----:B------:R-:W-:Y:S01]  /*2a840*/  LEA.HI.X.SX32 R159, R55, R11, 0x2, P4 ;  /* 0x0000000b379f7211 */ /* 0x000fe200020f16ff */
[----:B------:R-:W-:Y:S01]  /*2a850*/  IMAD R53, R2, 0x11, RZ ;  /* 0x0000001102357824 */ /* 0x000fe200078e02ff */
[----:B------:R-:W-:-:S02]  /*2a860*/  IADD3 R154, P4, R19, R10, RZ ;  /* 0x0000000a139a7210 */ /* 0x000fc40007f9e0ff */
[-C--:B------:R-:W-:Y:S02]  /*2a870*/  LEA.HI.X.SX32 R157, R96, R11.reuse, 0x2, P6 ;  /* 0x0000000b609d7211 */ /* 0x080fe400030f16ff */
[-C--:B------:R-:W-:Y:S01]  /*2a880*/  IADD3 R152, P6, R21, R10.reuse, RZ ;  /* 0x0000000a15987210 */ /* 0x080fe20007fde0ff */
[----:B------:R-:W-:Y:S01]  /*2a890*/  IMAD R52, R2, 0x6f, RZ ;  /* 0x0000006f02347824 */ /* 0x000fe200078e02ff */
[-C--:B------:R-:W-:Y:S02]  /*2a8a0*/  LEA.HI.X.SX32 R155, R54, R11.reuse, 0x2, P4 ;  /* 0x0000000b369b7211 */ /* 0x080fe400020f16ff */
[-C--:B------:R-:W-:Y:S02]  /*2a8b0*/  LEA R150, P4, R2, R10.reuse, 0x6 ;  /* 0x0000000a02967211 */ /* 0x080fe400078830ff */
[-C--:B------:R-:W-:Y:S02]  /*2a8c0*/  LEA.HI.X.SX32 R153, R53, R11.reuse, 0x2, P6 ;  /* 0x0000000b35997211 */ /* 0x080fe400030f16ff */
[-C--:B------:R-:W-:Y:S01]  /*2a8d0*/  IADD3 R148, P6, R148, R10.reuse, RZ ;  /* 0x0000000a94947210 */ /* 0x080fe20007fde0ff */
[C---:B------:R-:W-:Y:S01]  /*2a8e0*/  IMAD R51, R2.reuse, 0x6d, RZ ;  /* 0x0000006d02337824 */ /* 0x040fe200078e02ff */
[-C--:B------:R-:W-:Y:S01]  /*2a8f0*/  LEA.HI.X.SX32 R151, R97, R11.reuse, 0x2, P4 ;  /* 0x0000000b61977211 */ /* 0x080fe200020f16ff */
[----:B------:R-:W-:Y:S01]  /*2a900*/  IMAD R142, R2, 0x1b0, RZ ;  /* 0x000001b0028e7824 */ /* 0x000fe200078e02ff */
[----:B------:R-:W-:Y:S01]  /*2a910*/  IADD3 R146, P4, R146, R10, RZ ;  /* 0x0000000a92927210 */ /* 0x000fe20007f9e0ff */
[----:B------:R-:W-:Y:S01]  /*2a920*/  IMAD R140, R2, 0x13c, RZ ;  /* 0x0000013c028c7824 */ /* 0x000fe200078e02ff */
[----:B------:R-:W-:-:S02]  /*2a930*/  LEA.HI.X.SX32 R149, R52, R11, 0x2, P6 ;  /* 0x0000000b34957211 */ /* 0x000fc400030f16ff */
[-C--:B------:R-:W-:Y:S01]  /*2a940*/  IADD3 R144, P6, R144, R10.reuse, RZ ;  /* 0x0000000a90907210 */ /* 0x080fe20007fde0ff */
[----:B------:R-:W-:Y:S01]  /*2a950*/  IMAD R50, R2, 0x4f, RZ ;  /* 0x0000004f02327824 */ /* 0x000fe200078e02ff */
[-C--:B------:R-:W-:Y:S01]  /*2a960*/  LEA.HI.X.SX32 R147, R98, R11.reuse, 0x2, P4 ;  /* 0x0000000b62937211 */ /* 0x080fe200020f16ff */
[----:B------:R-:W-:Y:S01]  /*2a970*/  IMAD R138, R2, 0x138, RZ ;  /* 0x00000138028a7824 */ /* 0x000fe200078e02ff */
[-C--:B------:R-:W-:Y:S01]  /*2a980*/  IADD3 R142, P4, R142, R10.reuse, RZ ;  /* 0x0000000a8e8e7210 */ /* 0x080fe20007f9e0ff */
[----:B------:R-:W-:Y:S01]  /*2a990*/  IMAD R136, R2, 0x134, RZ ;  /* 0x0000013402887824 */ /* 0x000fe200078e02ff */
[-C--:B------:R-:W-:Y:S02]  /*2a9a0*/  LEA.HI.X.SX32 R145, R51, R11.reuse, 0x2, P6 ;  /* 0x0000000b33917211 */ /* 0x080fe400030f16ff */
[-C--:B------:R-:W-:Y:S01]  /*2a9b0*/  IADD3 R140, P6, R140, R10.reuse, RZ ;  /* 0x0000000a8c8c7210 */ /* 0x080fe20007fde0ff */
[----:B------:R-:W-:Y:S01]  /*2a9c0*/  IMAD R49, R2, 0x4e, RZ ;  /* 0x0000004e02317824 */ /* 0x000fe200078e02ff */
[-C--:B------:R-:W-:Y:S01]  /*2a9d0*/  LEA.HI.X.SX32 R143, R18, R11.reuse, 0x2, P4 ;  /* 0x0000000b128f7211 */ /* 0x080fe200020f16ff */
[----:B------:R-:W-:Y:S01]  /*2a9e0*/  IMAD R99, R2, 0x4d, RZ ;  /* 0x0000004d02637824 */ /* 0x000fe200078e02ff */
[-C--:B------:R-:W-:Y:S01]  /*2a9f0*/  IADD3 R138, P4, R138, R10.reuse, RZ ;  /* 0x0000000a8a8a7210 */ /* 0x080fe20007f9e0ff */
[----:B------:R-:W-:Y:S01]  /*2aa00*/  IMAD R134, R2, 0x130, RZ ;  /* 0x0000013002867824 */ /* 0x000fe200078e02ff */
[-C--:B------:R-:W-:Y:S01]  /*2aa10*/  LEA.HI.X.SX32 R141, R50, R11.reuse, 0x2, P6 ;  /* 0x0000000b328d7211 */ /* 0x080fe200030f16ff */
[----:B------:R-:W-:Y:S01]  /*2aa20*/  IMAD R132, R2, 0xbc, RZ ;  /* 0x000000bc02847824 */ /* 0x000fe200078e02ff */
        /* <DEDUP_REMOVED lines=22> */
[CC--:B------:R-:W-:Y:S01]  /*2ab90*/  IADD3 R124, P6, R15.reuse, R10.reuse, RZ ;  /* 0x0000000a0f7c7210 */ /* 0x0c0fe20007fde0ff */
[C---:B------:R-:W-:Y:S01]  /*2aba0*/  IMAD R44, R2.reuse, 0xe, RZ ;  /* 0x0000000e022c7824 */ /* 0x040fe200078e02ff */
        /* <DEDUP_REMOVED lines=17> */
[C---:B------:R-:W-:Y:S01]  /*2acc0*/  IMAD R110, R2.reuse, 0x1a4, RZ ;  /* 0x000001a4026e7824 */ /* 0x040fe200078e02ff */
        /* <DEDUP_REMOVED lines=16> */
[----:B------:R-:W-:Y:S02]  /*2add0*/  IADD3 R104, P6, R104, R10, RZ ;  /* 0x0000000a68687210 */ /* 0x000fe40007fde0ff */
[-C--:B------:R-:W-:Y:S01]  /*2ade0*/  LEA.HI.X.SX32 R107, R105, R11.reuse, 0x2, P4 ;  /* 0x0000000b696b7211 */ /* 0x080fe200020f16ff */
[----:B------:R-:W-:Y:S01]  /*2adf0*/  IMAD R35, R2, 0xa8, RZ ;  /* 0x000000a802237824 */ /* 0x000fe200078e02ff */
[----:B------:R-:W-:-:S02]  /*2ae00*/  LEA.HI.X.SX32 R105, R103, R11, 0x2, P6 ;  /* 0x0000000b67697211 */ /* 0x000fc400030f16ff */
[-C--:B------:R-:W-:Y:S01]  /*2ae10*/  IADD3 R100, P6, R100, R10.reuse, RZ ;  /* 0x0000000a64647210 */ /* 0x080fe20007fde0ff */
[C---:B------:R-:W-:Y:S02]  /*2ae20*/  IMAD R38, R2.reuse, 0x2a, RZ ;  /* 0x0000002a02267824 */ /* 0x040fe400078e02ff */
[C---:B------:R-:W-:Y:S01]  /*2ae30*/  IMAD R32, R2.reuse, 0xb0, RZ ;  /* 0x000000b002207824 */ /* 0x040fe200078e02ff */
[-C--:B------:R-:W-:Y:S02]  /*2ae40*/  LEA.HI.X.SX32 R101, R19, R11.reuse, 0x2, P6 ;  /* 0x0000000b13657211 */ /* 0x080fe400030f16ff */
[-C--:B------:R-:W-:Y:S01]  /*2ae50*/  IADD3 R96, P6, R35, R10.reuse, RZ ;  /* 0x0000000a23607210 */ /* 0x080fe20007fde0ff */
[C---:B------:R-:W-:Y:S02]  /*2ae60*/  IMAD R102, R2.reuse, 0x124, RZ ;  /* 0x0000012402667824 */ /* 0x040fe400078e02ff */
[----:B------:R-:W-:Y:S01]  /*2ae70*/  IMAD R4, R2, 0x2c, RZ ;  /* 0x0000002c02047824 */ /* 0x000fe200078e02ff */
[-C--:B------:R-:W-:Y:S01]  /*2ae80*/  LEA.HI.X.SX32 R97, R38, R11.reuse, 0x2, P6 ;  /* 0x0000000b26617211 */ /* 0x080fe200030f16ff */
[----:B------:R-:W-:Y:S01]  /*2ae90*/  IMAD R88, R2, 0xa0, RZ ;  /* 0x000000a002587824 */ /* 0x000fe200078e02ff */
[-C--:B------:R-:W-:Y:S01]  /*2aea0*/  IADD3 R92, P6, R32, R10.reuse, RZ ;  /* 0x0000000a205c7210 */ /* 0x080fe20007fde0ff */
[----:B------:R-:W-:Y:S01]  /*2aeb0*/  IMAD R40, R2, 0x49, RZ ;  /* 0x0000004902287824 */ /* 0x000fe200078e02ff */
[-C--:B------:R-:W-:Y:S01]  /*2aec0*/  IADD3 R102, P4, R102, R10.reuse, RZ ;  /* 0x0000000a66667210 */ /* 0x080fe20007f9e0ff */
[----:B------:R-:W-:Y:S01]  /*2aed0*/  IMAD R37, R2, 0xac, RZ ;  /* 0x000000ac02257824 */ /* 0x000fe200078e02ff */
[-C--:B------:R-:W-:Y:S01]  /*2aee0*/  LEA.HI.X.SX32 R93, R4, R11.reuse, 0x2, P6 ;  /* 0x0000000b045d7211 */ /* 0x080fe200030f16ff */
[----:B------:R-:W-:Y:S01]  /*2aef0*/  IMAD R8, R2, 0x28, RZ ;  /* 0x0000002802087824 */ /* 0x000fe200078e02ff */
[-C--:B------:R-:W-:Y:S01]  /*2af00*/  IADD3 R88, P6, R88, R10.reuse, RZ ;  /* 0x0000000a58587210 */ /* 0x080fe20007fde0ff */
[----:B------:R-:W-:Y:S01]  /*2af10*/  IMAD R9, R2, 0x24, RZ ;  /* 0x0000002402097824 */ /* 0x000fe200078e02ff */
[-C--:B------:R-:W-:Y:S01]  /*2af20*/  LEA.HI.X.SX32 R103, R40, R11.reuse, 0x2, P4 ;  /* 0x0000000b28677211 */ /* 0x080fe200020f16ff */
[C---:B------:R-:W-:Y:S01]  /*2af30*/  IMAD R39, R2.reuse, 0x2b, RZ ;  /* 0x0000002b02277824 */ /* 0x040fe200078e02ff */
[-C--:B------:R-:W-:Y:S01]  /*2af40*/  IADD3 R98, P4, R37, R10.reuse, RZ ;  /* 0x0000000a25627210 */ /* 0x080fe20007f9e0ff */
[----:B------:R-:W-:Y:S01]  /*2af50*/  IMAD R33, R2, 0xa4, RZ ;  /* 0x000000a402217824 */ /* 0x000fe200078e02ff */
[-C--:B------:R-:W-:Y:S01]  /*2af60*/  LEA.HI.X.SX32 R89, R8, R11.reuse, 0x2, P6 ;  /* 0x0000000b08597211 */ /* 0x080fe200030f16ff */
[C---:B------:R-:W-:Y:S01]  /*2af70*/  IMAD R30, R2.reuse, 0x9, RZ ;  /* 0x00000009021e7824 */ /* 0x040fe200078e02ff */
[-C--:B------:R-:W-:Y:S01]  /*2af80*/  IADD3 R84, P6, R9, R10.reuse, RZ ;  /* 0x0000000a09547210 */ /* 0x080fe20007fde0ff */
[C---:B------:R-:W-:Y:S01]  /*2af90*/  IMAD R80, R2.reuse, 0x19c, RZ ;  /* 0x0000019c02507824 */ /* 0x040fe200078e02ff */
[-C--:B------:R-:W-:Y:S01]  /*2afa0*/  LEA.HI.X.SX32 R99, R39, R11.reuse, 0x2, P4 ;  /* 0x0000000b27637211 */ /* 0x080fe200020f16ff */
[C---:B------:R-:W-:Y:S01]  /*2afb0*/  IMAD R36, R2.reuse, 0x29, RZ ;  /* 0x0000002902247824 */ /* 0x040fe200078e02ff */
        /* <DEDUP_REMOVED lines=11> */
[----:B------:R-:W-:Y:S01]  /*2b070*/  STL.64 [R1+0x8d0], R6 ;  /* 0x0008d00601007387 */ /* 0x000fe20000100a00 */
[-C--:B------:R-:W-:Y:S01]  /*2b080*/  IADD3 R76, P6, R76, R10.reuse, RZ ;  /* 0x0000000a4c4c7210 */ /* 0x080fe20007fde0ff */
[----:B------:R-:W-:Y:S01]  /*2b090*/  IMAD R31, R2, 0xa, RZ ;  /* 0x0000000a021f7824 */ /* 0x000fe200078e02ff */
[-C--:B------:R-:W-:Y:S01]  /*2b0a0*/  LEA.HI.X.SX32 R91, R34, R11.reuse, 0x2, P4 ;  /* 0x0000000b225b7211 */ /* 0x080fe200020f16ff */
[----:B------:R-:W-:Y:S01]  /*2b0b0*/  STL.64 [R1+0x2530], R6 ;  /* 0x0025300601007387 */ /* 0x000fe20000100a00 */
[-C--:B------:R-:W-:Y:S01]  /*2b0c0*/  IADD3 R86, P4, R8, R10.reuse, RZ ;  /* 0x0000000a08567210 */ /* 0x080fe20007f9e0ff */
[----:B------:R-:W-:Y:S01]  /*2b0d0*/  IMAD R68, R2, 0x114, RZ ;  /* 0x0000011402447824 */ /* 0x000fe200078e02ff */
[-C--:B------:R-:W-:Y:S01]  /*2b0e0*/  LEA.HI.X.SX32 R77, R25, R11.reuse, 0x2, P6 ;  /* 0x0000000b194d7211 */ /* 0x080fe200030f16ff */
[----:B------:R1:W-:Y:S01]  /*2b0f0*/  STL.64 [R1+0x18], R26 ;  /* 0x0000181a01007387 */ /* 0x0003e20000100a00 */
[-C--:B------:R-:W-:Y:S01]  /*2b100*/  IADD3 R72, P6, R72, R10.reuse, RZ ;  /* 0x0000000a48487210 */ /* 0x080fe20007fde0ff */
[C---:B------:R-:W-:Y:S01]  /*2b110*/  IMAD.SHL.U32 R29, R2.reuse, 0x8, RZ ;  /* 0x00000008021d7824 */ /* 0x040fe200078e00ff */
[----:B------:R-:W-:Y:S01]  /*2b120*/  LEA.HI.X.SX32 R87, R31, R11, 0x2, P4 ;  /* 0x0000000b1f577211 */ /* 0x000fe200020f16ff */
[C---:B------:R-:W-:Y:S01]  /*2b130*/  IMAD R78, R2.reuse, 0x198, RZ ;  /* 0x00000198024e7824 */ /* 0x040fe200078e02ff */
[C---:B------:R-:W-:Y:S01]  /*2b140*/  LEA R82, P4, R2.reuse, R10, 0x5 ;  /* 0x0000000a02527211 */ /* 0x040fe200078828ff */
[----:B------:R-:W-:-:S02]  /*2b150*/  IMAD R18, R2, 0x45, RZ ;  /* 0x0000004502127824 */ /* 0x000fc400078e02ff */
[C---:B-1----:R-:W-:Y:S02]  /*2b160*/  IMAD R26, R2.reuse, 0x47, RZ ;  /* 0x00000047021a7824 */ /* 0x042fe400078e02ff */
[----:B------:R-:W-:-:S03]  /*2b170*/  IMAD R64, R2, 0x9c, RZ ;  /* 0x0000009c02407824 */ /* 0x000fc600078e02ff */
[-C--:B------:R-:W-:Y:S02]  /*2b180*/  LEA.HI.X.SX32 R73, R26, R11.reuse, 0x2, P6 ;  /* 0x0000000b1a497211 */ /* 0x080fe400030f16ff */
[-C--:B------:R-:W-:Y:S01]  /*2b190*/  IADD3 R68, P6, R68, R10.reuse, RZ ;  /* 0x0000000a44447210 */ /* 0x080fe20007fde0ff */
[C---:B------:R-:W-:Y:S01]  /*2b1a0*/  IMAD R12, R2.reuse, 0x66, RZ ;  /* 0x00000066020c7824 */ /* 0x040fe200078e02ff */
        /* <DEDUP_REMOVED lines=19> */
[----:B------:R-:W1:Y:S01]  /*2b2e0*/  S2R R247, SR_TID.X ;  /* 0x0000000000f77919 */ /* 0x000e620000002100 */
[C---:B------:R-:W-:Y:S01]  /*2b2f0*/  IMAD R13, R2.reuse, 0x60, RZ ;  /* 0x00000060020d7824 */ /* 0x040fe200078e02ff */
[-C--:B------:R-:W-:Y:S01]  /*2b300*/  IADD3 R56, P6, R23, R10.reuse, RZ ;  /* 0x0000000a17387210 */ /* 0x080fe20007fde0ff */
[C---:B------:R-:W-:Y:S01]  /*2b310*/  IMAD R62, R2.reuse, 0x98, RZ ;  /* 0x00000098023e7824 */ /* 0x040fe200078e02ff */
[----:B------:R-:W-:Y:S01]  /*2b320*/  LEA.HI.X.SX32 R71, R27, R11, 0x2, P4 ;  /* 0x0000000b1b477211 */ /* 0x000fe200020f16ff */
[----:B------:R-:W-:Y:S01]  /*2b330*/  IMAD R4, R2, 0x18, RZ ;  /* 0x0000001802047824 */ /* 0x000fe200078e02ff */
[----:B------:R-:W-:-:S02]  /*2b340*/  IADD3 R66, P4, R66, R10, RZ ;  /* 0x0000000a42427210 */ /* 0x000fc40007f9e0ff */
[-C--:B------:R-:W-:Y:S02]  /*2b350*/  LEA.HI.X.SX32 R57, R3, R11.reuse, 0x2, P6 ;  /* 0x0000000b03397211 */ /* 0x080fe400030f16ff */
[-C--:B------:R-:W-:Y:S01]  /*2b360*/  IADD3 R52, P6, R13, R10.reuse, RZ ;  /* 0x0000000a0d347210 */ /* 0x080fe20007fde0ff */
[C---:B------:R-:W-:Y:S01]  /*2b370*/  IMAD R14, R2.reuse, 0x26, RZ ;  /* 0x00000026020e7824 */ /* 0x040fe200078e02ff */
[-C--:B------:R-:W-:Y:S01]  /*2b380*/  LEA.HI.X.SX32 R67, R21, R11.reuse, 0x2, P4 ;  /* 0x0000000b15437211 */ /* 0x080fe200020f16ff */
[----:B------:R-:W-:Y:S01]  /*2b390*/  IMAD R58, R2, 0x90, RZ ;  /* 0x00000090023a7824 */ /* 0x000fe200078e02ff */
[-C--:B------:R-:W-:Y:S01]  /*2b3a0*/  IADD3 R62, P4, R62, R10.reuse, RZ ;  /* 0x0000000a3e3e7210 */ /* 0x080fe20007f9e0ff */
[----:B------:R-:W-:Y:S01]  /*2b3b0*/  IMAD R8, R2, 0x14, RZ ;  /* 0x0000001402087824 */ /* 0x000fe200078e02ff */
[----:B------:R-:W-:Y:S01]  /*2b3c0*/  LEA.HI.X.SX32 R53, R4, R11, 0x2, P6 ;  /* 0x0000000b04357211 */ /* 0x000fe200030f16ff */
[----:B------:R-:W-:Y:S01]  /*2b3d0*/  IMAD R44, R2, 0x18c, RZ ;  /* 0x0000018c022c7824 */ /* 0x000fe200078e02ff */
[----:B------:R-:W-:-:S02]  /*2b3e0*/  IADD3 R48, P6, R24, R10, RZ ;  /* 0x0000000a18307210 */ /* 0x000fc40007fde0ff */
[-C--:B------:R-:W-:Y:S01]  /*2b3f0*/  LEA.HI.X.SX32 R63, R14, R11.reuse, 0x2, P4 ;  /* 0x0000000b0e3f7211 */ /* 0x080fe200020f16ff */
[----:B------:R-:W-:Y:S01]  /*2b400*/  IMAD R17, R2, 0x63, RZ ;  /* 0x0000006302117824 */ /* 0x000fe200078e02ff */
[-C--:B------:R-:W-:Y:S01]  /*2b410*/  IADD3 R58, P4, R58, R10.reuse, RZ ;  /* 0x0000000a3a3a7210 */ /* 0x080fe20007f9e0ff */
[----:B------:R-:W-:Y:S01]  /*2b420*/  IMAD R40, R2, 0xc0, RZ ;  /* 0x000000c002287824 */ /* 0x000fe200078e02ff */
[-C--:B------:R-:W-:Y:S02]  /*2b430*/  LEA.HI.X.SX32 R49, R8, R11.reuse, 0x2, P6 ;  /* 0x0000000b08317211 */ /* 0x080fe400030f16ff */
[-C--:B------:R-:W-:Y:S01]  /*2b440*/  IADD3 R44, P6, R44, R10.reuse, RZ ;  /* 0x0000000a2c2c7210 */ /* 0x080fe20007fde0ff */
[C---:B------:R-:W-:Y:S01]  /*2b450*/  IMAD R20, R2.reuse, 0x7, RZ ;  /* 0x0000000702147824 */ /* 0x040fe200078e02ff */
[-C--:B------:R-:W-:Y:S02]  /*2b460*/  LEA.HI.X.SX32 R59, R9, R11.reuse, 0x2, P4 ;  /* 0x0000000b093b7211 */ /* 0x080fe400020f16ff */
[----:B------:R-:W-:Y:S01]  /*2b470*/  IADD3 R54, P4, R3, R10, RZ ;  /* 0x0000000a03367210 */ /* 0x000fe20007f9e0ff */
[----:B------:R-:W-:Y:S01]  /*2b480*/  IMAD R3, R2, 0x30, RZ ;  /* 0x0000003002037824 */ /* 0x000fe200078e02ff */
[----:B------:R-:W-:-:S02]  /*2b490*/  LEA.HI.X.SX32 R45, R17, R11, 0x2, P6 ;  /* 0x0000000b112d7211 */ /* 0x000fc400030f16ff */
[-C--:B------:R-:W-:Y:S02]  /*2b4a0*/  IADD3 R40, P6, R40, R10.reuse, RZ ;  /* 0x0000000a28287210 */ /* 0x080fe40007fde0ff */
[-C--:B------:R-:W-:Y:S02]  /*2b4b0*/  LEA.HI.X.SX32 R55, R20, R11.reuse, 0x2, P4 ;  /* 0x0000000b14377211 */ /* 0x080fe400020f16ff */
[-C--:B------:R-:W-:Y:S01]  /*2b4c0*/  IADD3 R50, P4, R4, R10.reuse, RZ ;  /* 0x0000000a04327210 */ /* 0x080fe20007f9e0ff */
[C---:B------:R-:W-:Y:S01]  /*2b4d0*/  IMAD.SHL.U32 R4, R2.reuse, 0x4, RZ ;  /* 0x0000000402047824 */ /* 0x040fe200078e00ff */
[----:B------:R-:W-:Y:S02]  /*2b4e0*/  LEA.HI.X.SX32 R41, R3, R11, 0x2, P6 ;  /* 0x0000000b03297211 */ /* 0x000fe400030f16ff */
[C---:B------:R-:W-:Y:S01]  /*2b4f0*/  LEA R36, P6, R2.reuse, R10, 0x4 ;  /* 0x0000000a02247211 */ /* 0x040fe200078c20ff */
[----:B------:R-:W-:-:S03]  /*2b500*/  IMAD R29, R2, 0x6, RZ ;  /* 0x00000006021d7824 */ /* 0x000fc600078e02ff */
[----:B------:R-:W-:Y:S02]  /*2b510*/  LEA.HI.X.SX32 R37, R4, R11, 0x2, P6 ;  /* 0x0000000b04257211 */ /* 0x000fe400030f16ff */
[----:B------:R-:W-:Y:S01]  /*2b520*/  LEA R14, P6, R0, R5, 0x2 ;  /* 0x00000005000e7211 */ /* 0x000fe200078c10ff */
[----:B-1----:R-:W-:Y:S01]  /*2b530*/  IMAD.SHL.U32 R243, R247, 0x10, RZ ;  /* 0x00000010f7f37824 */ /* 0x002fe200078e00ff */
[-C--:B------:R-:W-:Y:S01]  /*2b540*/  LEA.HI.X.SX32 R51, R29, R11.reuse, 0x2, P4 ;  /* 0x0000000b1d337211 */ /* 0x080fe200020f16ff */
[----:B------:R-:W-:Y:S01]  /*2b550*/  IMAD R19, R2, 0x5, RZ ;  /* 0x0000000502137824 */ /* 0x000fe200078e02ff */
[----:B------:R-:W-:Y:S01]  /*2b560*/  IADD3 R46, P4, R8, R10, RZ ;  /* 0x0000000a082e7210 */ /* 0x000fe20007f9e0ff */
[----:B------:R-:W-:Y:S01]  /*2b570*/  IMAD R42, R2, 0x188, RZ ;  /* 0x00000188022a7824 */ /* 0x000fe200078e02ff */
[----:B------:R-:W-:Y:S01]  /*2b580*/  LEA.HI.X.SX32 R15, R0, R244, 0x2, P6 ;  /* 0x000000f4000f7211 */ /* 0x000fe200030f16ff */
[----:B------:R-:W-:Y:S01]  /*2b590*/  IMAD R12, R2, 0x62, RZ ;  /* 0x00000062020c7824 */ /* 0x000fe200078e02ff */
[----:B------:R-:W-:-:S02]  /*2b5a0*/  LEA.HI.X.SX32 R47, R19, R11, 0x2, P4 ;  /* 0x0000000b132f7211 */ /* 0x000fc400020f16ff */
[----:B------:R-:W-:Y:S02]  /*2b5b0*/  LOP3.LUT R243, R243, 0x70, RZ, 0xc0, !PT ;  /* 0x00000070f3f37812 */ /* 0x000fe400078ec0ff */
[----:B------:R-:W-:Y:S01]  /*2b5c0*/  LOP3.LUT R6, R247, 0x7f, RZ, 0xc0, !PT ;  /* 0x0000007ff7067812 */ /* 0x000fe200078ec0ff */
[----:B------:R1:W-:Y:S01]  /*2b5d0*/  STL.64 [R1+0xa00], R14 ;  /* 0x000a000e01007387 */ /* 0x0003e20000100a00 */
[----:B------:R-:W-:-:S03]  /*2b5e0*/  IADD3 R42, P4, R42, R10, RZ ;  /* 0x0000000a2a2a7210 */ /* 0x000fc60007f9e0ff */
[----:B------:R-:W-:Y:S01]  /*2b5f0*/  IMAD R243, R6, 0x80, R243 ;  /* 0x0000008006f37824 */ /* 0x000fe200078e02f3 */
[----:B------:R-:W-:Y:S02]  /*2b600*/  LEA.HI.X.SX32 R43, R12, R11, 0x2, P4 ;  /* 0x0000000b0c2b7211 */ /* 0x000fe400020f16ff */
[-C--:B------:R-:W-:Y:S01]  /*2b610*/  IADD3 R38, P4, R3, R10.reuse, RZ ;  /* 0x0000000a03267210 */ /* 0x080fe20007f9e0ff */
[----:B------:R-:W-:Y:S01]  /*2b620*/  IMAD.SHL.U32 R3, R2, 0x2, RZ ;  /* 0x0000000202037824 */ /* 0x000fe200078e00ff */
[----:B-1----:R-:W-:-:S04]  /*2b630*/  IADD3 R14, P6, R4, R10, RZ ;  /* 0x0000000a040e7210 */ /* 0x002fc80007fde0ff */
[CC--:B------:R-:W-:Y:S02]  /*2b640*/  LEA.HI.X.SX32 R15, R2.reuse, R11.reuse, 0x2, P6 ;  /* 0x0000000b020f7211 */ /* 0x0c0fe400030f16ff */
[----:B------:R-:W-:Y:S02]  /*2b650*/  LEA R34, P6, R2, R10, 0x3 ;  /* 0x0000000a02227211 */ /* 0x000fe400078c18ff */
[----:B---3--:R-:W-:Y:S02]  /*2b660*/  IADD3 R0, R252, 0x100000, R243 ;  /* 0x00100000fc007810 */ /* 0x008fe40007ffe0f3 */
[----:B------:R-:W-:Y:S01]  /*2b670*/  LEA.HI.X.SX32 R35, R3, R11, 0x2, P6 ;  /* 0x0000000b03237211 */ /* 0x000fe200030f16ff */
[----:B------:R-:W-:Y:S04]  /*2b680*/  STL.64 [R1+0x8f8], R14 ;  /* 0x0008f80e01007387 */ /* 0x000fe80000100a00 */
[----:B------:R-:W-:Y:S01]  /*2b690*/  @!PT LDS RZ, [RZ] ;  /* 0x00000000fffff984 */ /* 0x000fe20000000800 */
[----:B------:R-:W-:Y:S01]  /*2b6a0*/  @!PT LDS RZ, [RZ] ;  /* 0x00000000fffff984 */ /* 0x000fe20000000800 */
[----:B------:R-:W-:Y:S01]  /*2b6b0*/  @!PT LDS RZ, [RZ] ;  /* 0x00000000fffff984 */ /* 0x000fe20000000800 */
[----:B------:R-:W-:Y:S04]  /*2b6c0*/  LDGSTS.E [R0+0x40000], desc[UR60][R10.64], !P5 ;  /* 0x400000000a007fae */ /* 0x000fe8000e92187c */
[----:B------:R-:W-:Y:S04]  /*2b6d0*/  LDGSTS.E [R0+0x40004], desc[UR60][R14.64], !P3 ;  /* 0x400040000e007fae */ /* 0x000fe8000d92187c */
[----:B------:R1:W-:Y:S04]  /*2b6e0*/  LDGSTS.E [R0+0x40008], desc[UR60][R34.64], !P0 ;  /* 0x4000800022007fae */ /* 0x0003e8000c12187c */
[----:B------:R1:W-:Y:S01]  /*2b6f0*/  STL [R1+0x2550], R34 ;  /* 0x0025502201007387 */ /* 0x0003e20000100800 */
[----:B------:R-:W-:Y:S01]  /*2b700*/  IMAD R32, R2, 0xc, RZ ;  /* 0x0000000c02207824 */ /* 0x000fe200078e02ff */
[----:B-1----:R-:W1:Y:S01]  /*2b710*/  LDC R34, c[0x0][0x230] ;  /* 0x00008c00ff227b82 */ /* 0x002e620000000800 */
[----:B------:R-:W-:-:S03]  /*2b720*/  VIADD R242, R248, 0xfffffffc ;  /* 0xfffffffcf8f27836 */ /* 0x000fc60000000000 */
[-C--:B------:R-:W-:Y:S01]  /*2b730*/  LEA.HI.X.SX32 R39, R32, R11.reuse, 0x2, P4 ;  /* 0x0000000b20277211 */ /* 0x080fe200020f16ff */
[----:B------:R-:W-:Y:S01]  /*2b740*/  IMAD R4, R2, 0x3, RZ ;  /* 0x0000000302047824 */ /* 0x000fe200078e02ff */
[----:B------:R-:W-:Y:S01]  /*2b750*/  ISETP.GE.U32.AND P4, PT, R242, 0x7fffff7d, PT ;  /* 0x7fffff7df200780c */ /* 0x000fe20003f86070 */
[----:B------:R-:W-:Y:S01]  /*2b760*/  VIADD R3, R248, 0xffffffde ;  /* 0xffffffdef8037836 */ /* 0x000fe20000000000 */
[----:B------:R-:W-:Y:S02]  /*2b770*/  IADD3 R32, P5, R32, R10, RZ ;  /* 0x0000000a20207210 */ /* 0x000fe40007fbe0ff */
[----:B------:R-:W-:Y:S02]  /*2b780*/  IADD3 R8, R248, -0x21, RZ ;  /* 0xffffffdff8087810 */ /* 0x000fe40007ffe0ff */
[----:B------:R-:W-:Y:S01]  /*2b790*/  LEA.HI.X.SX32 R33, R4, R11, 0x2, P5 ;  /* 0x0000000b04217211 */ /* 0x000fe200028f16ff */
[----:B------:R-:W-:Y:S01]  /*2b7a0*/  IMAD.SHL.U32 R4, R2, 0x20, RZ ;  /* 0x0000002002047824 */ /* 0x000fe200078e00ff */
[----:B------:R-:W-:-:S02]  /*2b7b0*/  ISETP.GE.U32.AND P6, PT, R8, 0x7fffff60, PT ;  /* 0x7fffff600800780c */ /* 0x000fc40003fc6070 */
[----:B------:R-:W-:Y:S01]  /*2b7c0*/  ISETP.GE.U32.AND P0, PT, R3, 0x7fffff5f, PT ;  /* 0x7fffff5f0300780c */ /* 0x000fe20003f06070 */
[C---:B------:R-:W-:Y:S01]  /*2b7d0*/  IMAD R28, R2.reuse, 0x84, RZ ;  /* 0x00000084021c7824 */ /* 0x040fe200078e02ff */
[-C--:B------:R-:W-:Y:S01]  /*2b7e0*/  LEA R30, P5, R2, R10.reuse, 0x7 ;  /* 0x0000000a021e7211 */ /* 0x080fe200078a38ff */
[----:B------:R-:W-:Y:S01]  /*2b7f0*/  LDGSTS.E [R0+0x4000c], desc[UR60][R32.64], !P4 ;  /* 0x4000c00020007fae */ /* 0x000fe2000e12187c */
[----:B-1----:R-:W-:Y:S02]  /*2b800*/  IADD3 R3, R34, -0x23, RZ ;  /* 0xffffffdd22037810 */ /* 0x002fe40007ffe0ff */
[-C--:B------:R-:W-:Y:S02]  /*2b810*/  LEA.HI.X.SX32 R31, R4, R11.reuse, 0x2, P5 ;  /* 0x0000000b041f7211 */ /* 0x080fe400028f16ff */
[----:B------:R-:W-:Y:S01]  /*2b820*/  ISETP.GE.U32.AND P4, PT, R3, 0x7fffff5e, PT ;  /* 0x7fffff5e0300780c */ /* 0x000fe20003f86070 */
[----:B------:R-:W-:Y:S01]  /*2b830*/  IMAD R3, R2, 0x21, RZ ;  /* 0x0000002102037824 */ /* 0x000fe200078e02ff */
[-C--:B------:R-:W-:Y:S01]  /*2b840*/  IADD3 R28, P5, R28, R10.reuse, RZ ;  /* 0x0000000a1c1c7210 */ /* 0x080fe20007fbe0ff */
[----:B------:R-:W-:Y:S01]  /*2b850*/  IMAD R26, R2, 0x88, RZ ;  /* 0x00000088021a7824 */ /* 0x000fe200078e02ff */
[----:B------:R-:W-:Y:S01]  /*2b860*/  LDGSTS.E [R0+0x44000], desc[UR60][R30.64], !P6 ;  /* 0x440000001e007fae */ /* 0x000fe2000f12187c */
[C---:B------:R-:W-:Y:S01]  /*2b870*/  VIADD R8, R34.reuse, 0xffffffdc ;  /* 0xffffffdc22087836 */ /* 0x040fe20000000000 */
[----:B------:R-:W-:Y:S01]  /*2b880*/  LEA.HI.X.SX32 R29, R3, R11, 0x2, P5 ;  /* 0x0000000b031d7211 */ /* 0x000fe200028f16ff */
[----:B------:R-:W-:Y:S01]  /*2b890*/  VIADD R3, R34, 0xffffffbf ;  /* 0xffffffbf22037836 */ /* 0x000fe20000000000 */
[----:B------:R-:W-:Y:S01]  /*2b8a0*/  IADD3 R26, P6, R26, R10, RZ ;  /* 0x0000000a1a1a7210 */ /* 0x000fe20007fde0ff */
[----:B------:R-:W-:-:S02]  /*2b8b0*/  IMAD R4, R2, 0x22, RZ ;  /* 0x0000002202047824 */ /* 0x000fc400078e02ff */
[----:B------:R-:W-:Y:S01]  /*2b8c0*/  IMAD R24, R2, 0x8c, RZ ;  /* 0x0000008c02187824 */ /* 0x000fe200078e02ff */
[----:B------:R-:W-:Y:S01]  /*2b8d0*/  ISETP.GE.U32.AND P5, PT, R8, 0x7fffff5d, PT ;  /* 0x7fffff5d0800780c */ /* 0x000fe20003fa6070 */
[----:B------:R-:W-:Y:S01]  /*2b8e0*/  LDGSTS.E [R0+0x44004], desc[UR60][R28.64], !P0 ;  /* 0x440040001c007fae */ /* 0x000fe2000c12187c */
[----:B------:R-:W-:Y:S01]  /*2b8f0*/  ISETP.GE.U32.AND P0, PT, R3, 0x7fffff40, PT ;  /* 0x7fffff400300780c */ /* 0x000fe20003f06070 */
[----:B------:R-:W-:Y:S01]  /*2b900*/  IMAD R3, R2, 0x23, RZ ;  /* 0x0000002302037824 */ /* 0x000fe200078e02ff */
[-C--:B------:R-:W-:Y:S02]  /*2b910*/  LEA.HI.X.SX32 R27, R4, R11.reuse, 0x2, P6 ;  /* 0x0000000b041b7211 */ /* 0x080fe400030f16ff */
[-C--:B------:R-:W-:Y:S02]  /*2b920*/  IADD3 R24, P6, R24, R10.reuse, RZ ;  /* 0x0000000a18187210 */ /* 0x080fe40007fde0ff */
[----:B------:R-:W-:Y:S01]  /*2b930*/  IADD3 R4, R34, -0x42, RZ ;  /* 0xffffffbe22047810 */ /* 0x000fe20007ffe0ff */
[----:B------:R-:W-:Y:S01]  /*2b940*/  LDGSTS.E [R0+0x44008], desc[UR60][R26.64], !P4 ;  /* 0x440080001a007fae */ /* 0x000fe2000e12187c */
[-C--:B------:R-:W-:Y:S01]  /*2b950*/  LEA.HI.X.SX32 R25, R3, R11.reuse, 0x2, P6 ;  /* 0x0000000b03197211 */ /* 0x080fe200030f16ff */
[C---:B------:R-:W-:Y:S01]  /*2b960*/  IMAD.SHL.U32 R3, R2.reuse, 0x40, RZ ;  /* 0x0000004002037824 */ /* 0x040fe200078e00ff */
[CC--:B------:R-:W-:Y:S01]  /*2b970*/  LEA R22, P6, R2.reuse, R10.reuse, 0x8 ;  /* 0x0000000a02167211 */ /* 0x0c0fe200078c40ff */
[----:B------:R-:W-:Y:S01]  /*2b980*/  IMAD R20, R2, 0x104, RZ ;  /* 0x0000010402147824 */ /* 0x000fe200078e02ff */
[----:B------:R-:W-:Y:S01]  /*2b990*/  ISETP.GE.U32.AND P4, PT, R4, 0x7fffff3f, PT ;  /* 0x7fffff3f0400780c */ /* 0x000fe20003f86070 */
[----:B------:R-:W-:Y:S01]  /*2b9a0*/  VIADD R4, R34, 0xffffffbd ;  /* 0xffffffbd22047836 */ /* 0x000fe20000000000 */
[----:B------:R-:W-:Y:S01]  /*2b9b0*/  LDGSTS.E [R0+0x4400c], desc[UR60][R24.64], !P5 ;  /* 0x4400c00018007fae */ /* 0x000fe2000e92187c */
[----:B------:R-:W-:Y:S01]  /*2b9c0*/  IMAD R8, R2, 0x41, RZ ;  /* 0x0000004102087824 */ /* 0x000fe200078e02ff */
[-C--:B------:R-:W-:Y:S01]  /*2b9d0*/  LEA.HI.X.SX32 R23, R3, R11.reuse, 0x2, P6 ;  /* 0x0000000b03177211 */ /* 0x080fe200030f16ff */
[----:B------:R-:W-:Y:S01]  /*2b9e0*/  VIADD R3, R34, 0xffffffbc ;  /* 0xffffffbc22037836 */ /* 0x000fe20000000000 */
[-C--:B------:R-:W-:Y:S01]  /*2b9f0*/  IADD3 R20, P5, R20, R10.reuse, RZ ;  /* 0x0000000a14147210 */ /* 0x080fe20007fbe0ff */
[----:B------:R-:W-:Y:S01]  /*2ba00*/  IMAD R18, R2, 0x108, RZ ;  /* 0x0000010802127824 */ /* 0x000fe200078e02ff */
[----:B------:R-:W-:Y:S01]  /*2ba10*/  ISETP.GE.U32.AND P6, PT, R4, 0x7fffff3e, PT ;  /* 0x7fffff3e0400780c */ /* 0x000fe20003fc6070 */
[----:B------:R-:W-:Y:S01]  /*2ba20*/  LDGSTS.E [R0+0x48000], desc[UR60][R22.64], !P0 ;  /* 0x4800000016007fae */ /* 0x000fe2000c12187c */
[-C--:B------:R-:W-:Y:S01]  /*2ba30*/  LEA.HI.X.SX32 R21, R8, R11.reuse, 0x2, P5 ;  /* 0x0000000b08157211 */ /* 0x080fe200028f16ff */
[C---:B------:R-:W-:Y:S01]  /*2ba40*/  IMAD R4, R2.reuse, 0x42, RZ ;  /* 0x0000004202047824 */ /* 0x040fe200078e02ff */
[----:B------:R-:W-:Y:S01]  /*2ba50*/  ISETP.GE.U32.AND P0, PT, R3, 0x7fffff3d, PT ;  /* 0x7fffff3d0300780c */ /* 0x000fe20003f06070 */
[----:B------:R-:W-:Y:S01]  /*2ba60*/  IMAD R16, R2, 0x10c, RZ ;  /* 0x0000010c02107824 */ /* 0x000fe200078e02ff */
[----:B------:R-:W-:Y:S01]  /*2ba70*/  IADD3 R3, R34, -0x61, RZ ;  /* 0xffffff9f22037810 */ /* 0x000fe20007ffe0ff */
[----:B------:R-:W-:Y:S01]  /*2ba80*/  LDGSTS.E [R0+0x48004], desc[UR60][R20.64], !P4 ;  /* 0x4800400014007fae */ /* 0x000fe2000e12187c */
[-C--:B------:R-:W-:Y:S01]  /*2ba90*/  IADD3 R18, P5, R18, R10.reuse, RZ ;  /* 0x0000000a12127210 */ /* 0x080fe20007fbe0ff */
[C---:B------:R-:W-:Y:S01]  /*2baa0*/  IMAD R14, R2.reuse, 0x180, RZ ;  /* 0x00000180020e7824 */ /* 0x040fe200078e02ff */
[----:B------:R-:W-:Y:S01]  /*2bab0*/  ISETP.GE.U32.AND P4, PT, R3, 0x7fffff20, PT ;  /* 0x7fffff200300780c */ /* 0x000fe20003f86070 */
[----:B------:R-:W-:Y:S01]  /*2bac0*/  IMAD R3, R2, 0x43, RZ ;  /* 0x0000004302037824 */ /* 0x000fe200078e02ff */
[----:B------:R-:W-:Y:S01]  /*2bad0*/  LEA.HI.X.SX32 R19, R4, R11, 0x2, P5 ;  /* 0x0000000b04137211 */ /* 0x000fe200028f16ff */
[----:B------:R-:W-:Y:S01]  /*2bae0*/  IMAD R12, R2, 0x184, RZ ;  /* 0x00000184020c7824 */ /* 0x000fe200078e02ff */
[----:B------:R-:W-:Y:S01]  /*2baf0*/  IADD3 R16, P5, R16, R10, RZ ;  /* 0x0000000a10107210 */ /* 0x000fe20007fbe0ff */
[----:B------:R-:W-:-:S02]  /*2bb00*/  VIADD R9, R248, 0xffffff9e ;  /* 0xffffff9ef8097836 */ /* 0x000fc40000000000 */
[----:B------:R-:W-:Y:S01]  /*2bb10*/  LDGSTS.E [R0+0x48008], desc[UR60][R18.64], !P6 ;  /* 0x4800800012007fae */ /* 0x000fe2000f12187c */
[-C--:B------:R-:W-:Y:S01]  /*2bb20*/  IADD3 R14, P6, R14, R10.reuse, RZ ;  /* 0x0000000a0e0e7210 */ /* 0x080fe20007fde0ff */
[----:B------:R-:W-:Y:S01]  /*2bb30*/  IMAD R2, R2, 0x61, RZ ;  /* 0x0000006102027824 */ /* 0x000fe200078e02ff */
[-C--:B------:R-:W-:Y:S01]  /*2bb40*/  LEA.HI.X.SX32 R17, R3, R11.reuse, 0x2, P5 ;  /* 0x0000000b03117211 */ /* 0x080fe200028f16ff */
[----:B------:R-:W-:Y:S01]  /*2bb50*/  VIADD R3, R34, 0xffffff9d ;  /* 0xffffff9d22037836 */ /* 0x000fe20000000000 */
[----:B------:R-:W-:Y:S01]  /*2bb60*/  IADD3 R12, P5, R12, R10, RZ ;  /* 0x0000000a0c0c7210 */ /* 0x000fe20007fbe0ff */
[C---:B------:R-:W-:Y:S01]  /*2bb70*/  VIADD R4, R34.reuse, 0xffffff83 ;  /* 0xffffff8322047836 */ /* 0x040fe20000000000 */
[----:B------:R-:W-:Y:S01]  /*2bb80*/  ISETP.GE.U32.AND P3, PT, R9, 0x7fffff1f, PT ;  /* 0x7fffff1f0900780c */ /* 0x000fe20003f66070 */
[----:B------:R1:W-:Y:S01]  /*2bb90*/  LDGSTS.E [R0+0x4800c], desc[UR60][R16.64], !P0 ;  /* 0x4800c00010007fae */ /* 0x0003e2000c12187c */
[-C--:B------:R-:W-:Y:S01]  /*2bba0*/  LEA.HI.X.SX32 R15, R13, R11.reuse, 0x2, P6 ;  /* 0x0000000b0d0f7211 */ /* 0x080fe200030f16ff */
[----:B------:R-:W-:Y:S01]  /*2bbb0*/  VIADD R8, R34, 0xffffffd6 ;  /* 0xffffffd622087836 */ /* 0x000fe20000000000 */
[----:B------:R-:W-:Y:S01]  /*2bbc0*/  LEA.HI.X.SX32 R13, R2, R11, 0x2, P5 ;  /* 0x0000000b020d7211 */ /* 0x000fe200028f16ff */
[C---:B------:R-:W-:Y:S01]  /*2bbd0*/  VIADD R2, R34.reuse, 0xffffff9c ;  /* 0xffffff9c22027836 */ /* 0x040fe20000000000 */
[----:B------:R-:W-:Y:S01]  /*2bbe0*/  ISETP.GE.U32.AND P6, PT, R3, 0x7fffff1e, PT ;  /* 0x7fffff1e0300780c */ /* 0x000fe20003fc6070 */
[----:B------:R2:W-:Y:S01]  /*2bbf0*/  LDGSTS.E [R0+0x4c000], desc[UR60][R14.64], !P4 ;  /* 0x4c0000000e007fae */ /* 0x0005e2000e12187c */
[----:B------:R-:W-:-:S03]  /*2bc00*/  IADD3 R3, R34, -0x6, RZ ;  /* 0xfffffffa22037810 */ /* 0x000fc60007ffe0ff */
[----:B------:R-:W-:Y:S01]  /*2bc10*/  STL [R1+0x2538], R35 ;  /* 0x0025382301007387 */ /* 0x000fe20000100800 */
[----:B------:R-:W-:Y:S01]  /*2bc20*/  ISETP.GE.U32.AND P5, PT, R2, 0x7fffff1d, PT ;  /* 0x7fffff1d0200780c */ /* 0x000fe20003fa6070 */
[C---:B------:R-:W-:Y:S01]  /*2bc30*/  VIADD R2, R34.reuse, 0xfffffffb ;  /* 0xfffffffb22027836 */ /* 0x040fe20000000000 */
[----:B------:R-:W-:Y:S01]  /*2bc40*/  ISETP.GE.U32.AND P4, PT, R3, 0x7fffff7b, PT ;  /* 0x7fffff7b0300780c */ /* 0x000fe20003f86070 */
[C---:B------:R-:W-:Y:S01]  /*2bc50*/  VIADD R3, R34.reuse, 0xfffffff9 ;  /* 0xfffffff922037836 */ /* 0x040fe20000000000 */
[----:B------:R3:W-:Y:S01]  /*2bc60*/  LDGSTS.E [R0+0x4c004], desc[UR60][R12.64], !P3 ;  /* 0x4c0040000c007fae */ /* 0x0007e2000d92187c */
[----:B------:R-:W-:Y:S01]  /*2bc70*/  VIADD R242, R34, 0xffffffce ;  /* 0xffffffce22f27836 */ /* 0x000fe20000000000 */
[----:B------:R-:W-:Y:S01]  /*2bc80*/  ISETP.GE.U32.AND P3, PT, R2, 0x7fffff7c, PT ;  /* 0x7fffff7c0200780c */ /* 0x000fe20003f66070 */
[C---:B------:R-:W-:Y:S01]  /*2bc90*/  VIADD R246, R34.reuse, 0xffffffca ;  /* 0xffffffca22f67836 */ /* 0x040fe20000000000 */
[----:B------:R-:W-:Y:S01]  /*2bca0*/  LDGSTS.E [R0+0x4c008], desc[UR60][R42.64], !P6 ;  /* 0x4c0080002a007fae */ /* 0x000fe2000f12187c */
[----:B------:R-:W-:Y:S01]  /*2bcb0*/  ISETP.GE.U32.AND P6, PT, R3, 0x7fffff7a, PT ;  /* 0x7fffff7a0300780c */ /* 0x000fe20003fc6070 */
[C---:B------:R-:W-:Y:S01]  /*2bcc0*/  VIADD R3, R34.reuse, 0xfffffff8 ;  /* 0xfffffff822037836 */ /* 0x040fe20000000000 */
[----:B------:R-:W-:Y:S01]  /*2bcd0*/  LOP3.LUT R2, R243, 0x10, RZ, 0x3c, !PT ;  /* 0x00000010f3027812 */ /* 0x000fe200078e3cff */
[----:B------:R-:W-:Y:S01]  /*2bce0*/  VIADD R247, R34, 0xffffffc6 ;  /* 0xffffffc622f77836 */ /* 0x000fe20000000000 */
[----:B------:R4:W-:Y:S01]  /*2bcf0*/  LDGSTS.E [R0+0x4c00c], desc[UR60][R44.64], !P5 ;  /* 0x4c00c0002c007fae */ /* 0x0009e2000e92187c */
[----:B------:R-:W4:Y:S01]  /*2bd00*/  LDC R248, c[0x0][0x240] ;  /* 0x00009000fff87b82 */ /* 0x000f220000000800 */
[----:B------:R-:W-:-:S02]  /*2bd10*/  IADD3 R2, R252, 0x100000, R2 ;  /* 0x00100000fc027810 */ /* 0x000fc40007ffe002 */
[----:B------:R-:W-:Y:S02]  /*2bd20*/  ISETP.GE.U32.AND P5, PT, R3, 0x7fffff79, PT ;  /* 0x7fffff790300780c */ /* 0x000fe40003fa6070 */
[----:B------:R-:W-:Y:S01]  /*2bd30*/  IADD3 R3, R34, -0x25, RZ ;  /* 0xffffffdb22037810 */ /* 0x000fe20007ffe0ff */
[----:B------:R4:W-:Y:S01]  /*2bd40*/  LDGSTS.E [R2+0x40000], desc[UR60][R36.64], !P3 ;  /* 0x4000000024027fae */ /* 0x0009e2000d92187c */
[----:B------:R-:W-:Y:S01]  /*2bd50*/  ISETP.GE.U32.AND P0, PT, R4, 0x7fffff04, PT ;  /* 0x7fffff040400780c */ /* 0x000fe20003f06070 */
[C---:B------:R-:W-:Y:S01]  /*2bd60*/  VIADD R4, R34.reuse, 0xffffffda ;  /* 0xffffffda22047836 */ /* 0x040fe20000000000 */
[----:B------:R-:W-:Y:S01]  /*2bd70*/  ISETP.GE.U32.AND P3, PT, R3, 0x7fffff5c, PT ;  /* 0x7fffff5c0300780c */ /* 0x000fe20003f66070 */
[----:B------:R-:W-:Y:S01]  /*2bd80*/  VIADD R3, R34, 0xffffffd9 ;  /* 0xffffffd922037836 */ /* 0x000fe20000000000 */
[----:B------:R-:W-:Y:S02]  /*2bd90*/  LDGSTS.E [R2+0x40004], desc[UR60][R46.64], !P4 ;  /* 0x400040002e027fae */ /* 0x000fe4000e12187c */
[----:B------:R-:W-:Y:S01]  /*2bda0*/  ISETP.GE.U32.AND P4, PT, R4, 0x7fffff5b, PT ;  /* 0x7fffff5b0400780c */ /* 0x000fe20003f86070 */
[----:B------:R-:W-:Y:S01]  /*2bdb0*/  VIADD R4, R34, 0xffffffd8 ;  /* 0xffffffd822047836 */ /* 0x000fe20000000000 */
[----:B------:R-:W-:Y:S01]  /*2bdc0*/  LDGSTS.E [R2+0x40008], desc[UR60][R50.64], !P6 ;  /* 0x4000800032027fae */ /* 0x000fe2000f12187c */
[----:B------:R-:W-:-:S03]  /*2bdd0*/  ISETP.GE.U32.AND P6, PT, R3, 0x7fffff5a, PT ;  /* 0x7fffff5a0300780c */ /* 0x000fc60003fc6070 */
[----:B------:R-:W-:Y:S01]  /*2bde0*/  LDGSTS.E [R2+0x4000c], desc[UR60][R54.64], !P5 ;  /* 0x4000c00036027fae */ /* 0x000fe2000e92187c */
[----:B------:R-:W-:Y:S02]  /*2bdf0*/  ISETP.GE.U32.AND P5, PT, R4, 0x7fffff59, PT ;  /* 0x7fffff590400780c */ /* 0x000fe40003fa6070 */
[C---:B------:R-:W-:Y:S01]  /*2be00*/  IADD3 R3, R34.reuse, -0x45, RZ ;  /* 0xffffffbb22037810 */ /* 0x040fe20007ffe0ff */
[C---:B------:R-:W-:Y:S01]  /*2be10*/  VIADD R4, R34.reuse, 0xffffffba ;  /* 0xffffffba22047836 */ /* 0x040fe20000000000 */
[----:B------:R-:W-:Y:S02]  /*2be20*/  LDGSTS.E [R2+0x44000], desc[UR60][R58.64], !P3 ;  /* 0x440000003a027fae */ /* 0x000fe4000d92187c */
[----:B------:R-:W-:Y:S01]  /*2be30*/  ISETP.GE.U32.AND P3, PT, R3, 0x7fffff3c, PT ;  /* 0x7fffff3c0300780c */ /* 0x000fe20003f66070 */
[----:B------:R-:W-:Y:S01]  /*2be40*/  VIADD R3, R34, 0xffffffb9 ;  /* 0xffffffb922037836 */ /* 0x000fe20000000000 */
[----:B------:R4:W-:Y:S01]  /*2be50*/  LDGSTS.E [R2+0x44004], desc[UR60][R60.64], !P4 ;  /* 0x440040003c027fae */ /* 0x0009e2000e12187c */
[----:B------:R-:W-:Y:S01]  /*2be60*/  ISETP.GE.U32.AND P4, PT, R4, 0x7fffff3b, PT ;  /* 0x7fffff3b0400780c */ /* 0x000fe20003f86070 */
[----:B------:R-:W-:-:S02]  /*2be70*/  VIADD R4, R34, 0xffffffb8 ;  /* 0xffffffb822047836 */ /* 0x000fc40000000000 */
        /* <DEDUP_REMOVED lines=9> */
[----:B------:R-:W-:Y:S01]  /*2bf10*/  LDGSTS.E [R2+0x48004], desc[UR60][R68.64], !P4 ;  /* 0x4800400044027fae */ /* 0x000fe2000e12187c */
[----:B------:R-:W-:Y:S01]  /*2bf20*/  ISETP.GE.U32.AND P4, PT, R4, 0x7fffff1b, PT ;  /* 0x7fffff1b0400780c */ /* 0x000fe20003f86070 */
[----:B------:R-:W-:-:S02]  /*2bf30*/  VIADD R4, R34, 0xffffff98 ;  /* 0xffffff9822047836 */ /* 0x000fc40000000000 */
[----:B------:R-:W-:Y:S01]  /*2bf40*/  LDGSTS.E [R2+0x48008], desc[UR60][R70.64], !P6 ;  /* 0x4800800046027fae */ /* 0x000fe2000f12187c */
[----:B------:R-:W-:-:S03]  /*2bf50*/  ISETP.GE.U32.AND P6, PT, R3, 0x7fffff1a, PT ;  /* 0x7fffff1a0300780c */ /* 0x000fc60003fc6070 */
[----:B------:R-:W-:Y:S01]  /*2bf60*/  LDGSTS.E [R2+0x4800c], desc[UR60][R72.64], !P5 ;  /* 0x4800c00048027fae */ /* 0x000fe2000e92187c */
[----:B------:R-:W-:Y:S02]  /*2bf70*/  ISETP.GE.U32.AND P5, PT, R4, 0x7fffff19, PT ;  /* 0x7fffff190400780c */ /* 0x000fe40003fa6070 */
[C---:B------:R-:W-:Y:S01]  /*2bf80*/  IADD3 R4, R34.reuse, -0xa, RZ ;  /* 0xfffffff622047810 */ /* 0x040fe20007ffe0ff */
[----:B------:R-:W-:Y:S01]  /*2bf90*/  VIADD R3, R34, 0xfffffff7 ;  /* 0xfffffff722037836 */ /* 0x000fe20000000000 */
[----:B------:R-:W-:Y:S02]  /*2bfa0*/  LDGSTS.E [R2+0x4c000], desc[UR60][R74.64], !P3 ;  /* 0x4c0000004a027fae */ /* 0x000fe4000d92187c */
[----:B------:R-:W-:Y:S01]  /*2bfb0*/  ISETP.GE.U32.AND P3, PT, R4, 0x7fffff77, PT ;  /* 0x7fffff770400780c */ /* 0x000fe20003f66070 */
[----:B------:R-:W-:Y:S01]  /*2bfc0*/  VIADD R4, R34, 0xfffffff5 ;  /* 0xfffffff522047836 */ /* 0x000fe20000000000 */
[----:B------:R-:W-:Y:S01]  /*2bfd0*/  LDGSTS.E [R2+0x4c004], desc[UR60][R76.64], !P4 ;  /* 0x4c0040004c027fae */ /* 0x000fe2000e12187c */
[----:B------:R-:W-:-:S03]  /*2bfe0*/  ISETP.GE.U32.AND P4, PT, R3, 0x7fffff78, PT ;  /* 0x7fffff780300780c */ /* 0x000fc60003f86070 */
[----:B------:R-:W-:Y:S01]  /*2bff0*/  LDGSTS.E [R2+0x4c008], desc[UR60][R78.64], !P6 ;  /* 0x4c0080004e027fae */ /* 0x000fe2000f12187c */
[----:B------:R-:W-:Y:S01]  /*2c000*/  ISETP.GE.U32.AND P6, PT, R4, 0x7fffff76, PT ;  /* 0x7fffff760400780c */ /* 0x000fe20003fc6070 */
[----:B------:R-:W-:Y:S01]  /*2c010*/  VIADD R4, R34, 0xfffffff4 ;  /* 0xfffffff422047836 */ /* 0x000fe20000000000 */
[----:B------:R-:W-:Y:S01]  /*2c020*/  LOP3.LUT R3, R243, 0x20, RZ, 0x3c, !PT ;  /* 0x00000020f3037812 */ /* 0x000fe200078e3cff */
[----:B------:R4:W-:Y:S03]  /*2c030*/  LDGSTS.E [R2+0x4c00c], desc[UR60][R80.64], !P5 ;  /* 0x4c00c00050027fae */ /* 0x0009e6000e92187c */
[----:B------:R-:W-:Y:S02]  /*2c040*/  IADD3 R3, R252, 0x100000, R3 ;  /* 0x00100000fc037810 */ /* 0x000fe40007ffe003 */
[----:B------:R-:W-:Y:S02]  /*2c050*/  ISETP.GE.U32.AND P5, PT, R4, 0x7fffff75, PT ;  /* 0x7fffff750400780c */ /* 0x000fe40003fa6070 */
[----:B------:R-:W-:Y:S01]  /*2c060*/  IADD3 R4, R34, -0x29, RZ ;  /* 0xffffffd722047810 */ /* 0x000fe20007ffe0ff */
[----:B------:R-:W-:Y:S03]  /*2c070*/  LDGSTS.E [R3+0x40000], desc[UR60][R82.64], !P4 ;  /* 0x4000000052037fae */ /* 0x000fe6000e12187c */
[----:B------:R-:W-:Y:S01]  /*2c080*/  ISETP.GE.U32.AND P4, PT, R4, 0x7fffff58, PT ;  /* 0x7fffff580400780c */ /* 0x000fe20003f86070 */
[----:B------:R-:W-:Y:S01]  /*2c090*/  VIADD R4, R34, 0xffffffd5 ;  /* 0xffffffd522047836 */ /* 0x000fe20000000000 */
[----:B------:R-:W-:Y:S01]  /*2c0a0*/  LDGSTS.E [R3+0x40004], desc[UR60][R84.64], !P3 ;  /* 0x4000400054037fae */ /* 0x000fe2000d92187c */
[----:B------:R-:W-:Y:S01]  /*2c0b0*/  ISETP.GE.U32.AND P3, PT, R8, 0x7fffff57, PT ;  /* 0x7fffff570800780c */ /* 0x000fe20003f66070 */
[----:B------:R-:W-:-:S02]  /*2c0c0*/  VIADD R8, R34, 0xffffffd4 ;  /* 0xffffffd422087836 */ /* 0x000fc40000000000 */
[----:B------:R-:W-:Y:S01]  /*2c0d0*/  LDGSTS.E [R3+0x40008], desc[UR60][R86.64], !P6 ;  /* 0x4000800056037fae */ /* 0x000fe2000f12187c */
[----:B------:R-:W-:-:S03]  /*2c0e0*/  ISETP.GE.U32.AND P6, PT, R4, 0x7fffff56, PT ;  /* 0x7fffff560400780c */ /* 0x000fc60003fc6070 */
[----:B------:R1:W-:Y:S01]  /*2c0f0*/  STL.64 [R1+0x2540], R32 ;  /* 0x0025402001007387 */ /* 0x0003e20000100a00 */
[----:B------:R-:W-:-:S03]  /*2c100*/  IADD3 R4, R34, -0x49, RZ ;  /* 0xffffffb722047810 */ /* 0x000fc60007ffe0ff */
[----:B------:R-:W-:Y:S01]  /*2c110*/  LDGSTS.E [R3+0x4000c], desc[UR60][R90.64], !P5 ;  /* 0x4000c0005a037fae */ /* 0x000fe2000e92187c */
[----:B------:R-:W-:Y:S01]  /*2c120*/  ISETP.GE.U32.AND P5, PT, R8, 0x7fffff55, PT ;  /* 0x7fffff550800780c */ /* 0x000fe20003fa6070 */
[----:B------:R-:W-:Y:S02]  /*2c130*/  VIADD R8, R34, 0xffffffb6 ;  /* 0xffffffb622087836 */ /* 0x000fe40000000000 */
[----:B------:R-:W-:Y:S04]  /*2c140*/  LDGSTS.E [R3+0x44000], desc[UR60][R88.64], !P4 ;  /* 0x4400000058037fae */ /* 0x000fe8000e12187c */
[----:B-1----:R-:W4:Y:S04]  /*2c150*/  LDL.64 R32, [R1+0x10] ;  /* 0x0000100001207983 */ /* 0x002f280000100a00 */
[----:B------:R1:W-:Y:S01]  /*2c160*/  STL.64 [R1+0x2548], R30 ;  /* 0x0025481e01007387 */ /* 0x0003e20000100a00 */
[----:B------:R-:W-:Y:S01]  /*2c170*/  ISETP.GE.U32.AND P4, PT, R4, 0x7fffff38, PT ;  /* 0x7fffff380400780c */ /* 0x000fe20003f86070 */
[----:B------:R-:W-:-:S02]  /*2c180*/  VIADD R4, R34, 0xffffffb5 ;  /* 0xffffffb522047836 */ /* 0x000fc40000000000 */
[----:B------:R-:W-:Y:S01]  /*2c190*/  LDGSTS.E [R3+0x44004], desc[UR60][R94.64], !P3 ;  /* 0x440040005e037fae */ /* 0x000fe2000d92187c */
[----:B------:R-:W-:-:S03]  /*2c1a0*/  ISETP.GE.U32.AND P3, PT, R8, 0x7fffff37, PT ;  /* 0x7fffff370800780c */ /* 0x000fc60003f66070 */
[----:B-1----:R-:W4:Y:S04]  /*2c1b0*/  LDL.64 R30, [R1+0x8] ;  /* 0x00000800011e7983 */ /* 0x002f280000100a00 */
[----:B------:R-:W-:Y:S04]  /*2c1c0*/  STL [R1+0x2558], R28 ;  /* 0x0025581c01007387 */ /* 0x000fe80000100800 */
[----:B------:R1:W-:Y:S01]  /*2c1d0*/  STL [R1+0x2554], R29 ;  /* 0x0025541d01007387 */ /* 0x0003e20000100800 */
[----:B------:R-:W-:-:S03]  /*2c1e0*/  VIADD R8, R34, 0xffffffb4 ;  /* 0xffffffb422087836 */ /* 0x000fc60000000000 */
[----:B------:R-:W-:Y:S04]  /*2c1f0*/  LDGSTS.E [R3+0x44008], desc[UR60][R96.64], !P6 ;  /* 0x4400800060037fae */ /* 0x000fe8000f12187c */
[----:B-1----:R-:W4:Y:S01]  /*2c200*/  LDL.64 R28, [R1] ;  /* 0x00000000011c7983 */ /* 0x002f220000100a00 */
        /* <DEDUP_REMOVED lines=29> */
[C---:B------:R-:W-:Y:S01]  /*2c3e0*/  IADD3 R8, R34.reuse, -0x2d, RZ ;  /* 0xffffffd322087810 */ /* 0x040fe20007ffe0ff */
[----:B------:R-:W-:Y:S01]  /*2c3f0*/  VIADD R9, R34, 0xffffffd2 ;  /* 0xffffffd222097836 */ /* 0x000fe20000000000 */
[----:B------:R1:W-:Y:S02]  /*2c400*/  LDGSTS.E [R4+0x40000], desc[UR60][R38.64], !P3 ;  /* 0x4000000026047fae */ /* 0x0003e4000d92187c */
[----:B------:R-:W-:Y:S01]  /*2c410*/  ISETP.GE.U32.AND P3, PT, R8, 0x7fffff54, PT ;  /* 0x7fffff540800780c */ /* 0x000fe20003f66070 */
[C---:B------:R-:W-:Y:S01]  /*2c420*/  VIADD R8, R34.reuse, 0xffffffd1 ;  /* 0xffffffd122087836 */ /* 0x040fe20000000000 */
        /* <DEDUP_REMOVED lines=42> */
[----:B------:R-:W-:Y:S03]  /*2c6d0*/  STL [R1+0x2560], R26 ;  /* 0x0025601a01007387 */ /* 0x000fe60000100800 */
[----:B------:R-:W-:Y:S01]  /*2c6e0*/  IADD3 R8, R252, 0x100000, R8 ;  /* 0x00100000fc087810 */ /* 0x000fe20007ffe008 */
[----:B------:R1:W-:Y:S01]  /*2c6f0*/  LDGSTS.E [R4+0x4c00c], desc[UR60][R148.64], !P5 ;  /* 0x4c00c00094047fae */ /* 0x0003e2000e92187c */
[----:B------:R-:W-:Y:S02]  /*2c700*/  ISETP.GE.U32.AND P5, PT, R9, 0x7fffff6d, PT ;  /* 0x7fffff6d0900780c */ /* 0x000fe40003fa6070 */
[C---:B------:R-:W-:Y:S01]  /*2c710*/  IADD3 R9, R34.reuse, -0x31, RZ ;  /* 0xffffffcf22097810 */ /* 0x040fe20007ffe0ff */
[----:B------:R-:W-:Y:S04]  /*2c720*/  STL [R1+0x255c], R27 ;  /* 0x00255c1b01007387 */ /* 0x000fe80000100800 */
[----:B------:R-:W-:Y:S04]  /*2c730*/  STL [R1+0x2568], R24 ;  /* 0x0025681801007387 */ /* 0x000fe80000100800 */
[----:B------:R-:W-:Y:S04]  /*2c740*/  STL [R1+0x2564], R25 ;  /* 0x0025641901007387 */ /* 0x000fe80000100800 */
[----:B------:R-:W-:Y:S04]  /*2c750*/  STL [R1+0x2570], R22 ;  /* 0x0025701601007387 */ /* 0x000fe80000100800 */
[----:B------:R-:W-:Y:S04]  /*2c760*/  STL [R1+0x256c], R23 ;  /* 0x00256c1701007387 */ /* 0x000fe80000100800 */
[----:B------:R-:W-:Y:S01]  /*2c770*/  LDGSTS.E [R8+0x40000], desc[UR60][R150.64], !P4 ;  /* 0x4000000096087fae */ /* 0x000fe2000e12187c */
[----:B------:R-:W-:Y:S01]  /*2c780*/  ISETP.GE.U32.AND P4, PT, R9, 0x7fffff50, PT ;  /* 0x7fffff500900780c */ /* 0x000fe20003f86070 */
[----:B------:R-:W-:-:S02]  /*2c790*/  VIADD R9, R34, 0xffffffcd ;  /* 0xffffffcd22097836 */ /* 0x000fc40000000000 */
[----:B------:R-:W-:Y:S04]  /*2c7a0*/  STL [R1+0x2578], R20 ;  /* 0x0025781401007387 */ /* 0x000fe80000100800 */
[----:B------:R-:W-:Y:S04]  /*2c7b0*/  STL [R1+0x2574], R21 ;  /* 0x0025741501007387 */ /* 0x000fe80000100800 */
[----:B------:R-:W-:Y:S04]  /*2c7c0*/  STL [R1+0x2580], R18 ;  /* 0x0025801201007387 */ /* 0x000fe80000100800 */
[----:B------:R-:W-:Y:S01]  /*2c7d0*/  LDGSTS.E [R8+0x40004], desc[UR60][R152.64], !P3 ;  /* 0x4000400098087fae */ /* 0x000fe2000d92187c */
[----:B------:R-:W-:Y:S01]  /*2c7e0*/  ISETP.GE.U32.AND P3, PT, R242, 0x7fffff4f, PT ;  /* 0x7fffff4ff200780c */ /* 0x000fe20003f66070 */
[----:B------:R-:W-:-:S02]  /*2c7f0*/  VIADD R242, R34, 0xffffffcc ;  /* 0xffffffcc22f27836 */ /* 0x000fc40000000000 */
[----:B------:R-:W-:Y:S04]  /*2c800*/  STL [R1+0x257c], R19 ;  /* 0x00257c1301007387 */ /* 0x000fe80000100800 */
[----:B------:R2:W-:Y:S04]  /*2c810*/  STL [R1+0x2588], R16 ;  /* 0x0025881001007387 */ /* 0x0005e80000100800 */
[----:B------:R3:W-:Y:S04]  /*2c820*/  STL [R1+0x2584], R17 ;  /* 0x0025841101007387 */ /* 0x0007e80000100800 */
[----:B------:R-:W-:Y:S01]  /*2c830*/  LDGSTS.E [R8+0x40008], desc[UR60][R154.64], !P6 ;  /* 0x400080009a087fae */ /* 0x000fe2000f12187c */
[----:B------:R-:W-:Y:S01]  /*2c840*/  ISETP.GE.U32.AND P6, PT, R9, 0x7fffff4e, PT ;  /* 0x7fffff4e0900780c */ /* 0x000fe20003fc6070 */
[----:B--2---:R-:W2:Y:S02]  /*2c850*/  LDC R16, c[0x0][0x240] ;  /* 0x00009000ff107b82 */ /* 0x004ea40000000800 */
[----:B------:R-:W-:Y:S01]  /*2c860*/  STL [R1+0x2590], R10 ;  /* 0x0025900a01007387 */ /* 0x000fe20000100800 */
[----:B------:R-:W-:-:S03]  /*2c870*/  IADD3 R9, R34, -0x51, RZ ;  /* 0xffffffaf22097810 */ /* 0x000fc60007ffe0ff */
[----:B------:R-:W-:Y:S01]  /*2c880*/  STL [R1+0x258c], R11 ;  /* 0x00258c0b01007387 */ /* 0x000fe20000100800 */
[----:B------:R-:W-:Y:S01]  /*2c890*/  MOV R7, R251 ;  /* 0x000000fb00077202 */ /* 0x000fe20000000f00 */
[----:B---3--:R-:W3:Y:S02]  /*2c8a0*/  LDC R17, c[0x0][0x240] ;  /* 0x00009000ff117b82 */ /* 0x008ee40000000800 */
[----:B------:R1:W-:Y:S04]  /*2c8b0*/  STL [R1+0x2598], R14 ;  /* 0x0025980e01007387 */ /* 0x0003e80000100800 */
[----:B------:R-:W-:Y:S01]  /*2c8c0*/  LDGSTS.E [R8+0x4000c], desc[UR60][R156.64], !P5 ;  /* 0x4000c0009c087fae */ /* 0x000fe2000e92187c */
[----:B------:R-:W-:Y:S01]  /*2c8d0*/  ISETP.GE.U32.AND P5, PT, R242, 0x7fffff4d, PT ;  /* 0x7fffff4df200780c */ /* 0x000fe20003fa6070 */
[----:B------:R-:W2:Y:S02]  /*2c8e0*/  LDC R251, c[0x0][0x240] ;  /* 0x00009000fffb7b82 */ /* 0x000ea40000000800 */
[----:B------:R1:W-:Y:S01]  /*2c8f0*/  STL [R1+0x2594], R15 ;  /* 0x0025940f01007387 */ /* 0x0003e20000100800 */
[----:B------:R-:W-:-:S03]  /*2c900*/  VIADD R242, R34, 0xffffffae ;  /* 0xffffffae22f27836 */ /* 0x000fc60000000000 */
[----:B------:R-:W-:Y:S02]  /*2c910*/  STL [R1+0x25a0], R12 ;  /* 0x0025a00c01007387 */ /* 0x000fe40000100800 */
[----:B-1----:R-:W1:Y:S02]  /*2c920*/  LDC R14, c[0x0][0x240] ;  /* 0x00009000ff0e7b82 */ /* 0x002e640000000800 */
[----:B------:R3:W-:Y:S04]  /*2c930*/  STL [R1+0x259c], R13 ;  /* 0x00259c0d01007387 */ /* 0x0007e80000100800 */
[----:B------:R-:W-:Y:S02]  /*2c940*/  STL [R1+0x25a8], R42 ;  /* 0x0025a82a01007387 */ /* 0x000fe40000100800 */
[----:B------:R-:W1:Y:S02]  /*2c950*/  LDC R15, c[0x0][0x240] ;  /* 0x00009000ff0f7b82 */ /* 0x000e640000000800 */
[----:B------:R-:W-:Y:S04]  /*2c960*/  STL [R1+0x25a4], R43 ;  /* 0x0025a42b01007387 */ /* 0x000fe80000100800 */
[----:B------:R-:W-:Y:S01]  /*2c970*/  LDGSTS.E [R8+0x44000], desc[UR60][R40.64], !P4 ;  /* 0x4400000028087fae */ /* 0x000fe2000e12187c */
[----:B------:R-:W-:Y:S01]  /*2c980*/  ISETP.GE.U32.AND P4, PT, R9, 0x7fffff30, PT ;  /* 0x7fffff300900780c */ /* 0x000fe20003f86070 */
[----:B------:R-:W-:Y:S01]  /*2c990*/  VIADD R9, R34, 0xffffffad ;  /* 0xffffffad22097836 */ /* 0x000fe20000000000 */
[----:B---3--:R-:W3:Y:S01]  /*2c9a0*/  LDC R13, c[0x0][0x240] ;  /* 0x00009000ff0d7b82 */ /* 0x008ee20000000800 */
[----:B------:R4:W-:Y:S04]  /*2c9b0*/  STL [R1+0x25bc], R0 ;  /* 0x0025bc0001007387 */ /* 0x0009e80000100800 */
[----:B------:R-:W-:Y:S03]  /*2c9c0*/  STL [R1+0x25b8], R44 ;  /* 0x0025b82c01007387 */ /* 0x000fe60000100800 */
[----:B------:R-:W3:Y:S01]  /*2c9d0*/  LDC R12, c[0x0][0x240] ;  /* 0x00009000ff0c7b82 */ /* 0x000ee20000000800 */
[----:B------:R-:W-:Y:S04]  /*2c9e0*/  STL [R1+0x25ac], R45 ;  /* 0x0025ac2d01007387 */ /* 0x000fe80000100800 */
[----:B------:R-:W-:Y:S01]  /*2c9f0*/  LDGSTS.E [R8+0x44004], desc[UR60][R158.64], !P3 ;  /* 0x440040009e087fae */ /* 0x000fe2000d92187c */
[----:B------:R-:W-:Y:S01]  /*2ca00*/  ISETP.GE.U32.AND P3, PT, R242, 0x7fffff2f, PT ;  /* 0x7fffff2ff200780c */ /* 0x000fe20003f66070 */
[----:B------:R-:W-:Y:S01]  /*2ca10*/  VIADD R242, R34, 0xffffffac ;  /* 0xffffffac22f27836 */ /* 0x000fe20000000000 */
[----:B------:R-:W3:Y:S01]  /*2ca20*/  LDC R11, c[0x0][0x240] ;  /* 0x00009000ff0b7b82 */ /* 0x000ee20000000800 */
[----:B------:R2:W-:Y:S04]  /*2ca30*/  STL.64 [R1+0x25b0], R36 ;  /* 0x0025b02401007387 */ /* 0x0005e80000100a00 */
[----:B------:R-:W-:Y:S03]  /*2ca40*/  STL [R1+0x25c4], R46 ;  /* 0x0025c42e01007387 */ /* 0x000fe60000100800 */
[----:B------:R-:W3:Y:S01]  /*2ca50*/  LDC R10, c[0x0][0x240] ;  /* 0x00009000ff0a7b82 */ /* 0x000ee20000000800 */
[----:B------:R-:W-:Y:S04]  /*2ca60*/  STL [R1+0x25c0], R47 ;  /* 0x0025c02f01007387 */ /* 0x000fe80000100800 */
[----:B------:R-:W-:Y:S01]  /*2ca70*/  LDGSTS.E [R8+0x44008], desc[UR60][R160.64], !P6 ;  /* 0x44008000a0087fae */ /* 0x000fe2000f12187c */
[----:B------:R-:W-:-:S02]  /*2ca80*/  ISETP.GE.U32.AND P6, PT, R9, 0x7fffff2e, PT ;  /* 0x7fffff2e0900780c */ /* 0x000fc40003fc6070 */
[----:B----4-:R-:W4:Y:S01]  /*2ca90*/  LDC R0, c[0x0][0x240] ;  /* 0x00009000ff007b82 */ /* 0x010f220000000800 */
[----:B------:R-:W-:Y:S01]  /*2caa0*/  STL [R1+0x25cc], R50 ;  /* 0x0025cc3201007387 */ /* 0x000fe20000100800 */
[----:B------:R-:W-:-:S03]  /*2cab0*/  IADD3 R9, R34, -0x71, RZ ;  /* 0xffffff8f22097810 */ /* 0x000fc60007ffe0ff */
[----:B------:R-:W-:Y:S03]  /*2cac0*/  STL [R1+0x25c8], R51 ;  /* 0x0025c83301007387 */ /* 0x000fe60000100800 */
[----:B--2---:R-:W2:Y:S01]  /*2cad0*/  LDC R36, c[0x0][0x240] ;  /* 0x00009000ff247b82 */ /* 0x004ea20000000800 */
[----:B------:R-:W-:Y:S04]  /*2cae0*/  STL [R1+0x25e0], R54 ;  /* 0x0025e03601007387 */ /* 0x000fe80000100800 */
[----:B------:R-:W-:Y:S01]  /*2caf0*/  LDGSTS.E [R8+0x4400c], desc[UR60][R162.64], !P5 ;  /* 0x4400c000a2087fae */ /* 0x000fe2000e92187c */
[----:B------:R-:W-:-:S03]  /*2cb00*/  ISETP.GE.U32.AND P5, PT, R242, 0x7fffff2d, PT ;  /* 0x7fffff2df200780c */ /* 0x000fc60003fa6070 */
[----:B------:R-:W-:Y:S01]  /*2cb10*/  STL [R1+0x25d0], R55 ;  /* 0x0025d03701007387 */ /* 0x000fe20000100800 */
[----:B------:R-:W-:-:S03]  /*2cb20*/  VIADD R242, R34, 0xffffff8e ;  /* 0xffffff8e22f27836 */ /* 0x000fc60000000000 */
[----:B------:R-:W-:Y:S04]  /*2cb30*/  STL.64 [R1+0x25d8], R58 ;  /* 0x0025d83a01007387 */ /* 0x000fe80000100a00 */
[----:B------:R1:W-:Y:S04]  /*2cb40*/  STL [R1+0x25e8], R60 ;  /* 0x0025e83c01007387 */ /* 0x0003e80000100800 */
[----:B------:R3:W-:Y:S04]  /*2cb50*/  STL [R1+0x25e4], R61 ;  /* 0x0025e43d01007387 */ /* 0x0007e80000100800 */
[----:B------:R-:W-:Y:S01]  /*2cb60*/  STL [R1+0x25f0], R62 ;  /* 0x0025f03e01007387 */ /* 0x000fe20000100800 */
[----:B-1----:R-:W1:Y:S03]  /*2cb70*/  LDC R60, c[0x0][0x240] ;  /* 0x00009000ff3c7b82 */ /* 0x002e660000000800 */
[----:B------:R-:W-:Y:S01]  /*2cb80*/  LDGSTS.E [R8+0x48000], desc[UR60][R164.64], !P4 ;  /* 0x48000000a4087fae */ /* 0x000fe2000e12187c */
[----:B------:R-:W-:Y:S01]  /*2cb90*/  ISETP.GE.U32.AND P4, PT, R9, 0x7fffff10, PT ;  /* 0x7fffff100900780c */ /* 0x000fe20003f86070 */
[----:B------:R-:W-:-:S02]  /*2cba0*/  VIADD R9, R34, 0xffffff8d ;  /* 0xffffff8d22097836 */ /* 0x000fc40000000000 */
[----:B------:R-:W-:Y:S01]  /*2cbb0*/  STL [R1+0x25ec], R63 ;  /* 0x0025ec3f01007387 */ /* 0x000fe20000100800 */
[----:B---3--:R-:W3:Y:S03]  /*2cbc0*/  LDC R61, c[0x0][0x240] ;  /* 0x00009000ff3d7b82 */ /* 0x008ee60000000800 */
        /* <DEDUP_REMOVED lines=9> */
[----:B------:R-:W-:-:S03]  /*2cc60*/  ISETP.GE.U32.AND P6, PT, R9, 0x7fffff0e, PT ;  /* 0x7fffff0e0900780c */ /* 0x000fc60003fc6070 */
[----:B------:R-:W-:Y:S04]  /*2cc70*/  STL [R1+0x2604], R69 ;  /* 0x0026044501007387 */ /* 0x000fe80000100800 */
[----:B------:R-:W-:Y:S04]  /*2cc80*/  STL [R1+0x2610], R70 ;  /* 0x0026104601007387 */ /* 0x000fe80000100800 */
[----:B------:R-:W-:Y:S04]  /*2cc90*/  STL [R1+0x260c], R71 ;  /* 0x00260c4701007387 */ /* 0x000fe80000100800 */
[----:B------:R-:W-:Y:S01]  /*2cca0*/  LDGSTS.E [R8+0x4800c], desc[UR60][R170.64], !P5 ;  /* 0x4800c000aa087fae */ /* 0x000fe2000e92187c */
[----:B------:R-:W-:-:S02]  /*2ccb0*/  ISETP.GE.U32.AND P5, PT, R242, 0x7fffff0d, PT ;  /* 0x7fffff0df200780c */ /* 0x000fc40003fa6070 */
[C---:B------:R-:W-:Y:S01]  /*2ccc0*/  IADD3 R242, R34.reuse, -0x16, RZ ;  /* 0xffffffea22f27810 */ /* 0x040fe20007ffe0ff */
[----:B------:R-:W-:Y:S01]  /*2ccd0*/  STL [R1+0x2618], R72 ;  /* 0x0026184801007387 */ /* 0x000fe20000100800 */
[----:B------:R-:W-:-:S03]  /*2cce0*/  VIADD R9, R34, 0xffffffeb ;  /* 0xffffffeb22097836 */ /* 0x000fc60000000000 */
        /* <DEDUP_REMOVED lines=12> */
[----:B------:R4:W-:Y:S01]  /*2cdb0*/  STL [R1+0x263c], R2 ;  /* 0x00263c0201007387 */ /* 0x0009e20000100800 */
[----:B------:R-:W-:-:S03]  /*2cdc0*/  LOP3.LUT R9, R243, 0x50, RZ, 0x3c, !PT ;  /* 0x00000050f3097812 */ /* 0x000fc600078e3cff */
[----:B------:R-:W-:Y:S04]  /*2cdd0*/  STL [R1+0x2638], R80 ;  /* 0x0026385001007387 */ /* 0x000fe80000100800 */
[----:B------:R-:W-:Y:S01]  /*2cde0*/  STL [R1+0x2634], R81 ;  /* 0x0026345101007387 */ /* 0x000fe20000100800 */
[----:B----4-:R-:W4:Y:S03]  /*2cdf0*/  LDC R2, c[0x0][0x240] ;  /* 0x00009000ff027b82 */ /* 0x010f260000000800 */
[----:B------:R2:W-:Y:S01]  /*2ce00*/  LDGSTS.E [R8+0x4c008], desc[UR60][R176.64], !P6 ;  /* 0x4c008000b0087fae */ /* 0x0005e2000f12187c */
[----:B------:R-:W-:Y:S01]  /*2ce10*/  ISETP.GE.U32.AND P6, PT, R242, 0x7fffff6a, PT ;  /* 0x7fffff6af200780c */ /* 0x000fe20003fc6070 */
[----:B------:R-:W-:-:S02]  /*2ce20*/  VIADD R242, R34, 0xffffffe8 ;  /* 0xffffffe822f27836 */ /* 0x000fc40000000000 */
[----:B------:R-:W-:Y:S04]  /*2ce30*/  STL [R1+0x2644], R82 ;  /* 0x0026445201007387 */ /* 0x000fe80000100800 */
[----:B------:R-:W-:Y:S01]  /*2ce40*/  STL [R1+0x2640], R83 ;  /* 0x0026405301007387 */ /* 0x000fe20000100800 */
[----:B------:R-:W-:-:S03]  /*2ce50*/  IADD3 R9, R252, 0x100000, R9 ;  /* 0x00100000fc097810 */ /* 0x000fc60007ffe009 */
[----:B------:R-:W-:Y:S04]  /*2ce60*/  STL [R1+0x264c], R84 ;  /* 0x00264c5401007387 */ /* 0x000fe80000100800 */
[----:B------:R-:W-:Y:S04]  /*2ce70*/  STL [R1+0x2648], R85 ;  /* 0x0026485501007387 */ /* 0x000fe80000100800 */
[----:B------:R-:W-:Y:S04]  /*2ce80*/  STL [R1+0x2654], R86 ;  /* 0x0026545601007387 */ /* 0x000fe80000100800 */
[----:B------:R-:W-:Y:S04]  /*2ce90*/  STL [R1+0x2650], R87 ;  /* 0x0026505701007387 */ /* 0x000fe80000100800 */
[----:B------:R1:W-:Y:S01]  /*2cea0*/  LDGSTS.E [R8+0x4c00c], desc[UR60][R178.64], !P5 ;  /* 0x4c00c000b2087fae */ /* 0x0003e2000e92187c */
[----:B------:R-:W-:-:S02]  /*2ceb0*/  ISETP.GE.U32.AND P5, PT, R242, 0x7fffff69, PT ;  /* 0x7fffff69f200780c */ /* 0x000fc40003fa6070 */
[----:B------:R-:W-:Y:S01]  /*2cec0*/  IADD3 R242, R34, -0x35, RZ ;  /* 0xffffffcb22f27810 */ /* 0x000fe20007ffe0ff */
        /* <DEDUP_REMOVED lines=19> */
[----:B------:R-:W-:Y:S01]  /*2d000*/  STL [R1+0x2680], R101 ;  /* 0x0026806501007387 */ /* 0x000fe20000100800 */
[----:B------:R-:W-:-:S03]  /*2d010*/  IADD3 R242, R34, -0x55, RZ ;  /* 0xffffffab22f27810 */ /* 0x000fc60007ffe0ff */
[----:B------:R-:W-:Y:S04]  /*2d020*/  STL [R1+0x268c], R102 ;  /* 0x00268c6601007387 */ /* 0x000fe80000100800 */
[----:B------:R-:W-:Y:S04]  /*2d030*/  STL [R1+0x2688], R103 ;  /* 0x0026886701007387 */ /* 0x000fe80000100800 */
[----:B------:R-:W-:Y:S01]  /*2d040*/  LDGSTS.E [R9+0x4000c], desc[UR60][R188.64], !P5 ;  /* 0x4000c000bc097fae */ /* 0x000fe2000e92187c */
[----:B------:R-:W-:-:S03]  /*2d050*/  ISETP.GE.U32.AND P5, PT, R246, 0x7fffff49, PT ;  /* 0x7fffff49f600780c */ /* 0x000fc60003fa6070 */
        /* <DEDUP_REMOVED lines=17> */
[----:B------:R3:W-:Y:S04]  /*2d170*/  STL [R1+0x26c0], R3 ;  /* 0x0026c00301007387 */ /* 0x0007e80000100800 */
[----:B------:R-:W-:Y:S01]  /*2d180*/  LDGSTS.E [R9+0x44008], desc[UR60][R192.64], !P6 ;  /* 0x44008000c0097fae */ /* 0x000fe2000f12187c */
[----:B------:R-:W-:-:S03]  /*2d190*/  ISETP.GE.U32.AND P6, PT, R242, 0x7fffff2a, PT ;  /* 0x7fffff2af200780c */ /* 0x000fc60003fc6070 */
[----:B------:R-:W-:Y:S01]  /*2d1a0*/  STL [R1+0x26bc], R114 ;  /* 0x0026bc7201007387 */ /* 0x000fe20000100800 */
[----:B------:R-:W-:Y:S01]  /*2d1b0*/  IADD3 R242, R34, -0x75, RZ ;  /* 0xffffff8b22f27810 */ /* 0x000fe20007ffe0ff */
[----:B---3--:R-:W3:Y:S02]  /*2d1c0*/  LDC R3, c[0x0][0x240] ;  /* 0x00009000ff037b82 */ /* 0x008ee40000000800 */
[----:B------:R-:W-:Y:S04]  /*2d1d0*/  STL [R1+0x26b8], R115 ;  /* 0x0026b87301007387 */ /* 0x000fe80000100800 */
[----:B------:R2:W-:Y:S04]  /*2d1e0*/  STL [R1+0x26c8], R38 ;  /* 0x0026c82601007387 */ /* 0x0005e80000100800 */
[----:B------:R-:W-:Y:S01]  /*2d1f0*/  LDGSTS.E [R9+0x4400c], desc[UR60][R194.64], !P5 ;  /* 0x4400c000c2097fae */ /* 0x000fe2000e92187c */
[----:B------:R-:W-:-:S03]  /*2d200*/  ISETP.GE.U32.AND P5, PT, R246, 0x7fffff29, PT ;  /* 0x7fffff29f600780c */ /* 0x000fc60003fa6070 */
[----:B------:R1:W-:Y:S01]  /*2d210*/  STL [R1+0x26c4], R39 ;  /* 0x0026c42701007387 */ /* 0x0003e20000100800 */
[----:B------:R-:W-:Y:S01]  /*2d220*/  VIADD R246, R34, 0xffffff8a ;  /* 0xffffff8a22f67836 */ /* 0x000fe20000000000 */
[----:B--2---:R-:W2:Y:S02]  /*2d230*/  LDC R38, c[0x0][0x240] ;  /* 0x00009000ff267b82 */ /* 0x004ea40000000800 */
[----:B------:R-:W-:Y:S04]  /*2d240*/  STL [R1+0x26d0], R116 ;  /* 0x0026d07401007387 */ /* 0x000fe80000100800 */
[----:B------:R-:W-:Y:S02]  /*2d250*/  STL [R1+0x26cc], R117 ;  /* 0x0026cc7501007387 */ /* 0x000fe40000100800 */
[----:B-1----:R-:W1:Y:S02]  /*2d260*/  LDC R39, c[0x0][0x240] ;  /* 0x00009000ff277b82 */ /* 0x002e640000000800 */
        /* <DEDUP_REMOVED lines=37> */
[----:B------:R-:W-:-:S03]  /*2d4c0*/  LOP3.LUT R242, R243, 0x60, RZ, 0x3c, !PT ;  /* 0x00000060f3f27812 */ /* 0x000fc600078e3cff */
[----:B------:R-:W-:Y:S04]  /*2d4d0*/  STL [R1+0x2728], R142 ;  /* 0x0027288e01007387 */ /* 0x000fe80000100800 */
[----:B------:R-:W-:Y:S04]  /*2d4e0*/  STL [R1+0x2724], R143 ;  /* 0x0027248f01007387 */ /* 0x000fe80000100800 */
[----:B------:R-:W-:Y:S01]  /*2d4f0*/  LDGSTS.E [R9+0x4c008], desc[UR60][R206.64], !P6 ;  /* 0x4c008000ce097fae */ /* 0x000fe2000f12187c */
[----:B------:R-:W-:Y:S01]  /*2d500*/  ISETP.GE.U32.AND P6, PT, R246, 0x7fffff66, PT ;  /* 0x7fffff66f600780c */ /* 0x000fe20003fc6070 */
[----:B------:R-:W-:-:S02]  /*2d510*/  VIADD R246, R34, 0xffffffe4 ;  /* 0xffffffe422f67836 */ /* 0x000fc40000000000 */
[----:B------:R-:W-:Y:S04]  /*2d520*/  STL [R1+0x2730], R144 ;  /* 0x0027309001007387 */ /* 0x000fe80000100800 */
[----:B------:R-:W-:Y:S01]  /*2d530*/  STL [R1+0x272c], R145 ;  /* 0x00272c9101007387 */ /* 0x000fe20000100800 */
[----:B------:R-:W-:-:S03]  /*2d540*/  IADD3 R242, R252, 0x100000, R242 ;  /* 0x00100000fcf27810 */ /* 0x000fc60007ffe0f2 */
[----:B------:R-:W-:Y:S04]  /*2d550*/  STL [R1+0x2738], R146 ;  /* 0x0027389201007387 */ /* 0x000fe80000100800 */
[----:B------:R-:W-:Y:S04]  /*2d560*/  STL [R1+0x2734], R147 ;  /* 0x0027349301007387 */ /* 0x000fe80000100800 */
[----:B------:R4:W-:Y:S04]  /*2d570*/  STL [R1+0x2744], R4 ;  /* 0x0027440401007387 */ /* 0x0009e80000100800 */
[----:B------:R-:W-:Y:S04]  /*2d580*/  STL [R1+0x2740], R148 ;  /* 0x0027409401007387 */ /* 0x000fe80000100800 */
[----:B------:R-:W-:Y:S01]  /*2d590*/  LDGSTS.E [R9+0x4c00c], desc[UR60][R208.64], !P5 ;  /* 0x4c00c000d0097fae */ /* 0x000fe2000e92187c */
[----:B------:R-:W-:Y:S01]  /*2d5a0*/  ISETP.GE.U32.AND P5, PT, R246, 0x7fffff65, PT ;  /* 0x7fffff65f600780c */ /* 0x000fe20003fa6070 */
[----:B----4-:R-:W4:Y:S01]  /*2d5b0*/  LDC R4, c[0x0][0x240] ;  /* 0x00009000ff047b82 */ /* 0x010f220000000800 */
[----:B------:R-:W-:Y:S01]  /*2d5c0*/  IADD3 R246, R34, -0x39, RZ ;  /* 0xffffffc722f67810 */ /* 0x000fe20007ffe0ff */
[----:B------:R-:W-:Y:S04]  /*2d5d0*/  STL [R1+0x273c], R149 ;  /* 0x00273c9501007387 */ /* 0x000fe80000100800 */
[----:B------:R-:W-:Y:S04]  /*2d5e0*/  STL [R1+0x274c], R150 ;  /* 0x00274c9601007387 */ /* 0x000fe80000100800 */
[----:B------:R-:W-:Y:S04]  /*2d5f0*/  STL [R1+0x2748], R151 ;  /* 0x0027489701007387 */ /* 0x000fe80000100800 */
[----:B------:R-:W-:Y:S04]  /*2d600*/  STL [R1+0x2754], R152 ;  /* 0x0027549801007387 */ /* 0x000fe80000100800 */
[----:B------:R-:W-:Y:S04]  /*2d610*/  STL [R1+0x2750], R153 ;  /* 0x0027509901007387 */ /* 0x000fe80000100800 */
[----:B------:R-:W-:Y:S01]  /*2d620*/  LDGSTS.E [R242+0x40000], desc[UR60][R52.64], !P4 ;  /* 0x4000000034f27fae */ /* 0x000fe2000e12187c */
[----:B------:R-:W-:-:S03]  /*2d630*/  ISETP.GE.U32.AND P4, PT, R246, 0x7fffff48, PT ;  /* 0x7fffff48f600780c */ /* 0x000fc60003f86070 */
[----:B------:R-:W-:Y:S01]  /*2d640*/  STL [R1+0x275c], R154 ;  /* 0x00275c9a01007387 */ /* 0x000fe20000100800 */
[----:B------:R-:W-:-:S03]  /*2d650*/  VIADD R246, R34, 0xffffffc5 ;  /* 0xffffffc522f67836 */ /* 0x000fc60000000000 */
        /* <DEDUP_REMOVED lines=13> */
[----:B------:R-:W-:-:S03]  /*2d730*/  IADD3 R246, R34, -0x59, RZ ;  /* 0xffffffa722f67810 */ /* 0x000fc60007ffe0ff */
[----:B------:R-:W-:Y:S01]  /*2d740*/  LDGSTS.E [R242+0x4000c], desc[UR60][R214.64], !P5 ;  /* 0x4000c000d6f27fae */ /* 0x000fe2000e92187c */
[----:B------:R-:W-:Y:S01]  /*2d750*/  ISETP.GE.U32.AND P5, PT, R247, 0x7fffff45, PT ;  /* 0x7fffff45f700780c */ /* 0x000fe20003fa6070 */
[----:B------:R-:W-:Y:S02]  /*2d760*/  VIADD R247, R34, 0xffffffa6 ;  /* 0xffffffa622f77836 */ /* 0x000fe40000000000 */
        /* <DEDUP_REMOVED lines=28> */
[----:B------:R3:W-:Y:S04]  /*2d930*/  STL [R1+0x27b8], R177 ;  /* 0x0027b8b101007387 */ /* 0x0007e80000100800 */
[----:B------:R2:W-:Y:S04]  /*2d940*/  STL [R1+0x27c8], R8 ;  /* 0x0027c80801007387 */ /* 0x0005e80000100800 */
[----:B------:R-:W-:Y:S01]  /*2d950*/  STL [R1+0x27c4], R178 ;  /* 0x0027c4b201007387 */ /* 0x000fe20000100800 */
[----:B------:R-:W-:Y:S01]  /*2d960*/  LOP3.LUT R243, R243, 0x70, RZ, 0x3c, !PT ;  /* 0x00000070f3f37812 */ /* 0x000fe200078e3cff */
[----:B---3--:R-:W3:Y:S02]  /*2d970*/  LDC R177, c[0x0][0x240] ;  /* 0x00009000ffb17b82 */ /* 0x008ee40000000800 */
[----:B------:R-:W-:Y:S01]  /*2d980*/  LDGSTS.E [R242+0x48000], desc[UR60][R186.64], !P4 ;  /* 0x48000000baf27fae */ /* 0x000fe2000e12187c */
[----:B------:R-:W-:-:S03]  /*2d990*/  ISETP.GE.U32.AND P4, PT, R246, 0x7fffff08, PT ;  /* 0x7fffff08f600780c */ /* 0x000fc60003f86070 */
[----:B------:R-:W-:Y:S02]  /*2d9a0*/  STL [R1+0x27c0], R179 ;  /* 0x0027c0b301007387 */ /* 0x000fe40000100800 */
[----:B--2---:R-:W2:Y:S02]  /*2d9b0*/  LDC R8, c[0x0][0x240] ;  /* 0x00009000ff087b82 */ /* 0x004ea40000000800 */
[----:B------:R-:W-:Y:S01]  /*2d9c0*/  LDGSTS.E [R242+0x48004], desc[UR60][R222.64], !P3 ;  /* 0x48004000def27fae */ /* 0x000fe2000d92187c */
[----:B------:R-:W-:-:S03]  /*2d9d0*/  ISETP.GE.U32.AND P3, PT, R247, 0x7fffff07, PT ;  /* 0x7fffff07f700780c */ /* 0x000fc60003f66070 */
[----:B------:R-:W4:Y:S01]  /*2d9e0*/  LDL.64 R42, [R1+0x18] ;  /* 0x00001800012a7983 */ /* 0x000f220000100a00 */
[----:B------:R-:W-:-:S03]  /*2d9f0*/  VIADD R246, R34, 0xffffff85 ;  /* 0xffffff8522f67836 */ /* 0x000fc60000000000 */
[----:B------:R-:W3:Y:S01]  /*2da00*/  LDL.64 R18, [R1+0x20] ;  /* 0x0000200001127983 */ /* 0x000ee20000100a00 */
[----:B------:R-:W-:-:S03]  /*2da10*/  VIADD R247, R34, 0xffffffe1 ;  /* 0xffffffe122f77836 */ /* 0x000fc60000000000 */
[----:B------:R-:W-:Y:S01]  /*2da20*/  LDGSTS.E [R242+0x48008], desc[UR60][R224.64], !P6 ;  /* 0x48008000e0f27fae */ /* 0x000fe2000f12187c */
[----:B------:R-:W-:-:S03]  /*2da30*/  ISETP.GE.U32.AND P6, PT, R246, 0x7fffff06, PT ;  /* 0x7fffff06f600780c */ /* 0x000fc60003fc6070 */
[----:B------:R-:W-:Y:S01]  /*2da40*/  LDGSTS.E [R242+0x4800c], desc[UR60][R226.64], !P5 ;  /* 0x4800c000e2f27fae */ /* 0x000fe2000e92187c */
[----:B------:R-:W-:Y:S01]  /*2da50*/  ISETP.GE.U32.AND P5, PT, R247, 0x7fffff62, PT ;  /* 0x7fffff62f700780c */ /* 0x000fe20003fa6070 */
[C---:B------:R-:W-:Y:S01]  /*2da60*/  VIADD R247, R34.reuse, 0xffffffe3 ;  /* 0xffffffe322f77836 */ /* 0x040fe20000000000 */
[----:B------:R-:W-:Y:S01]  /*2da70*/  IADD3 R246, R34, -0x7c, RZ ;  /* 0xffffff8422f67810 */ /* 0x000fe20007ffe0ff */
[----:B------:R-:W-:Y:S03]  /*2da80*/  LDGSTS.E [R242+0x4c000], desc[UR60][R228.64], !P4 ;  /* 0x4c000000e4f27fae */ /* 0x000fe6000e12187c */
[----:B------:R-:W-:Y:S01]  /*2da90*/  ISETP.GE.U32.AND P4, PT, R246, 0x7fffff05, PT ;  /* 0x7fffff05f600780c */ /* 0x000fe20003f86070 */
[----:B------:R-:W-:Y:S01]  /*2daa0*/  LDGSTS.E [R242+0x4c004], desc[UR60][R230.64], !P3 ;  /* 0x4c004000e6f27fae */ /* 0x000fe2000d92187c */
[----:B------:R-:W-:Y:S01]  /*2dab0*/  ISETP.GE.U32.AND P3, PT, R247, 0x7fffff64, PT ;  /* 0x7fffff64f700780c */ /* 0x000fe20003f66070 */
[----:B------:R-:W-:Y:S01]  /*2dac0*/  VIADD R246, R34, 0xffffffe2 ;  /* 0xffffffe222f67836 */ /* 0x000fe20000000000 */
[----:B------:R-:W-:Y:S01]  /*2dad0*/  IADD3 R243, R252, 0x100000, R243 ;  /* 0x00100000fcf37810 */ /* 0x000fe20007ffe0f3 */
[----:B------:R-:W-:Y:S01]  /*2dae0*/  LDGSTS.E [R242+0x4c008], desc[UR60][R232.64], !P6 ;  /* 0x4c008000e8f27fae */ /* 0x000fe2000f12187c */
[----:B------:R-:W-:-:S02]  /*2daf0*/  VIADD R247, R34, 0xffffffc3 ;  /* 0xffffffc322f77836 */ /* 0x000fc40000000000 */
[----:B------:R-:W-:Y:S01]  /*2db00*/  ISETP.GE.U32.AND P6, PT, R246, 0x7fffff63, PT ;  /* 0x7fffff63f600780c */ /* 0x000fe20003fc6070 */
[----:B------:R-:W2:Y:S01]  /*2db10*/  LDL.LU R21, [R1+0x62c] ;  /* 0x00062c0001157983 */ /* 0x000ea20000300800 */
[----:B------:R-:W-:-:S03]  /*2db20*/  IADD3 R246, R34, -0x20, RZ ;  /* 0xffffffe022f67810 */ /* 0x000fc60007ffe0ff */
[----:B------:R-:W-:Y:S01]  /*2db30*/  LDGSTS.E [R242+0x4c00c], desc[UR60][R234.64], !P4 ;  /* 0x4c00c000eaf27fae */ /* 0x000fe2000e12187c */
[----:B------:R-:W-:-:S03]  /*2db40*/  ISETP.GE.U32.AND P4, PT, R246, 0x7fffff61, PT ;  /* 0x7fffff61f600780c */ /* 0x000fc60003f86070 */
[----:B------:R-:W-:Y:S01]  /*2db50*/  LDGSTS.E [R243+0x40000], desc[UR60][R56.64], !P3 ;  /* 0x4000000038f37fae */ /* 0x000fe2000d92187c */
[----:B------:R-:W-:Y:S01]  /*2db60*/  ISETP.GE.U32.AND P3, PT, R247, 0x7fffff44, PT ;  /* 0x7fffff44f700780c */ /* 0x000fe20003f66070 */
[C---:B------:R-:W-:Y:S02]  /*2db70*/  VIADD R246, R34.reuse, 0xffffffc2 ;  /* 0xffffffc222f67836 */ /* 0x040fe40000000000 */
[----:B------:R-:W-:Y:S01]  /*2db80*/  VIADD R247, R34, 0xffffffc1 ;  /* 0xffffffc122f77836 */ /* 0x000fe20000000000 */
[----:B------:R-:W-:Y:S02]  /*2db90*/  LDGSTS.E [R243+0x40004], desc[UR60][R236.64], !P6 ;  /* 0x40004000ecf37fae */ /* 0x000fe4000f12187c */
[----:B------:R-:W-:Y:S02]  /*2dba0*/  ISETP.GE.U32.AND P6, PT, R246, 0x7fffff43, PT ;  /* 0x7fffff43f600780c */ /* 0x000fe40003fc6070 */
[----:B------:R-:W-:Y:S01]  /*2dbb0*/  LDGSTS.E [R243+0x40008], desc[UR60][R238.64], !P5 ;  /* 0x40008000eef37fae */ /* 0x000fe2000e92187c */
[----:B------:R-:W-:-:S02]  /*2dbc0*/  ISETP.GE.U32.AND P5, PT, R247, 0x7fffff42, PT ;  /* 0x7fffff42f700780c */ /* 0x000fc40003fa6070 */
[----:B------:R-:W-:Y:S01]  /*2dbd0*/  IADD3 R246, R34, -0x40, RZ ;  /* 0xffffffc022f67810 */ /* 0x000fe20007ffe0ff */
[----:B------:R-:W-:Y:S04]  /*2dbe0*/  LDGSTS.E [R243+0x4000c], desc[UR60][R240.64], !P4 ;  /* 0x4000c000f0f37fae */ /* 0x000fe8000e12187c */
[----:B------:R-:W-:Y:S01]  /*2dbf0*/  LDGSTS.E [R243+0x44000], desc[UR60][R126.64], !P3 ;  /* 0x440000007ef37fae */ /* 0x000fe2000d92187c */
[----:B------:R-:W-:Y:S01]  /*2dc00*/  ISETP.GE.U32.AND P3, PT, R246, 0x7fffff41, PT ;  /* 0x7fffff41f600780c */ /* 0x000fe20003f66070 */
[C---:B------:R-:W-:Y:S02]  /*2dc10*/  VIADD R246, R34.reuse, 0xffffffa2 ;  /* 0xffffffa222f67836 */ /* 0x040fe40000000000 */
[----:B------:R-:W2:Y:S04]  /*2dc20*/  LDL.LU R20, [R1+0x628] ;  /* 0x0006280001147983 */ /* 0x000ea80000300800 */
[----:B------:R-:W2:Y:S04]  /*2dc30*/  LDL.LU R23, [R1+0x624] ;  /* 0x0006240001177983 */ /* 0x000ea80000300800 */
[----:B------:R-:W2:Y:S04]  /*2dc40*/  LDL.LU R22, [R1+0x620] ;  /* 0x0006200001167983 */ /* 0x000ea80000300800 */
[----:B------:R-:W2:Y:S01]  /*2dc50*/  LDL.LU R25, [R1+0x61c] ;  /* 0x00061c0001197983 */ /* 0x000ea20000300800 */
[----:B------:R-:W-:-:S03]  /*2dc60*/  VIADD R247, R34, 0xffffffa0 ;  /* 0xffffffa022f77836 */ /* 0x000fc60000000000 */
[----:B------:R-:W-:Y:S04]  /*2dc70*/  LDGSTS.E [R243+0x44004], desc[UR60][R28.64], !P6 ;  /* 0x440040001cf37fae */ /* 0x000fe8000f12187c */
[----:B------:R-:W2:Y:S04]  /*2dc80*/  LDL.LU R24, [R1+0x618] ;  /* 0x0006180001187983 */ /* 0x000ea80000300800 */
[----:B------:R-:W-:Y:S01]  /*2dc90*/  LDGSTS.E [R243+0x44008], desc[UR60][R30.64], !P5 ;  /* 0x440080001ef37fae */ /* 0x000fe2000e92187c */
[----:B------:R-:W-:Y:S01]  /*2dca0*/  ISETP.GE.U32.AND P5, PT, R246, 0x7fffff23, PT ;  /* 0x7fffff23f600780c */ /* 0x000fe20003fa6070 */
[----:B------:R-:W-:-:S02]  /*2dcb0*/  VIADD R246, R34, 0xffffffa3 ;  /* 0xffffffa322f67836 */ /* 0x000fc40000000000 */
[----:B------:R-:W2:Y:S04]  /*2dcc0*/  LDL.LU R27, [R1+0x614] ;  /* 0x00061400011b7983 */ /* 0x000ea80000300800 */
[----:B------:R-:W2:Y:S04]  /*2dcd0*/  LDL.LU R26, [R1+0x610] ;  /* 0x00061000011a7983 */ /* 0x000ea80000300800 */
[----:B------:R-:W2:Y:S04]  /*2dce0*/  LDL.LU R29, [R1+0x60c] ;  /* 0x00060c00011d7983 */ /* 0x000ea80000300800 */
[----:B------:R-:W2:Y:S01]  /*2dcf0*/  LDL.LU R28, [R1+0x604] ;  /* 0x00060400011c7983 */ /* 0x000ea20000300800 */
[----:B------:R-:W-:-:S03]  /*2dd00*/  ISETP.GE.U32.AND P4, PT, R247, 0x7fffff21, PT ;  /* 0x7fffff21f700780c */ /* 0x000fc60003f86070 */
[----:B------:R-:W2:Y:S01]  /*2dd10*/  LDL.LU R30, [R1+0x600] ;  /* 0x00060000011e7983 */ /* 0x000ea20000300800 */
[----:B------:R-:W-:-:S03]  /*2dd20*/  VIADD R247, R34, 0xffffffa1 ;  /* 0xffffffa122f77836 */ /* 0x000fc60000000000 */
[----:B------:R-:W-:Y:S01]  /*2dd30*/  LDGSTS.E [R243+0x4400c], desc[UR60][R32.64], !P3 ;  /* 0x4400c00020f37fae */ /* 0x000fe2000d92187c */
[----:B------:R-:W-:-:S03]  /*2dd40*/  ISETP.GE.U32.AND P3, PT, R246, 0x7fffff24, PT ;  /* 0x7fffff24f600780c */ /* 0x000fc60003f66070 */
[----:B------:R-:W2:Y:S01]  /*2dd50*/  LDL.LU R31, [R1+0x5fc] ;  /* 0x0005fc00011f7983 */ /* 0x000ea20000300800 */
[----:B------:R-:W-:-:S03]  /*2dd60*/  VIADD R246, R34, 0xffffff80 ;  /* 0xffffff8022f67836 */ /* 0x000fc60000000000 */
[----:B------:R-:W2:Y:S04]  /*2dd70*/  LDL.LU R33, [R1+0x5f4] ;  /* 0x0005f40001217983 */ /* 0x000ea80000300800 */
[----:B------:R-:W2:Y:S04]  /*2dd80*/  LDL.LU R32, [R1+0x5f0] ;  /* 0x0005f00001207983 */ /* 0x000ea80000300800 */
[----:B------:R-:W2:Y:S04]  /*2dd90*/  LDL.LU R35, [R1+0x5ec] ;  /* 0x0005ec0001237983 */ /* 0x000ea80000300800 */
[----:B------:R-:W2:Y:S04]  /*2dda0*/  LDL.LU R34, [R1+0x5e4] ;  /* 0x0005e40001227983 */ /* 0x000ea80000300800 */
[----:B----4-:R-:W-:Y:S04]  /*2ddb0*/  LDGSTS.E [R243+0x48000], desc[UR60][R42.64], !P3 ;  /* 0x480000002af37fae */ /* 0x010fe8000d92187c */
[----:B---3--:R3:W-:Y:S01]  /*2ddc0*/  LDGSTS.E [R243+0x48004], desc[UR60][R18.64], !P5 ;  /* 0x4800400012f37fae */ /* 0x0087e2000e92187c */
[----:B------:R-:W-:-:S03]  /*2ddd0*/  ISETP.GE.AND P5, PT, R6, R246, PT ;  /* 0x000000f60600720c */ /* 0x000fc60003fa6270 */
[----:B------:R-:W4:Y:S04]  /*2dde0*/  LDL.LU R6, [R1+0x5e0] ;  /* 0x0005e00001067983 */ /* 0x000f280000300800 */
[----:B------:R-:W4:Y:S04]  /*2ddf0*/  LDL.LU R51, [R1+0x5dc] ;  /* 0x0005dc0001337983 */ /* 0x000f280000300800 */
[----:B------:R-:W4:Y:S01]  /*2de00*/  LDL.LU R50, [R1+0x5d4] ;  /* 0x0005d40001327983 */ /* 0x000f220000300800 */
[----:B------:R-:W-:Y:S01]  /*2de10*/  ISETP.GE.U32.AND P6, PT, R247, 0x7fffff22, PT ;  /* 0x7fffff22f700780c */ /* 0x000fe20003fc6070 */
[----:B---3--:R-:W3:Y:S08]  /*2de20*/  LDC R19, c[0x0][0x240] ;  /* 0x00009000ff137b82 */ /* 0x008ef00000000800 */
[----:B------:R-:W1:Y:S08]  /*2de30*/  LDC R247, c[0x0][0x240] ;  /* 0x00009000fff77b82 */ /* 0x000e700000000800 */
[----:B------:R-:W3:Y:S01]  /*2de40*/  LDC R18, c[0x0][0x240] ;  /* 0x00009000ff127b82 */ /* 0x000ee20000000800 */
[----:B--2---:R-:W-:-:S02]  /*2de50*/  IMAD R159, R34, R3, RZ ;  /* 0x00000003229f7224 */ /* 0x004fc400078e02ff */
[----:B------:R-:W2:Y:S01]  /*2de60*/  LDL.LU R34, [R1+0x5d0] ;  /* 0x0005d00001227983 */ /* 0x000ea20000300800 */
[----:B------:R-:W-:-:S04]  /*2de70*/  IMAD R168, R22, R2, RZ ;  /* 0x0000000216a87224 */ /* 0x000fc800078e02ff */
[----:B------:R-:W3:Y:S01]  /*2de80*/  LDC R3, c[0x0][0x240] ;  /* 0x00009000ff037b82 */ /* 0x000ee20000000800 */
[----:B------:R-:W3:Y:S04]  /*2de90*/  LDL.LU R47, [R1+0x5cc] ;  /* 0x0005cc00012f7983 */ /* 0x000ee80000300800 */
[----:B------:R-:W3:Y:S03]  /*2dea0*/  LDL.LU R46, [R1+0x5c4] ;  /* 0x0005c400012e7983 */ /* 0x000ee60000300800 */
[----:B------:R-:W4:Y:S01]  /*2deb0*/  LDC R2, c[0x0][0x240] ;  /* 0x00009000ff027b82 */ /* 0x000f220000000800 */
[----:B------:R-:W3:Y:S01]  /*2dec0*/  LDL.LU R43, [R1+0x5c0] ;  /* 0x0005c000012b7983 */ /* 0x000ee20000300800 */
[----:B-1----:R-:W-:-:S02]  /*2ded0*/  IMAD R173, R21, R247, RZ ;  /* 0x000000f715ad7224 */ /* 0x002fc400078e02ff */
[----:B------:R-:W-:Y:S02]  /*2dee0*/  IMAD R170, R20, R248, RZ ;  /* 0x000000f814aa7224 */ /* 0x000fe400078e02ff */
[----:B------:R-:W-:Y:S02]  /*2def0*/  IMAD R171, R23, R250, RZ ;  /* 0x000000fa17ab7224 */ /* 0x000fe400078e02ff */
[----:B------:R-:W1:Y:S01]  /*2df00*/  LDC R247, c[0x0][0x240] ;  /* 0x00009000fff77b82 */ /* 0x000e620000000800 */
[----:B------:R-:W-:Y:S02]  /*2df10*/  IMAD R169, R25, R251, RZ ;  /* 0x000000fb19a97224 */ /* 0x000fe400078e02ff */
[----:B------:R-:W-:Y:S02]  /*2df20*/  IMAD R166, R24, R16, RZ ;  /* 0x0000001018a67224 */ /* 0x000fe400078e02ff */
[----:B------:R-:W-:Y:S02]  /*2df30*/  IMAD R167, R27, R15, RZ ;  /* 0x0000000f1ba77224 */ /* 0x000fe400078e02ff */
[----:B------:R-:W-:Y:S01]  /*2df40*/  IMAD R164, R26, R14, RZ ;  /* 0x0000000e1aa47224 */ /* 0x000fe200078e02ff */
[----:B------:R-:W2:Y:S01]  /*2df50*/  LDC R250, c[0x0][0x240] ;  /* 0x00009000fffa7b82 */ /* 0x000ea20000000800 */
[----:B------:R-:W-:-:S02]  /*2df60*/  IMAD R165, R29, R13, RZ ;  /* 0x0000000d1da57224 */ /* 0x000fc400078e02ff */
[----:B------:R-:W-:Y:S02]  /*2df70*/  IMAD R37, R28, R12, RZ ;  /* 0x0000000c1c257224 */ /* 0x000fe400078e02ff */
[----:B------:R-:W-:Y:S02]  /*2df80*/  IMAD R160, R30, R11, RZ ;  /* 0x0000000b1ea07224 */ /* 0x000fe400078e02ff */
[----:B------:R-:W-:Y:S01]  /*2df90*/  IMAD R44, R31, R10, RZ ;  /* 0x0000000a1f2c7224 */ /* 0x000fe200078e02ff */
[----:B------:R-:W3:Y:S01]  /*2dfa0*/  LDC R248, c[0x0][0x240] ;  /* 0x00009000fff87b82 */ /* 0x000ee20000000800 */
[----:B------:R-:W-:Y:S02]  /*2dfb0*/  IMAD R161, R32, R4, RZ ;  /* 0x0000000420a17224 */ /* 0x000fe400078e02ff */
[----:B------:R-:W-:-:S05]  /*2dfc0*/  IMAD R158, R35, R0, RZ ;  /* 0x00000000239e7224 */ /* 0x000fca00078e02ff */
[----:B------:R-:W3:Y:S08]  /*2dfd0*/  LDC R0, c[0x0][0x240] ;  /* 0x00009000ff007b82 */ /* 0x000ef00000000800 */
[----:B------:R-:W3:Y:S08]  /*2dfe0*/  LDC R251, c[0x0][0x240] ;  /* 0x00009000fffb7b82 */ /* 0x000ef00000000800 */
[----:B------:R-:W3:Y:S08]  /*2dff0*/  LDC R14, c[0x0][0x240] ;  /* 0x00009000ff0e7b82 */ /* 0x000ef00000000800 */
[----:B------:R-:W3:Y:S08]  /*2e000*/  LDC R15, c[0x0][0x240] ;  /* 0x00009000ff0f7b82 */ /* 0x000ef00000000800 */
[----:B------:R-:W3:Y:S01]  /*2e010*/  LDC R4, c[0x0][0x240] ;  /* 0x00009000ff047b82 */ /* 0x000ee20000000800 */
[----:B------:R-:W-:-:S07]  /*2e020*/  IMAD R33, R33, R8, RZ ;  /* 0x0000000821217224 */ /* 0x000fce00078e02ff */
[----:B------:R-:W3:Y:S08]  /*2e030*/  LDC R16, c[0x0][0x240] ;  /* 0x00009000ff107b82 */ /* 0x000ef00000000800 */
[----:B------:R-:W3:Y:S08]  /*2e040*/  LDC R12, c[0x0][0x240] ;  /* 0x00009000ff0c7b82 */ /* 0x000ef00000000800 */
[----:B------:R-:W3:Y:S08]  /*2e050*/  LDC R13, c[0x0][0x240] ;  /* 0x00009000ff0d7b82 */ /* 0x000ef00000000800 */
[----:B------:R-:W3:Y:S08]  /*2e060*/  LDC R11, c[0x0][0x240] ;  /* 0x00009000ff0b7b82 */ /* 0x000ef00000000800 */
[----:B------:R-:W3:Y:S08]  /*2e070*/  LDC R10, c[0x0][0x240] ;  /* 0x00009000ff0a7b82 */ /* 0x000ef00000000800 */
[----:B------:R-:W3:Y:S01]  /*2e080*/  LDC R8, c[0x0][0x240] ;  /* 0x00009000ff087b82 */ /* 0x000ee20000000800 */
[----:B----4-:R-:W-:-:S02]  /*2e090*/  IMAD R45, R6, R2, RZ ;  /* 0x00000002062d7224 */ /* 0x010fc400078e02ff */
[----:B------:R-:W4:Y:S05]  /*2e0a0*/  LDL.LU R6, [R1+0x5bc] ;  /* 0x0005bc0001067983 */ /* 0x000f2a0000300800 */
[----:B------:R-:W4:Y:S01]  /*2e0b0*/  LDC R2, c[0x0][0x240] ;  /* 0x00009000ff027b82 */ /* 0x000f220000000800 */
        /* <DEDUP_REMOVED lines=15> */
[----:B--2---:R-:W-:-:S03]  /*2e1b0*/  IMAD R41, R34, R250, RZ ;  /* 0x000000fa22297224 */ /* 0x004fc600078e02ff */
[----:B------:R-:W2:Y:S01]  /*2e1c0*/  LDL.LU R34, [R1+0x57c] ;  /* 0x00057c0001227983 */ /* 0x000ea20000300800 */
[----:B-1----:R-:W-:Y:S01]  /*2e1d0*/  IMAD R40, R50, R247, RZ ;  /* 0x000000f732287224 */ /* 0x002fe200078e02ff */
[----:B------:R-:W-:Y:S01]  /*2e1e0*/  ISETP.GE.U32.AND P3, PT, R246, 0x7fffff01, PT ;  /* 0x7fffff01f600780c */ /* 0x000fe20003f66070 */
[----:B---3--:R-:W-:Y:S01]  /*2e1f0*/  IMAD R156, R47, R248, RZ ;  /* 0x000000f82f9c7224 */ /* 0x008fe200078e02ff */
[----:B------:R-:W1:Y:S01]  /*2e200*/  LDC R246, c[0x0][0x240] ;  /* 0x00009000fff67b82 */ /* 0x000e620000000800 */
[----:B------:R-:W-:Y:S02]  /*2e210*/  IMAD R157, R46, R251, RZ ;  /* 0x000000fb2e9d7224 */ /* 0x000fe400078e02ff */
[----:B------:R-:W-:-:S05]  /*2e220*/  IMAD R154, R43, R38, RZ ;  /* 0x000000262b9a7224 */ /* 0x000fca00078e02ff */
[----:B------:R-:W3:Y:S08]  /*2e230*/  LDC R251, c[0x0][0x240] ;  /* 0x00009000fffb7b82 */ /* 0x000ef00000000800 */
[----:B------:R-:W3:Y:S08]  /*2e240*/  LDC R38, c[0x0][0x240] ;  /* 0x00009000ff267b82 */ /* 0x000ef00000000800 */
[----:B------:R-:W3:Y:S08]  /*2e250*/  LDC R247, c[0x0][0x240] ;  /* 0x00009000fff77b82 */ /* 0x000ef00000000800 */
[----:B------:R-:W3:Y:S08]  /*2e260*/  LDC R250, c[0x0][0x240] ;  /* 0x00009000fffa7b82 */ /* 0x000ef00000000800 */
[----:B------:R-:W3:Y:S01]  /*2e270*/  LDC R248, c[0x0][0x240] ;  /* 0x00009000fff87b82 */ /* 0x000ee20000000800 */
[----:B----4-:R-:W-:-:S02]  /*2e280*/  IMAD R155, R6, R0, RZ ;  /* 0x00000000069b7224 */ /* 0x010fc400078e02ff */
[----:B------:R-:W4:Y:S05]  /*2e290*/  LDL.LU R6, [R1+0x578] ;  /* 0x0005780001067983 */ /* 0x000f2a0000300800 */
[----:B------:R-:W2:Y:S01]  /*2e2a0*/  LDC R0, c[0x0][0x240] ;  /* 0x00009000ff007b82 */ /* 0x000ea20000000800 */
[----:B------:R-:W3:Y:S04]  /*2e2b0*/  LDL.LU R58, [R1+0x574] ;  /* 0x00057400013a7983 */ /* 0x000ee80000300800 */
[----:B------:R-:W3:Y:S04]  /*2e2c0*/  LDL.LU R59, [R1+0x570] ;  /* 0x00057000013b7983 */ /* 0x000ee80000300800 */
[----:B------:R-:W3:Y:S04]  /*2e2d0*/  LDL.LU R55, [R1+0x56c] ;  /* 0x00056c0001377983 */ /* 0x000ee80000300800 */
[----:B------:R-:W3:Y:S01]  /*2e2e0*/  LDL.LU R54, [R1+0x564] ;  /* 0x0005640001367983 */ /* 0x000ee20000300800 */
[----:B------:R-:W-:-:S03]  /*2e2f0*/  IMAD R132, R35, R2, RZ ;  /* 0x0000000223847224 */ /* 0x000fc600078e02ff */
[----:B------:R-:W3:Y:S01]  /*2e300*/  LDL.LU R35, [R1+0x560] ;  /* 0x0005600001237983 */ /* 0x000ee20000300800 */
[----:B------:R-:W-:Y:S01]  /*2e310*/  IMAD R151, R23, R3, RZ ;  /* 0x0000000317977224 */ /* 0x000fe200078e02ff */
[----:B------:R-:W3:Y:S02]  /*2e320*/  LDC R2, c[0x0][0x240] ;  /* 0x00009000ff027b82 */ /* 0x000ee40000000800 */
[----:B------:R-:W3:Y:S04]  /*2e330*/  LDL.LU R50, [R1+0x55c] ;  /* 0x00055c0001327983 */ /* 0x000ee80000300800 */
[----:B------:R-:W3:Y:S02]  /*2e340*/  LDL.LU R47, [R1+0x554] ;  /* 0x00055400012f7983 */ /* 0x000ee40000300800 */
[----:B------:R-:W4:Y:S02]  /*2e350*/  LDC R3, c[0x0][0x240] ;  /* 0x00009000ff037b82 */ /* 0x000f240000000800 */
[----:B------:R-:W3:Y:S01]  /*2e360*/  LDL.LU R46, [R1+0x550] ;  /* 0x00055000012e7983 */ /* 0x000ee20000300800 */
[----:B------:R-:W-:-:S02]  /*2e370*/  IMAD R146, R29, R14, RZ ;  /* 0x0000000e1d927224 */ /* 0x000fc400078e02ff */
[----:B------:R-:W-:Y:S02]  /*2e380*/  IMAD R43, R27, R15, RZ ;  /* 0x0000000f1b2b7224 */ /* 0x000fe400078e02ff */
[----:B------:R-:W-:Y:S01]  /*2e390*/  IMAD R152, R42, R36, RZ ;  /* 0x000000242a987224 */ /* 0x000fe200078e02ff */
[----:B------:R-:W3:Y:S01]  /*2e3a0*/  LDC R23, c[0x0][0x240] ;  /* 0x00009000ff177b82 */ /* 0x000ee20000000800 */
[----:B--2---:R-:W-:-:S07]  /*2e3b0*/  IMAD R148, R34, R0, RZ ;  /* 0x0000000022947224 */ /* 0x004fce00078e02ff */
[----:B------:R-:W2:Y:S01]  /*2e3c0*/  LDC R36, c[0x0][0x240] ;  /* 0x00009000ff247b82 */ /* 0x000ea20000000800 */
[----:B------:R-:W2:Y:S01]  /*2e3d0*/  LDL.LU R34, [R1+0x54c] ;  /* 0x00054c0001227983 */ /* 0x000ea20000300800 */
[----:B------:R-:W-:-:S03]  /*2e3e0*/  IMAD R4, R22, R4, RZ ;  /* 0x0000000416047224 */ /* 0x000fc600078e02ff */
[----:B------:R-:W2:Y:S01]  /*2e3f0*/  LDL.LU R14, [R1+0x544] ;  /* 0x00054400010e7983 */ /* 0x000ea20000300800 */
[----:B------:R-:W-:Y:S02]  /*2e400*/  IMAD R42, R25, R17, RZ ;  /* 0x00000011192a7224 */ /* 0x000fe400078e02ff */
[----:B------:R-:W-:Y:S01]  /*2e410*/  IMAD R149, R24, R16, RZ ;  /* 0x0000001018957224 */ /* 0x000fe200078e02ff */
[----:B------:R-:W2:Y:S01]  /*2e420*/  LDL.LU R15, [R1+0x540] ;  /* 0x00054000010f7983 */ /* 0x000ea20000300800 */
[----:B------:R-:W-:Y:S01]  /*2e430*/  IMAD R12, R26, R12, RZ ;  /* 0x0000000c1a0c7224 */ /* 0x000fe200078e02ff */
[----:B------:R-:W2:Y:S02]  /*2e440*/  LDC R17, c[0x0][0x240] ;  /* 0x00009000ff117b82 */ /* 0x000ea40000000800 */
[----:B------:R-:W2:Y:S04]  /*2e450*/  LDL.LU R22, [R1+0x53c] ;  /* 0x00053c0001167983 */ /* 0x000ea80000300800 */
[----:B------:R-:W2:Y:S01]  /*2e460*/  LDL.LU R25, [R1+0x534] ;  /* 0x0005340001197983 */ /* 0x000ea20000300800 */
[----:B------:R-:W-:Y:S01]  /*2e470*/  IMAD R13, R28, R13, RZ ;  /* 0x0000000d1c0d7224 */ /* 0x000fe200078e02ff */
[----:B------:R-:W2:Y:S02]  /*2e480*/  LDC R0, c[0x0][0x240] ;  /* 0x00009000ff007b82 */ /* 0x000ea40000000800 */
[----:B------:R-:W2:Y:S01]  /*2e490*/  LDL.LU R24, [R1+0x530] ;  /* 0x0005300001187983 */ /* 0x000ea20000300800 */
[----:B------:R-:W-:-:S03]  /*2e4a0*/  IMAD R147, R30, R11, RZ ;  /* 0x0000000b1e937224 */ /* 0x000fc600078e02ff */
        /* <DEDUP_REMOVED lines=8> */
[----:B------:R-:W2:Y:S04]  /*2e530*/  LDL.LU R28, [R1+0x51c] ;  /* 0x00051c00011c7983 */ /* 0x000ea80000300800 */
[----:B------:R-:W2:Y:S02]  /*2e540*/  LDL.LU R30, [R1+0x518] ;  /* 0x00051800011e7983 */ /* 0x000ea40000300800 */
[----:B------:R-:W2:Y:S02]  /*2e550*/  LDC R19, c[0x0][0x240] ;  /* 0x00009000ff137b82 */ /* 0x000ea40000000800 */
[----:B------:R-:W2:Y:S04]  /*2e560*/  LDL.LU R31, [R1+0x514] ;  /* 0x00051400011f7983 */ /* 0x000ea80000300800 */
[----:B------:R-:W2:Y:S01]  /*2e570*/  LDL.LU R32, [R1+0x510] ;  /* 0x0005100001207983 */ /* 0x000ea20000300800 */
[----:B------:R-:W-:Y:S01]  /*2e580*/  IMAD R150, R20, R18, RZ ;  /* 0x0000001214967224 */ /* 0x000fe200078e02ff */
[----:B------:R-:W2:Y:S08]  /*2e590*/  LDC R21, c[0x0][0x240] ;  /* 0x00009000ff157b82 */ /* 0x000eb00000000800 */
[----:B------:R-:W2:Y:S08]  /*2e5a0*/  LDC R18, c[0x0][0x240] ;  /* 0x00009000ff127b82 */ /* 0x000eb00000000800 */
[----:B------:R-:W2:Y:S01]  /*2e5b0*/  LDC R20, c[0x0][0x240] ;  /* 0x00009000ff147b82 */ /* 0x000ea20000000800 */
[----:B-1----:R-:W-:-:S07]  /*2e5c0*/  IMAD R162, R51, R246, RZ ;  /* 0x000000f633a27224 */ /* 0x002fce00078e02ff */
[----:B------:R-:W1:Y:S08]  /*2e5d0*/  LDC R246, c[0x0][0x240] ;  /* 0x00009000fff67b82 */ /* 0x000e700000000800 */
[----:B------:R-:W1:Y:S08]  /*2e5e0*/  LDC R51, c[0x0][0x240] ;  /* 0x00009000ff337b82 */ /* 0x000e700000000800 */
[----:B------:R-:W1:Y:S08]  /*2e5f0*/  LDC R11, c[0x0][0x240] ;  /* 0x00009000ff0b7b82 */ /* 0x000e700000000800 */
[----:B------:R-:W1:Y:S01]  /*2e600*/  LDC R10, c[0x0][0x240] ;  /* 0x00009000ff0a7b82 */ /* 0x000e620000000800 */
[----:B----4-:R-:W-:-:S02]  /*2e610*/  IMAD R142, R6, R3, RZ ;  /* 0x00000003068e7224 */ /* 0x010fc400078e02ff */
[----:B------:R-:W4:Y:S05]  /*2e620*/  LDL.LU R6, [R1+0x50c] ;  /* 0x00050c0001067983 */ /* 0x000f2a0000300800 */
[----:B------:R-:W4:Y:S01]  /*2e630*/  LDC R3, c[0x0][0x240] ;  /* 0x00009000ff037b82 */ /* 0x000f220000000800 */
[----:B---3--:R-:W-:Y:S02]  /*2e640*/  IMAD R139, R35, R251, RZ ;  /* 0x000000fb238b7224 */ /* 0x008fe400078e02ff */
[----:B------:R-:W3:Y:S01]  /*2e650*/  LDL.LU R35, [R1+0x508] ;  /* 0x0005080001237983 */ /* 0x000ee20000300800 */
[----:B--2---:R-:W-:-:S04]  /*2e660*/  IMAD R133, R34, R38, RZ ;  /* 0x0000002622857224 */ /* 0x004fc800078e02ff */
[----:B------:R-:W2:Y:S01]  /*2e670*/  LDC R251, c[0x0][0x240] ;  /* 0x00009000fffb7b82 */ /* 0x000ea20000000800 */
[----:B------:R-:W2:Y:S01]  /*2e680*/  LDL.LU R34, [R1+0x504] ;  /* 0x0005040001227983 */ /* 0x000ea20000300800 */
[----:B------:R-:W-:-:S06]  /*2e690*/  IMAD R137, R47, R2, RZ ;  /* 0x000000022f897224 */ /* 0x000fcc00078e02ff */
[----:B------:R-:W3:Y:S01]  /*2e6a0*/  LDC R2, c[0x0][0x240] ;  /* 0x00009000ff027b82 */ /* 0x000ee20000000800 */
[----:B------:R-:W-:-:S07]  /*2e6b0*/  IMAD R135, R29, R19, RZ ;  /* 0x000000131d877224 */ /* 0x000fce00078e02ff */
[----:B------:R-:W2:Y:S01]  /*2e6c0*/  LDC R47, c[0x0][0x240] ;  /* 0x00009000ff2f7b82 */ /* 0x000ea20000000800 */
[----:B------:R-:W2:Y:S01]  /*2e6d0*/  LDL.LU R29, [R1+0x500] ;  /* 0x00050000011d7983 */ /* 0x000ea20000300800 */
[----:B------:R-:W-:Y:S02]  /*2e6e0*/  IMAD R129, R30, R17, RZ ;  /* 0x000000111e817224 */ /* 0x000fe400078e02ff */
[----:B------:R-:W-:-:S04]  /*2e6f0*/  IMAD R128, R28, R18, RZ ;  /* 0x000000121c807224 */ /* 0x000fc800078e02ff */
[----:B------:R-:W2:Y:S01]  /*2e700*/  LDC R17, c[0x0][0x240] ;  /* 0x00009000ff117b82 */ /* 0x000ea20000000800 */
[----:B------:R-:W-:-:S07]  /*2e710*/  IMAD R15, R15, R0, RZ ;  /* 0x000000000f0f7224 */ /* 0x000fce00078e02ff */
[----:B------:R-:W2:Y:S01]  /*2e720*/  LDC R0, c[0x0][0x240] ;  /* 0x00009000ff007b82 */ /* 0x000ea20000000800 */
[----:B------:R-:W-:Y:S02]  /*2e730*/  IMAD R14, R14, R36, RZ ;  /* 0x000000240e0e7224 */ /* 0x000fe400078e02ff */
[----:B------:R-:W-:Y:S02]  /*2e740*/  IMAD R92, R31, R16, RZ ;  /* 0x000000101f5c7224 */ /* 0x000fe400078e02ff */
[----:B------:R-:W-:Y:S02]  /*2e750*/  IMAD R36, R24, R21, RZ ;  /* 0x0000001518247224 */ /* 0x000fe400078e02ff */
[----:B------:R-:W-:Y:S01]  /*2e760*/  IMAD R131, R27, R20, RZ ;  /* 0x000000141b837224 */ /* 0x000fe200078e02ff */
[----:B------:R-:W2:Y:S01]  /*2e770*/  LDC R18, c[0x0][0x240] ;  /* 0x00009000ff127b82 */ /* 0x000ea20000000800 */
[----:B----4-:R-:W-:Y:S02]  /*2e780*/  IMAD R124, R6, R3, RZ ;  /* 0x00000003067c7224 */ /* 0x010fe400078e02ff */
[----:B------:R-:W4:Y:S04]  /*2e790*/  LDL.LU R6, [R1+0x4fc] ;  /* 0x0004fc0001067983 */ /* 0x000f280000300800 */
[----:B------:R-:W4:Y:S04]  /*2e7a0*/  LDL.LU R30, [R1+0x4f8] ;  /* 0x0004f800011e7983 */ /* 0x000f280000300800 */
[----:B------:R-:W4:Y:S04]  /*2e7b0*/  LDL.LU R28, [R1+0x4f4] ;  /* 0x0004f400011c7983 */ /* 0x000f280000300800 */
[----:B------:R-:W4:Y:S01]  /*2e7c0*/  LDL.LU R62, [R1+0x4f0] ;  /* 0x0004f000013e7983 */ /* 0x000f220000300800 */
[----:B---3--:R-:W-:-:S03]  /*2e7d0*/  IMAD R125, R35, R2, RZ ;  /* 0x00000002237d7224 */ /* 0x008fc600078e02ff */
[----:B------:R-:W3:Y:S01]  /*2e7e0*/  LDL.LU R35, [R1+0x4ec] ;  /* 0x0004ec0001237983 */ /* 0x000ee20000300800 */
[----:B------:R-:W-:Y:S01]  /*2e7f0*/  IMAD R140, R59, R247, RZ ;  /* 0x000000f73b8c7224 */ /* 0x000fe200078e02ff */
[----:B------:R-:W3:Y:S02]  /*2e800*/  LDC R2, c[0x0][0x240] ;  /* 0x00009000ff027b82 */ /* 0x000ee40000000800 */
[----:B------:R-:W3:Y:S04]  /*2e810*/  LDL.LU R16, [R1+0x4e8] ;  /* 0x0004e80001107983 */ /* 0x000ee80000300800 */
[----:B------:R-:W3:Y:S02]  /*2e820*/  LDL.LU R21, [R1+0x4e4] ;  /* 0x0004e40001157983 */ /* 0x000ee40000300800 */
[----:B------:R-:W4:Y:S02]  /*2e830*/  LDC R247, c[0x0][0x240] ;  /* 0x00009000fff77b82 */ /* 0x000f240000000800 */
[----:B------:R-:W3:Y:S04]  /*2e840*/  LDL.LU R31, [R1+0x4e0] ;  /* 0x0004e000011f7983 */ /* 0x000ee80000300800 */
[----:B------:R-:W3:Y:S01]  /*2e850*/  LDL.LU R20, [R1+0x4dc] ;  /* 0x0004dc0001147983 */ /* 0x000ee20000300800 */
[----:B-1----:R-:W-:Y:S01]  /*2e860*/  IMAD R143, R58, R246, RZ ;  /* 0x000000f63a8f7224 */ /* 0x002fe200078e02ff */
[----:B------:R-:W1:Y:S01]  /*2e870*/  LDC R59, c[0x0][0x240] ;  /* 0x00009000ff3b7b82 */ /* 0x000e620000000800 */
[----:B------:R-:W-:-:S07]  /*2e880*/  IMAD R141, R55, R250, RZ ;  /* 0x000000fa378d7224 */ /* 0x000fce00078e02ff */
[----:B------:R-:W1:Y:S01]  /*2e890*/  LDC R246, c[0x0][0x240] ;  /* 0x00009000fff67b82 */ /* 0x000e620000000800 */
[----:B------:R-:W-:-:S07]  /*2e8a0*/  IMAD R138, R54, R248, RZ ;  /* 0x000000f8368a7224 */ /* 0x000fce00078e02ff */
[----:B------:R-:W4:Y:S08]  /*2e8b0*/  LDC R250, c[0x0][0x240] ;  /* 0x00009000fffa7b82 */ /* 0x000f300000000800 */
[----:B------:R-:W4:Y:S01]  /*2e8c0*/  LDC R248, c[0x0][0x240] ;  /* 0x00009000fff87b82 */ /* 0x000f220000000800 */
[----:B------:R-:W-:Y:S02]  /*2e8d0*/  IMAD R136, R50, R51, RZ ;  /* 0x0000003332887224 */ /* 0x000fe400078e02ff */
[----:B------:R-:W-:-:S02]  /*2e8e0*/  IMAD R134, R46, R39, RZ ;  /* 0x000000272e867224 */ /* 0x000fc400078e02ff */
[----:B------:R-:W-:-:S03]  /*2e8f0*/  IMAD R93, R32, R8, RZ ;  /* 0x00000008205d7224 */ /* 0x000fc600078e02ff */
[----:B------:R-:W3:Y:S01]  /*2e900*/  LDC R32, c[0x0][0x240] ;  /* 0x00009000ff207b82 */ /* 0x000ee20000000800 */
[----:B------:R-:W-:Y:S02]  /*2e910*/  IMAD R11, R26, R11, RZ ;  /* 0x0000000b1a0b7224 */ /* 0x000fe400078e02ff */
[----:B------:R-:W-:-:S05]  /*2e920*/  IMAD R10, R25, R10, RZ ;  /* 0x0000000a190a7224 */ /* 0x000fca00078e02ff */
[----:B------:R-:W3:Y:S01]  /*2e930*/  LDC R39, c[0x0][0x240] ;  /* 0x00009000ff277b82 */ /* 0x000ee20000000800 */
[----:B--2---:R-:W-:Y:S02]  /*2e940*/  IMAD R120, R34, R0, RZ ;  /* 0x0000000022787224 */ /* 0x004fe400078e02ff */
[----:B------:R-:W2:Y:S05]  /*2e950*/  LDL.LU R34, [R1+0x4d8] ;  /* 0x0004d80001227983 */ /* 0x000eaa0000300800 */
[----:B------:R-:W2:Y:S01]  /*2e960*/  LDC R0, c[0x0][0x240] ;  /* 0x00009000ff007b82 */ /* 0x000ea20000000800 */
[----:B------:R-:W2:Y:S04]  /*2e970*/  LDL.LU R19, [R1+0x4d4] ;  /* 0x0004d40001137983 */ /* 0x000ea80000300800 */
[----:B------:R-:W2:Y:S03]  /*2e980*/  LDL.LU R27, [R1+0x4d0] ;  /* 0x0004d000011b7983 */ /* 0x000ea60000300800 */
[----:B------:R-:W2:Y:S01]  /*2e990*/  LDC R54, c[0x0][0x240] ;  /* 0x00009000ff367b82 */ /* 0x000ea20000000800 */
[----:B------:R-:W2:Y:S01]  /*2e9a0*/  LDL.LU R55, [R1+0x4cc] ;  /* 0x0004cc0001377983 */ /* 0x000ea20000300800 */
[----:B------:R-:W-:-:S06]  /*2e9b0*/  IMAD R130, R22, R23, RZ ;  /* 0x0000001716827224 */ /* 0x000fcc00078e02ff */
        /* <DEDUP_REMOVED lines=9> */
[----:B------:R-:W1:Y:S01]  /*2ea50*/  LDC R247, c[0x0][0x240] ;  /* 0x00009000fff77b82 */ /* 0x000e620000000800 */
[----:B------:R-:W4:Y:S04]  /*2ea60*/  LDL.LU R50, [R1+0x4c0] ;  /* 0x0004c00001327983 */ /* 0x000f280000300800 */
[----:B------:R-:W4:Y:S04]  /*2ea70*/  LDL.LU R46, [R1+0x4bc] ;  /* 0x0004bc00012e7983 */ /* 0x000f280000300800 */
[----:B------:R-:W4:Y:S01]  /*2ea80*/  LDL.LU R29, [R1+0x4b4] ;  /* 0x0004b400011d7983 */ /* 0x000f220000300800 */
[----:B------:R-:W-:-:S02]  /*2ea90*/  IMAD R117, R30, R250, RZ ;  /* 0x000000fa1e757224 */ /* 0x000fc400078e02ff */
[----:B------:R-:W-:Y:S01]  /*2eaa0*/  IMAD R38, R28, R248, RZ ;  /* 0x000000f81c267224 */ /* 0x000fe200078e02ff */
[----:B------:R-:W4:Y:S01]  /*2eab0*/  LDL.LU R30, [R1+0x4b0] ;  /* 0x0004b000011e7983 */ /* 0x000f220000300800 */
[----:B------:R-:W1:Y:S03]  /*2eac0*/  LDC R250, c[0x0][0x240] ;  /* 0x00009000fffa7b82 */ /* 0x000e660000000800 */
[----:B------:R-:W1:Y:S04]  /*2ead0*/  LDL.LU R26, [R1+0x4ac] ;  /* 0x0004ac00011a7983 */ /* 0x000e680000300800 */
[----:B------:R-:W4:Y:S01]  /*2eae0*/  LDL.LU R28, [R1+0x4a4] ;  /* 0x0004a400011c7983 */ /* 0x000f220000300800 */
[----:B------:R-:W1:Y:S03]  /*2eaf0*/  LDC R248, c[0x0][0x240] ;  /* 0x00009000fff87b82 */ /* 0x000e660000000800 */
[----:B------:R-:W4:Y:S01]  /*2eb00*/  LDL.64 R24, [R1+0x8c0] ;  /* 0x0008c00001187983 */ /* 0x000f220000100a00 */
[----:B---3--:R-:W-:-:S03]  /*2eb10*/  IMAD R32, R35, R32, RZ ;  /* 0x0000002023207224 */ /* 0x008fc600078e02ff */
[----:B------:R-:W3:Y:S01]  /*2eb20*/  LDL.LU R35, [R1+0x4a8] ;  /* 0x0004a80001237983 */ /* 0x000ee20000300800 */
[----:B------:R-:W-:-:S03]  /*2eb30*/  IMAD R114, R21, R60, RZ ;  /* 0x0000003c15727224 */ /* 0x000fc600078e02ff */
[----:B------:R-:W3:Y:S01]  /*2eb40*/  LDL.LU R21, [R1+0x30] ;  /* 0x0000300001157983 */ /* 0x000ee20000300800 */
[----:B------:R-:W-:-:S03]  /*2eb50*/  IMAD R17, R31, R17, RZ ;  /* 0x000000111f117224 */ /* 0x000fc600078e02ff */
[----:B------:R-:W3:Y:S01]  /*2eb60*/  LDL.LU R31, [R1+0x4b8] ;  /* 0x0004b800011f7983 */ /* 0x000ee20000300800 */
[----:B------:R-:W-:-:S03]  /*2eb70*/  IMAD R18, R20, R18, RZ ;  /* 0x0000001214127224 */ /* 0x000fc600078e02ff */
[----:B------:R-:W3:Y:S01]  /*2eb80*/  LDL.LU R20, [R1+0x50] ;  /* 0x0000500001147983 */ /* 0x000ee20000300800 */
[----:B--2---:R-:W-:-:S03]  /*2eb90*/  IMAD R115, R34, R59, RZ ;  /* 0x0000003b22737224 */ /* 0x004fc600078e02ff */
[----:B------:R-:W2:Y:S01]  /*2eba0*/  LDL.LU R34, [R1+0x90] ;  /* 0x0000900001227983 */ /* 0x000ea20000300800 */
[----:B------:R-:W-:-:S03]  /*2ebb0*/  IMAD R19, R19, R0, RZ ;  /* 0x0000000013137224 */ /* 0x000fc600078e02ff */
[----:B------:R-:W2:Y:S01]  /*2ebc0*/  LDL.LU R0, [R1+0x4c8] ;  /* 0x0004c80001007983 */ /* 0x000ea20000300800 */
[----:B------:R-:W-:-:S03]  /*2ebd0*/  IMAD R39, R27, R39, RZ ;  /* 0x000000271b277224 */ /* 0x000fc600078e02ff */
[----:B------:R-:W2:Y:S01]  /*2ebe0*/  LDL.LU R27, [R1+0xb0] ;  /* 0x0000b000011b7983 */ /* 0x000ea20000300800 */
[----:B----4-:R-:W-:-:S03]  /*2ebf0*/  IMAD R113, R6, R54, RZ ;  /* 0x0000003606717224 */ /* 0x010fc600078e02ff */
[----:B------:R-:W4:Y:S01]  /*2ec00*/  LDL.LU R6, [R1+0xd0] ;  /* 0x0000d00001067983 */ /* 0x000f220000300800 */
[----:B------:R-:W-:-:S03]  /*2ec10*/  IMAD R108, R29, R23, RZ ;  /* 0x000000171d6c7224 */ /* 0x000fc600078e02ff */
[----:B------:R-:W4:Y:S01]  /*2ec20*/  LDL.LU R29, [R1+0xf0] ;  /* 0x0000f000011d7983 */ /* 0x000f220000300800 */
[----:B------:R-:W-:-:S03]  /*2ec30*/  IMAD R109, R30, R22, RZ ;  /* 0x000000161e6d7224 */ /* 0x000fc600078e02ff */
[----:B------:R-:W4:Y:S01]  /*2ec40*/  LDL.LU R30, [R1+0x110] ;  /* 0x00011000011e7983 */ /* 0x000f220000300800 */
[----:B------:R-:W-:-:S03]  /*2ec50*/  IMAD R107, R28, R2, RZ ;  /* 0x000000021c6b7224 */ /* 0x000fc600078e02ff */
[----:B------:R-:W4:Y:S01]  /*2ec60*/  LDL.LU R28, [R1+0x130] ;  /* 0x00013000011c7983 */ /* 0x000f220000300800 */
[----:B-1----:R-:W-:Y:S02]  /*2ec70*/  IMAD R106, R26, R8, RZ ;  /* 0x000000081a6a7224 */ /* 0x002fe400078e02ff */
[----:B------:R-:W-:Y:S01]  /*2ec80*/  IMAD R110, R50, R51, RZ ;  /* 0x00000033326e7224 */ /* 0x000fe200078e02ff */
[----:B------:R1:W-:Y:S01]  /*2ec90*/  LDGSTS.E [R243+0x48008], desc[UR60][R24.64], !P6 ;  /* 0x4800800018f37fae */ /* 0x0003e2000f12187c */
[----:B------:R-:W-:Y:S01]  /*2eca0*/  IMAD R111, R46, R47, RZ ;  /* 0x0000002f2e6f7224 */ /* 0x000fe200078e02ff */
[----:B------:R-:W4:Y:S02]  /*2ecb0*/  LDC R8, c[0x0][0x240] ;  /* 0x00009000ff087b82 */ /* 0x000f240000000800 */
[----:B------:R-:W4:Y:S01]  /*2ecc0*/  LDL.LU R26, [R1+0x150] ;  /* 0x00015000011a7983 */ /* 0x000f220000300800 */
[----:B-1----:R-:W-:-:S04]  /*2ecd0*/  LEA R24, P6, R245, R5, 0x2 ;  /* 0x00000005f5187211 */ /* 0x002fc800078c10ff */
[----:B------:R-:W-:Y:S01]  /*2ece0*/  LEA.HI.X.SX32 R25, R245, R244, 0x2, P6 ;  /* 0x000000f4f5197211 */ /* 0x000fe200030f16ff */
[----:B------:R-:W-:Y:S01]  /*2ecf0*/  IMAD R112, R55, R58, RZ ;  /* 0x0000003a37707224 */ /* 0x000fe200078e02ff */
[----:B------:R-:W1:Y:S03]  /*2ed00*/  LDC R245, c[0x0][0x240] ;  /* 0x00009000fff57b82 */ /* 0x000e660000000800 */
[----:B------:R3:W-:Y:S02]  /*2ed10*/  STL.64 [R1+0x8b8], R24 ;  /* 0x0008b81801007387 */ /* 0x0007e40000100a00 */
[----:B---3--:R-:W-:Y:S01]  /*2ed20*/  IMAD R104, R35, R250, RZ ;  /* 0x000000fa23687224 */ /* 0x008fe200078e02ff */
[----:B------:R-:W-:Y:S01]  /*2ed30*/  SEL R35, RZ, 0x4, P5 ;  /* 0x00000004ff237807 */ /* 0x000fe20002800000 */
[----:B------:R-:W-:Y:S01]  /*2ed40*/  IMAD R16, R16, R61, RZ ;  /* 0x0000003d10107224 */ /* 0x000fe200078e02ff */
[C---:B------:R-:W-:Y:S01]  /*2ed50*/  LEA R22, P5, R249.reuse, R5, 0x2 ;  /* 0x00000005f9167211 */ /* 0x040fe200078a10ff */
[----:B------:R-:W-:Y:S01]  /*2ed60*/  IMAD R3, R62, R251, RZ ;  /* 0x000000fb3e037224 */ /* 0x000fe200078e02ff */
[----:B------:R-:W3:Y:S02]  /*2ed70*/  LDC R250, c[0x0][0x240] ;  /* 0x00009000fffa7b82 */ /* 0x000ee40000000800 */
[----:B------:R-:W-:-:S02]  /*2ed80*/  LEA.HI.X.SX32 R23, R249, R244, 0x2, P5 ;  /* 0x000000f4f9177211 */ /* 0x000fc400028f16ff */
[----:B------:R-:W-:Y:S01]  /*2ed90*/  LEA R24, P6, R21, R5, 0x2 ;  /* 0x0000000515187211 */ /* 0x000fe200078c10ff */
[----:B------:R-:W-:-:S03]  /*2eda0*/  IMAD R105, R31, R247, RZ ;  /* 0x000000f71f697224 */ /* 0x000fc600078e02ff */
[----:B------:R-:W1:Y:S01]  /*2edb0*/  LDC R249, c[0x0][0x240] ;  /* 0x00009000fff97b82 */ /* 0x000e620000000800 */
[----:B------:R-:W3:Y:S01]  /*2edc0*/  LDL.LU R31, [R1+0x170] ;  /* 0x00017000011f7983 */ /* 0x000ee20000300800 */
[----:B------:R-:W-:-:S03]  /*2edd0*/  LEA.HI.X.SX32 R25, R21, R244, 0x2, P6 ;  /* 0x000000f415197211 */ /* 0x000fc600030f16ff */
[----:B------:R1:W-:Y:S03]  /*2ede0*/  STL.64 [R1+0x8b0], R22 ;  /* 0x0008b01601007387 */ /* 0x0003e60000100a00 */
[----:B------:R-:W3:Y:S01]  /*2edf0*/  LDC R247, c[0x0][0x240] ;  /* 0x00009000fff77b82 */ /* 0x000ee20000000800 */
[----:B------:R-:W3:Y:S04]  /*2ee00*/  LDL.LU R21, [R1+0x190] ;  /* 0x0001900001157983 */ /* 0x000ee80000300800 */
[----:B------:R2:W-:Y:S03]  /*2ee10*/  STL.64 [R1+0x8a8], R24 ;  /* 0x0008a81801007387 */ /* 0x0005e60000100a00 */
[----:B------:R-:W3:Y:S01]  /*2ee20*/  LDC R251, c[0x0][0x240] ;  /* 0x00009000fffb7b82 */ /* 0x000ee20000000800 */
[----:B-1----:R-:W-:-:S04]  /*2ee30*/  LEA R22, P5, R20, R5, 0x2 ;  /* 0x0000000514167211 */ /* 0x002fc800078a10ff */
[----:B------:R-:W-:-:S05]  /*2ee40*/  LEA.HI.X.SX32 R23, R20, R244, 0x2, P5 ;  /* 0x000000f414177211 */ /* 0x000fca00028f16ff */
[----:B------:R1:W-:Y:S01]  /*2ee50*/  STL.64 [R1+0x8a0], R22 ;  /* 0x0008a01601007387 */ /* 0x0003e20000100a00 */
[----:B--2---:R-:W-:-:S04]  /*2ee60*/  LEA R24, P6, R34, R5, 0x2 ;  /* 0x0000000522187211 */ /* 0x004fc800078c10ff */
[----:B------:R-:W-:Y:S02]  /*2ee70*/  LEA.HI.X.SX32 R25, R34, R244, 0x2, P6 ;  /* 0x000000f422197211 */ /* 0x000fe400030f16ff */
[----:B------:R-:W2:Y:S01]  /*2ee80*/  LDL.LU R34, [R1+0x1b0] ;  /* 0x0001b00001227983 */ /* 0x000ea20000300800 */
[----:B-1----:R-:W-:-:S03]  /*2ee90*/  LEA R22, P5, R27, R5, 0x2 ;  /* 0x000000051b167211 */ /* 0x002fc600078a10ff */
[----:B------:R4:W-:Y:S01]  /*2eea0*/  STL.64 [R1+0x898], R24 ;  /* 0x0008981801007387 */ /* 0x0009e20000100a00 */
[----:B------:R-:W-:-:S03]  /*2eeb0*/  LEA.HI.X.SX32 R23, R27, R244, 0x2, P5 ;  /* 0x000000f41b177211 */ /* 0x000fc600028f16ff */
[----:B------:R-:W2:Y:S04]  /*2eec0*/  LDL.LU R27, [R1+0x1d0] ;  /* 0x0001d000011b7983 */ /* 0x000ea80000300800 */
[----:B------:R1:W-:Y:S01]  /*2eed0*/  STL.64 [R1+0x890], R22 ;  /* 0x0008901601007387 */ /* 0x0003e20000100a00 */
[----:B------:R-:W-:Y:S02]  /*2eee0*/  IMAD R102, R0, R246, RZ ;  /* 0x000000f600667224 */ /* 0x000fe400078e02ff */
[----:B------:R-:W2:Y:S01]  /*2eef0*/  LDC R246, c[0x0][0x240] ;  /* 0x00009000fff67b82 */ /* 0x000ea20000000800 */
[----:B----4-:R-:W-:-:S04]  /*2ef00*/  LEA R24, P6, R6, R5, 0x2 ;  /* 0x0000000506187211 */ /* 0x010fc800078c10ff */
[----:B------:R-:W-:Y:S02]  /*2ef10*/  LEA.HI.X.SX32 R25, R6, R244, 0x2, P6 ;  /* 0x000000f406197211 */ /* 0x000fe400030f16ff */
[----:B------:R-:W4:Y:S01]  /*2ef20*/  LDL.LU R6, [R1+0x1f0] ;  /* 0x0001f00001067983 */ /* 0x000f220000300800 */
[----:B-1----:R-:W-:-:S03]  /*2ef30*/  LEA R22, P5, R29, R5, 0x2 ;  /* 0x000000051d167211 */ /* 0x002fc600078a10ff */
[----:B------:R1:W-:Y:S01]  /*2ef40*/  STL.64 [R1+0x888], R24 ;  /* 0x0008881801007387 */ /* 0x0003e20000100a00 */
[----:B------:R-:W-:-:S03]  /*2ef50*/  LEA.HI.X.SX32 R23, R29, R244, 0x2, P5 ;  /* 0x000000f41d177211 */ /* 0x000fc600028f16ff */
[----:B------:R-:W4:Y:S01]  /*2ef60*/  LDL.LU R29, [R1+0x1fc] ;  /* 0x0001fc00011d7983 */ /* 0x000f220000300800 */
[----:B-1----:R-:W-:-:S03]  /*2ef70*/  LEA R24, P6, R30, R5, 0x2 ;  /* 0x000000051e187211 */ /* 0x002fc600078c10ff */
[----:B------:R1:W-:Y:S01]  /*2ef80*/  STL.64 [R1+0x880], R22 ;  /* 0x0008801601007387 */ /* 0x0003e20000100a00 */
[----:B------:R-:W-:-:S03]  /*2ef90*/  LEA.HI.X.SX32 R25, R30, R244, 0x2, P6 ;  /* 0x000000f41e197211 */ /* 0x000fc600030f16ff */
[----:B------:R-:W4:Y:S04]  /*2efa0*/  LDL.LU R20, [R1+0x528] ;  /* 0x0005280001147983 */ /* 0x000f280000300800 */
        /* <DEDUP_REMOVED lines=10> */
[----:B------:R-:W4:Y:S04]  /*2f050*/  LDL.LU R50, [R1+0x224] ;  /* 0x0002240001327983 */ /* 0x000f280000300800 */
[----:B------:R1:W-:Y:S04]  /*2f060*/  STL.64 [R1+0x868], R24 ;  /* 0x0008681801007387 */ /* 0x0003e80000100a00 */
[----:B------:R-:W4:Y:S01]  /*2f070*/  LDL.LU R51, [R1+0x548] ;  /* 0x0005480001337983 */ /* 0x000f220000300800 */
[----:B---3--:R-:W-:-:S04]  /*2f080*/  LEA R22, P5, R31, R5, 0x2 ;  /* 0x000000051f167211 */ /* 0x008fc800078a10ff */
[----:B------:R-:W-:Y:S02]  /*2f090*/  LEA.HI.X.SX32 R23, R31, R244, 0x2, P5 ;  /* 0x000000f41f177211 */ /* 0x000fe400028f16ff */
[----:B------:R-:W3:Y:S01]  /*2f0a0*/  LDL.LU R31, [R1+0x22c] ;  /* 0x00022c00011f7983 */ /* 0x000ee20000300800 */
[----:B-1----:R-:W-:-:S03]  /*2f0b0*/  LEA R24, P6, R21, R5, 0x2 ;  /* 0x0000000515187211 */ /* 0x002fc600078c10ff */
[----:B------:R2:W-:Y:S01]  /*2f0c0*/  STL.64 [R1+0x860], R22 ;  /* 0x0008601601007387 */ /* 0x0005e20000100a00 */
[----:B------:R-:W-:-:S03]  /*2f0d0*/  LEA.HI.X.SX32 R25, R21, R244, 0x2, P6 ;  /* 0x000000f415197211 */ /* 0x000fc600030f16ff */
[----:B------:R-:W3:Y:S04]  /*2f0e0*/  LDL.LU R21, [R1+0x558] ;  /* 0x0005580001157983 */ /* 0x000ee80000300800 */
[----:B------:R-:W3:Y:S04]  /*2f0f0*/  LDL.LU R46, [R1+0x230] ;  /* 0x00023000012e7983 */ /* 0x000ee80000300800 */
[----:B------:R-:W3:Y:S04]  /*2f100*/  LDL.LU R0, [R1+0x244] ;  /* 0x0002440001007983 */ /* 0x000ee80000300800 */
        /* <DEDUP_REMOVED lines=8> */
[----:B------:R-:W2:Y:S04]  /*2f190*/  LDL.LU R27, [R1+0x250] ;  /* 0x00025000011b7983 */ /* 0x000ea80000300800 */
[----:B------:R1:W-:Y:S01]  /*2f1a0*/  STL.64 [R1+0x848], R24 ;  /* 0x0008481801007387 */ /* 0x0003e20000100a00 */
[----:B----4-:R-:W-:-:S04]  /*2f1b0*/  LEA R22, P5, R6, R5, 0x2 ;  /* 0x0000000506167211 */ /* 0x010fc800078a10ff */
[----:B------:R-:W-:Y:S02]  /*2f1c0*/  LEA.HI.X.SX32 R23, R6, R244, 0x2, P5 ;  /* 0x000000f406177211 */ /* 0x000fe400028f16ff */
[----:B------:R-:W4:Y:S01]  /*2f1d0*/  LDL.LU R6, [R1+0x260] ;  /* 0x0002600001067983 */ /* 0x000f220000300800 */
[----:B-1----:R-:W-:-:S03]  /*2f1e0*/  LEA R24, P6, R29, R5, 0x2 ;  /* 0x000000051d187211 */ /* 0x002fc600078c10ff */
[----:B------:R1:W-:Y:S01]  /*2f1f0*/  STL.64 [R1+0x840], R22 ;  /* 0x0008401601007387 */ /* 0x0003e20000100a00 */
[----:B------:R-:W-:-:S03]  /*2f200*/  LEA.HI.X.SX32 R25, R29, R244, 0x2, P6 ;  /* 0x000000f41d197211 */ /* 0x000fc600030f16ff */
[----:B------:R-:W4:Y:S04]  /*2f210*/  LDL.LU R29, [R1+0x26c] ;  /* 0x00026c00011d7983 */ /* 0x000f280000300800 */
[----:B------:R1:W-:Y:S02]  /*2f220*/  STL.64 [R1+0x838], R24 ;  /* 0x0008381801007387 */ /* 0x0003e40000100a00 */
[----:B-1----:R-:W-:-:S04]  /*2f230*/  LEA R22, P5, R30, R5, 0x2 ;  /* 0x000000051e167211 */ /* 0x002fc800078a10ff */
[----:B------:R-:W-:Y:S02]  /*2f240*/  LEA.HI.X.SX32 R23, R30, R244, 0x2, P5 ;  /* 0x000000f41e177211 */ /* 0x000fe400028f16ff */
[----:B------:R-:W4:Y:S01]  /*2f250*/  LDL.LU R30, [R1+0x270] ;  /* 0x00027000011e7983 */ /* 0x000f220000300800 */
[----:B------:R-:W-:-:S03]  /*2f260*/  LEA R24, P6, R28, R5, 0x2 ;  /* 0x000000051c187211 */ /* 0x000fc600078c10ff */
[----:B------:R1:W-:Y:S01]  /*2f270*/  STL.64 [R1+0x830], R22 ;  /* 0x0008301601007387 */ /* 0x0003e20000100a00 */
[----:B------:R-:W-:-:S03]  /*2f280*/  LEA.HI.X.SX32 R25, R28, R244, 0x2, P6 ;  /* 0x000000f41c197211 */ /* 0x000fc600030f16ff */
[----:B------:R-:W4:Y:S01]  /*2f290*/  LDL.LU R28, [R1+0x27c] ;  /* 0x00027c00011c7983 */ /* 0x000f220000300800 */
[----:B-1----:R-:W-:-:S03]  /*2f2a0*/  LEA R22, P5, R26, R5, 0x2 ;  /* 0x000000051a167211 */ /* 0x002fc600078a10ff */
[----:B------:R1:W-:Y:S01]  /*2f2b0*/  STL.64 [R1+0x828], R24 ;  /* 0x0008281801007387 */ /* 0x0003e20000100a00 */
[----:B------:R-:W-:-:S03]  /*2f2c0*/  LEA.HI.X.SX32 R23, R26, R244, 0x2, P5 ;  /* 0x000000f41a177211 */ /* 0x000fc600028f16ff */
[----:B------:R-:W4:Y:S01]  /*2f2d0*/  LDL.LU R26, [R1+0x28c] ;  /* 0x00028c00011a7983 */ /* 0x000f220000300800 */
[----:B-1----:R-:W-:-:S03]  /*2f2e0*/  LEA R24, P6, R50, R5, 0x2 ;  /* 0x0000000532187211 */ /* 0x002fc600078c10ff */
[----:B------:R3:W-:Y:S01]  /*2f2f0*/  STL.64 [R1+0x820], R22 ;  /* 0x0008201601007387 */ /* 0x0007e20000100a00 */
[----:B------:R-:W-:-:S05]  /*2f300*/  LEA.HI.X.SX32 R25, R50, R244, 0x2, P6 ;  /* 0x000000f432197211 */ /* 0x000fca00030f16ff */
[----:B------:R1:W-:Y:S01]  /*2f310*/  STL.64 [R1+0x818], R24 ;  /* 0x0008181801007387 */ /* 0x0003e20000100a00 */
[----:B---3--:R-:W-:-:S04]  /*2f320*/  LEA R22, P5, R31, R5, 0x2 ;  /* 0x000000051f167211 */ /* 0x008fc800078a10ff */
[----:B------:R-:W-:Y:S02]  /*2f330*/  LEA.HI.X.SX32 R23, R31, R244, 0x2, P5 ;  /* 0x000000f41f177211 */ /* 0x000fe400028f16ff */
[----:B------:R-:W3:Y:S01]  /*2f340*/  LDL.LU R31, [R1+0x290] ;  /* 0x00029000011f7983 */ /* 0x000ee20000300800 */
[----:B-1----:R-:W-:-:S03]  /*2f350*/  LEA R24, P6, R46, R5, 0x2 ;  /* 0x000000052e187211 */ /* 0x002fc600078c10ff */
[----:B------:R1:W-:Y:S01]  /*2f360*/  STL.64 [R1+0x810], R22 ;  /* 0x0008101601007387 */ /* 0x0003e20000100a00 */
[----:B------:R-:W-:-:S03]  /*2f370*/  LEA.HI.X.SX32 R25, R46, R244, 0x2, P6 ;  /* 0x000000f42e197211 */ /* 0x000fc600030f16ff */
[----:B------:R-:W3:Y:S04]  /*2f380*/  LDL.LU R46, [R1+0x2a0] ;  /* 0x0002a000012e7983 */ /* 0x000ee80000300800 */
[----:B------:R2:W-:Y:S01]  /*2f390*/  STL.64 [R1+0x808], R24 ;  /* 0x0008081801007387 */ /* 0x0005e20000100a00 */
        /* <DEDUP_REMOVED lines=12> */
[----:B------:R-:W-:Y:S01]  /*2f460*/  IMAD R101, R51, R247, RZ ;  /* 0x000000f733657224 */ /* 0x000fe200078e02ff */
[----:B------:R-:W2:Y:S01]  /*2f470*/  LDC R246, c[0x0][0x240] ;  /* 0x00009000fff67b82 */ /* 0x000ea20000000800 */
[----:B------:R-:W-:Y:S02]  /*2f480*/  IMAD R98, R47, R249, RZ ;  /* 0x000000f92f627224 */ /* 0x000fe400078e02ff */
[----:B------:R-:W-:-:S05]  /*2f490*/  IMAD R20, R20, R245, RZ ;  /* 0x000000f514147224 */ /* 0x000fca00078e02ff */
[----:B------:R-:W2:Y:S01]  /*2f4a0*/  LDC R245, c[0x0][0x240] ;  /* 0x00009000fff57b82 */ /* 0x000ea20000000800 */
[----:B------:R-:W-:-:S07]  /*2f4b0*/  IMAD R21, R21, R248, RZ ;  /* 0x000000f815157224 */ /* 0x000fce00078e02ff */
[----:B------:R-:W2:Y:S08]  /*2f4c0*/  LDC R248, c[0x0][0x240] ;  /* 0x00009000fff87b82 */ /* 0x000eb00000000800 */
[----:B------:R-:W2:Y:S08]  /*2f4d0*/  LDC R249, c[0x0][0x240] ;  /* 0x00009000fff97b82 */ /* 0x000eb00000000800 */
[----:B------:R-:W2:Y:S01]  /*2f4e0*/  LDC R247, c[0x0][0x240] ;  /* 0x00009000fff77b82 */ /* 0x000ea20000000800 */
[----:B----4-:R-:W-:-:S04]  /*2f4f0*/  LEA R24, P6, R6, R5, 0x2 ;  /* 0x0000000506187211 */ /* 0x010fc800078c10ff */
[----:B------:R-:W-:Y:S02]  /*2f500*/  LEA.HI.X.SX32 R25, R6, R244, 0x2, P6 ;  /* 0x000000f406197211 */ /* 0x000fe400030f16ff */
[----:B------:R-:W4:Y:S01]  /*2f510*/  LDL.LU R6, [R1+0x2c0] ;  /* 0x0002c00001067983 */ /* 0x000f220000300800 */
[----:B-1----:R-:W-:-:S03]  /*2f520*/  LEA R22, P5, R29, R5, 0x2 ;  /* 0x000000051d167211 */ /* 0x002fc600078a10ff */
[----:B------:R1:W-:Y:S01]  /*2f530*/  STL.64 [R1+0x7e8], R24 ;  /* 0x0007e81801007387 */ /* 0x0003e20000100a00 */
[----:B------:R-:W-:-:S03]  /*2f540*/  LEA.HI.X.SX32 R23, R29, R244, 0x2, P5 ;  /* 0x000000f41d177211 */ /* 0x000fc600028f16ff */
[----:B------:R-:W4:Y:S04]  /*2f550*/  LDL.LU R0, [R1+0x2c8] ;  /* 0x0002c80001007983 */ /* 0x000f280000300800 */
[----:B------:R1:W-:Y:S04]  /*2f560*/  STL.64 [R1+0x7e0], R22 ;  /* 0x0007e01601007387 */ /* 0x0003e80000100a00 */
[----:B------:R-:W4:Y:S01]  /*2f570*/  LDL.LU R59, [R1+0x5c8] ;  /* 0x0005c800013b7983 */ /* 0x000f220000300800 */
[----:B-1----:R-:W-:-:S04]  /*2f580*/  LEA R24, P6, R30, R5, 0x2 ;  /* 0x000000051e187211 */ /* 0x002fc800078c10ff */
[----:B------:R-:W-:Y:S02]  /*2f590*/  LEA.HI.X.SX32 R25, R30, R244, 0x2, P6 ;  /* 0x000000f41e197211 */ /* 0x000fe400030f16ff */
[----:B------:R-:W4:Y:S01]  /*2f5a0*/  LDL.LU R30, [R1+0x2d0] ;  /* 0x0002d000011e7983 */ /* 0x000f220000300800 */
[----:B------:R-:W-:-:S03]  /*2f5b0*/  LEA R22, P5, R28, R5, 0x2 ;  /* 0x000000051c167211 */ /* 0x000fc600078a10ff */
[----:B------:R1:W-:Y:S01]  /*2f5c0*/  STL.64 [R1+0x7d8], R24 ;  /* 0x0007d81801007387 */ /* 0x0003e20000100a00 */
[----:B------:R-:W-:-:S03]  /*2f5d0*/  LEA.HI.X.SX32 R23, R28, R244, 0x2, P5 ;  /* 0x000000f41c177211 */ /* 0x000fc600028f16ff */
[----:B------:R-:W4:Y:S04]  /*2f5e0*/  LDL.LU R55, [R1+0x5d8] ;  /* 0x0005d80001377983 */ /* 0x000f280000300800 */
[----:B------:R1:W-:Y:S02]  /*2f5f0*/  STL.64 [R1+0x7d0], R22 ;  /* 0x0007d01601007387 */ /* 0x0003e40000100a00 */
[C---:B-1----:R-:W-:Y:S02]  /*2f600*/  LEA R24, P6, R26.reuse, R5, 0x2 ;  /* 0x000000051a187211 */ /* 0x042fe400078c10ff */
[----:B------:R-:W4:Y:S02]  /*2f610*/  LDL.LU R23, [R1+0x2e0] ;  /* 0x0002e00001177983 */ /* 0x000f240000300800 */
[----:B------:R-:W-:-:S02]  /*2f620*/  LEA.HI.X.SX32 R25, R26, R244, 0x2, P6 ;  /* 0x000000f41a197211 */ /* 0x000fc400030f16ff */
        /* <DEDUP_REMOVED lines=33> */
[----:B------:R-:W4:Y:S04]  /*2f840*/  LDL.LU R30, [R1+0x344] ;  /* 0x00034400011e7983 */ /* 0x000f280000300800 */
[----:B------:R1:W-:Y:S01]  /*2f850*/  STL.64 [R1+0x790], R28 ;  /* 0x0007901c01007387 */ /* 0x0003e20000100a00 */
[----:B------:R-:W-:-:S04]  /*2f860*/  LEA R24, P6, R23, R5, 0x2 ;  /* 0x0000000517187211 */ /* 0x000fc800078c10ff */
[----:B------:R-:W-:Y:S02]  /*2f870*/  LEA.HI.X.SX32 R25, R23, R244, 0x2, P6 ;  /* 0x000000f417197211 */ /* 0x000fe400030f16ff */
[----:B------:R-:W4:Y:S01]  /*2f880*/  LDL.LU R23, [R1+0x350] ;  /* 0x0003500001177983 */ /* 0x000f220000300800 */
[----:B-1----:R-:W-:-:S03]  /*2f890*/  LEA R28, P5, R26, R5, 0x2 ;  /* 0x000000051a1c7211 */ /* 0x002fc600078a10ff */
[----:B------:R1:W-:Y:S01]  /*2f8a0*/  STL.64 [R1+0x788], R24 ;  /* 0x0007881801007387 */ /* 0x0003e20000100a00 */
[----:B------:R-:W-:-:S03]  /*2f8b0*/  LEA.HI.X.SX32 R29, R26, R244, 0x2, P5 ;  /* 0x000000f41a1d7211 */ /* 0x000fc600028f16ff */
[----:B------:R-:W4:Y:S04]  /*2f8c0*/  LDL.LU R26, [R1+0x35c] ;  /* 0x00035c00011a7983 */ /* 0x000f280000300800 */
[----:B------:R3:W-:Y:S01]  /*2f8d0*/  STL.64 [R1+0x780], R28 ;  /* 0x0007801c01007387 */ /* 0x0007e20000100a00 */
[----:B-1----:R-:W-:-:S04]  /*2f8e0*/  LEA R24, P6, R54, R5, 0x2 ;  /* 0x0000000536187211 */ /* 0x002fc800078c10ff */
[----:B------:R-:W-:Y:S02]  /*2f8f0*/  LEA.HI.X.SX32 R25, R54, R244, 0x2, P6 ;  /* 0x000000f436197211 */ /* 0x000fe400030f16ff */
[----:B---3--:R-:W-:-:S03]  /*2f900*/  LEA R28, P5, R31, R5, 0x2 ;  /* 0x000000051f1c7211 */ /* 0x008fc600078a10ff */
[----:B------:R1:W-:Y:S01]  /*2f910*/  STL.64 [R1+0x778], R24 ;  /* 0x0007781801007387 */ /* 0x0003e20000100a00 */
[----:B------:R-:W-:-:S03]  /*2f920*/  LEA.HI.X.SX32 R29, R31, R244, 0x2, P5 ;  /* 0x000000f41f1d7211 */ /* 0x000fc600028f16ff */
[----:B------:R-:W3:Y:S01]  /*2f930*/  LDL.LU R31, [R1+0x364] ;  /* 0x00036400011f7983 */ /* 0x000ee20000300800 */
[----:B-1----:R-:W-:-:S03]  /*2f940*/  LEA R24, P6, R46, R5, 0x2 ;  /* 0x000000052e187211 */ /* 0x002fc600078c10ff */
[----:B------:R1:W-:Y:S01]  /*2f950*/  STL.64 [R1+0x770], R28 ;  /* 0x0007701c01007387 */ /* 0x0003e20000100a00 */
[----:B------:R-:W-:-:S03]  /*2f960*/  LEA.HI.X.SX32 R25, R46, R244, 0x2, P6 ;  /* 0x000000f42e197211 */ /* 0x000fc600030f16ff */
[----:B------:R-:W3:Y:S01]  /*2f970*/  LDL.LU R46, [R1+0x36c] ;  /* 0x00036c00012e7983 */ /* 0x000ee20000300800 */
[----:B-1----:R-:W-:-:S03]  /*2f980*/  LEA R28, P5, R47, R5, 0x2 ;  /* 0x000000052f1c7211 */ /* 0x002fc600078a10ff */
[----:B------:R2:W-:Y:S01]  /*2f990*/  STL.64 [R1+0x768], R24 ;  /* 0x0007681801007387 */ /* 0x0005e20000100a00 */
[----:B------:R-:W-:-:S05]  /*2f9a0*/  LEA.HI.X.SX32 R29, R47, R244, 0x2, P5 ;  /* 0x000000f42f1d7211 */ /* 0x000fca00028f16ff */
[----:B------:R1:W-:Y:S01]  /*2f9b0*/  STL.64 [R1+0x760], R28 ;  /* 0x0007601c01007387 */ /* 0x0003e20000100a00 */
[----:B--2---:R-:W-:-:S04]  /*2f9c0*/  LEA R24, P6, R34, R5, 0x2 ;  /* 0x0000000522187211 */ /* 0x004fc800078c10ff */
[----:B------:R-:W-:Y:S02]  /*2f9d0*/  LEA.HI.X.SX32 R25, R34, R244, 0x2, P6 ;  /* 0x000000f422197211 */ /* 0x000fe400030f16ff */
[----:B------:R-:W2:Y:S04]  /*2f9e0*/  LDL.LU R34, [R1+0x370] ;  /* 0x0003700001227983 */ /* 0x000ea80000300800 */
[----:B------:R4:W-:Y:S01]  /*2f9f0*/  STL.64 [R1+0x758], R24 ;  /* 0x0007581801007387 */ /* 0x0009e20000100a00 */
[----:B-1----:R-:W-:-:S04]  /*2fa00*/  LEA R28, P5, R27, R5, 0x2 ;  /* 0x000000051b1c7211 */ /* 0x002fc800078a10ff */
[----:B------:R-:W-:Y:S02]  /*2fa10*/  LEA.HI.X.SX32 R29, R27, R244, 0x2, P5 ;  /* 0x000000f41b1d7211 */ /* 0x000fe400028f16ff */
[----:B------:R-:W2:Y:S04]  /*2fa20*/  LDL.LU R27, [R1+0x384] ;  /* 0x00038400011b7983 */ /* 0x000ea80000300800 */
[----:B------:R1:W-:Y:S01]  /*2fa30*/  STL.64 [R1+0x750], R28 ;  /* 0x0007501c01007387 */ /* 0x0003e20000100a00 */
[----:B------:R-:W-:Y:S02]  /*2fa40*/  IMAD R99, R59, R245, RZ ;  /* 0x000000f53b637224 */ /* 0x000fe400078e02ff */
[----:B------:R-:W-:Y:S01]  /*2fa50*/  IMAD R96, R55, R246, RZ ;  /* 0x000000f637607224 */ /* 0x000fe200078e02ff */
[----:B------:R-:W2:Y:S01]  /*2fa60*/  LDC R245, c[0x0][0x240] ;  /* 0x00009000fff57b82 */ /* 0x000ea20000000800 */
[----:B------:R-:W-:-:S02]  /*2fa70*/  IMAD R103, R51, R248, RZ ;  /* 0x000000f833677224 */ /* 0x000fc400078e02ff */
        /* <DEDUP_REMOVED lines=17> */
[----:B------:R-:W4:Y:S04]  /*2fb90*/  LDL.LU R30, [R1+0x3a4] ;  /* 0x0003a400011e7983 */ /* 0x000f280000300800 */
[----:B------:R1:W-:Y:S04]  /*2fba0*/  STL.64 [R1+0x738], R24 ;  /* 0x0007381801007387 */ /* 0x0003e80000100a00 */
[----:B------:R-:W4:Y:S01]  /*2fbb0*/  LDL.LU R59, [R1+0x634] ;  /* 0x00063400013b7983 */ /* 0x000f220000300800 */
[----:B------:R-:W-:-:S04]  /*2fbc0*/  LEA R28, P5, R23, R5, 0x2 ;  /* 0x00000005171c7211 */ /* 0x000fc800078a10ff */
[----:B------:R-:W-:Y:S02]  /*2fbd0*/  LEA.HI.X.SX32 R29, R23, R244, 0x2, P5 ;  /* 0x000000f4171d7211 */ /* 0x000fe400028f16ff */
        /* <DEDUP_REMOVED lines=10> */
[----:B------:R-:W3:Y:S04]  /*2fc80*/  LDL.LU R31, [R1+0x398] ;  /* 0x00039800011f7983 */ /* 0x000ee80000300800 */
[----:B------:R2:W-:Y:S01]  /*2fc90*/  STL.64 [R1+0x720], R28 ;  /* 0x0007201c01007387 */ /* 0x0005e20000100a00 */
[----:B-1----:R-:W-:-:S03]  /*2fca0*/  LEA R24, P6, R46, R5, 0x2 ;  /* 0x000000052e187211 */ /* 0x002fc600078c10ff */
[----:B------:R-:W3:Y:S04]  /*2fcb0*/  LDL.LU R51, [R1+0x63c] ;  /* 0x00063c0001337983 */ /* 0x000ee80000300800 */
[----:B------:R-:W3:Y:S01]  /*2fcc0*/  LDL.LU R47, [R1+0x394] ;  /* 0x00039400012f7983 */ /* 0x000ee20000300800 */
[----:B------:R-:W-:-:S03]  /*2fcd0*/  LEA.HI.X.SX32 R25, R46, R244, 0x2, P6 ;  /* 0x000000f42e197211 */ /* 0x000fc600030f16ff */
[----:B------:R-:W3:Y:S04]  /*2fce0*/  LDL.LU R46, [R1+0x388] ;  /* 0x00038800012e7983 */ /* 0x000ee80000300800 */
[----:B------:R1:W-:Y:S01]  /*2fcf0*/  STL.64 [R1+0x718], R24 ;  /* 0x0007181801007387 */ /* 0x0003e20000100a00 */
[----:B--2---:R-:W-:-:S04]  /*2fd00*/  LEA R28, P5, R34, R5, 0x2 ;  /* 0x00000005221c7211 */ /* 0x004fc800078a10ff */
[----:B------:R-:W-:Y:S02]  /*2fd10*/  LEA.HI.X.SX32 R29, R34, R244, 0x2, P5 ;  /* 0x000000f4221d7211 */ /* 0x000fe400028f16ff */
[----:B------:R-:W2:Y:S04]  /*2fd20*/  LDL.LU R34, [R1+0x380] ;  /* 0x0003800001227983 */ /* 0x000ea80000300800 */
[----:B------:R4:W-:Y:S04]  /*2fd30*/  STL.64 [R1+0x710], R28 ;  /* 0x0007101c01007387 */ /* 0x0009e80000100a00 */
[----:B------:R-:W2:Y:S01]  /*2fd40*/  LDL.LU R50, [R1+0x640] ;  /* 0x0006400001327983 */ /* 0x000ea20000300800 */
[----:B-1----:R-:W-:-:S04]  /*2fd50*/  LEA R24, P6, R27, R5, 0x2 ;  /* 0x000000051b187211 */ /* 0x002fc800078c10ff */
[----:B------:R-:W-:Y:S02]  /*2fd60*/  LEA.HI.X.SX32 R25, R27, R244, 0x2, P6 ;  /* 0x000000f41b197211 */ /* 0x000fe400030f16ff */
        /* <DEDUP_REMOVED lines=48> */
[----:B------:R-:W-:Y:S02]  /*30070*/  IMAD R89, R51, R248, RZ ;  /* 0x000000f833597224 */ /* 0x000fe400078e02ff */
[----:B------:R-:W-:-:S03]  /*30080*/  IMAD R90, R50, R249, RZ ;  /* 0x000000f9325a7224 */ /* 0x000fc600078e02ff */
[----:B------:R-:W2:Y:S08]  /*30090*/  LDC R247, c[0x0][0x240] ;  /* 0x00009000fff77b82 */ /* 0x000eb00000000800 */
[----:B------:R-:W2:Y:S08]  /*300a0*/  LDC R249, c[0x0][0x240] ;  /* 0x00009000fff97b82 */ /* 0x000eb00000000800 */
[----:B------:R-:W2:Y:S08]  /*300b0*/  LDC R246, c[0x0][0x240] ;  /* 0x00009000fff67b82 */ /* 0x000eb00000000800 */
[----:B------:R-:W2:Y:S01]  /*300c0*/  LDC R248, c[0x0][0x240] ;  /* 0x00009000fff87b82 */ /* 0x000ea20000000800 */
[----:B----4-:R-:W-:-:S04]  /*300d0*/  LEA R24, P6, R6, R5, 0x2 ;  /* 0x0000000506187211 */ /* 0x010fc800078c10ff */
[----:B------:R-:W-:Y:S02]  /*300e0*/  LEA.HI.X.SX32 R25, R6, R244, 0x2, P6 ;  /* 0x000000f406197211 */ /* 0x000fe400030f16ff */
[----:B------:R-:W4:Y:S04]  /*300f0*/  LDL.LU R6, [R1+0x338] ;  /* 0x0003380001067983 */ /* 0x000f280000300800 */
[----:B------:R1:W-:Y:S04]  /*30100*/  STL.64 [R1+0x6a8], R24 ;  /* 0x0006a81801007387 */ /* 0x0003e80000100a00 */
[----:B------:R-:W4:Y:S01]  /*30110*/  LDL.LU R46, [R1+0x334] ;  /* 0x00033400012e7983 */ /* 0x000f220000300800 */
[----:B-1----:R-:W-:-:S04]  /*30120*/  LEA R28, P5, R0, R5, 0x2 ;  /* 0x00000005001c7211 */ /* 0x002fc800078a10ff */
[----:B------:R-:W-:-:S05]  /*30130*/  LEA.HI.X.SX32 R29, R0, R244, 0x2, P5 ;  /* 0x000000f4001d7211 */ /* 0x000fca00028f16ff */
[----:B------:R1:W-:Y:S01]  /*30140*/  STL.64 [R1+0x6a0], R28 ;  /* 0x0006a01c01007387 */ /* 0x0003e20000100a00 */
[----:B------:R-:W-:-:S03]  /*30150*/  LEA R24, P6, R30, R5, 0x2 ;  /* 0x000000051e187211 */ /* 0x000fc600078c10ff */
[----:B------:R-:W4:Y:S01]  /*30160*/  LDL.LU R58, [R1+0x644] ;  /* 0x00064400013a7983 */ /* 0x000f220000300800 */
        /* <DEDUP_REMOVED lines=9> */
[----:B------:R-:W-:-:S03]  /*30200*/  LEA R24, P6, R26, R5, 0x2 ;  /* 0x000000051a187211 */ /* 0x000fc600078c10ff */
[----:B------:R-:W4:Y:S01]  /*30210*/  LDL.LU R54, [R1+0x318] ;  /* 0x0003180001367983 */ /* 0x000f220000300800 */
[----:B------:R-:W-:-:S05]  /*30220*/  LEA.HI.X.SX32 R25, R26, R244, 0x2, P6 ;  /* 0x000000f41a197211 */ /* 0x000fca00030f16ff */
[----:B------:R1:W-:Y:S04]  /*30230*/  STL.64 [R1+0x688], R24 ;  /* 0x0006881801007387 */ /* 0x0003e80000100a00 */
[----:B------:R-:W4:Y:S01]  /*30240*/  LDL.LU R55, [R1+0xa28] ;  /* 0x000a280001377983 */ /* 0x000f220000300800 */
[----:B---3--:R-:W-:-:S03]  /*30250*/  LEA R28, P5, R31, R5, 0x2 ;  /* 0x000000051f1c7211 */ /* 0x008fc600078a10ff */
[----:B------:R-:W3:Y:S01]  /*30260*/  LDL.LU R26, [R1+0x314] ;  /* 0x00031400011a7983 */ /* 0x000ee20000300800 */
[----:B------:R-:W-:-:S03]  /*30270*/  LEA.HI.X.SX32 R29, R31, R244, 0x2, P5 ;  /* 0x000000f41f1d7211 */ /* 0x000fc600028f16ff */
[----:B------:R-:W3:Y:S04]  /*30280*/  LDL.LU R31, [R1+0x30c] ;  /* 0x00030c00011f7983 */ /* 0x000ee80000300800 */
[----:B------:R2:W-:Y:S01]  /*30290*/  STL.64 [R1+0x680], R28 ;  /* 0x0006801c01007387 */ /* 0x0005e20000100a00 */
[----:B-1----:R-:W-:-:S03]  /*302a0*/  LEA R24, P6, R47, R5, 0x2 ;  /* 0x000000052f187211 */ /* 0x002fc600078c10ff */
        /* <DEDUP_REMOVED lines=59> */
[----:B------:R-:W-:-:S02]  /*30660*/  IMAD R86, R59, R246, RZ ;  /* 0x000000f63b567224 */ /* 0x000fc400078e02ff */
[----:B------:R-:W-:-:S03]  /*30670*/  IMAD R84, R51, R248, RZ ;  /* 0x000000f833547224 */ /* 0x000fc600078e02ff */
[----:B------:R-:W2:Y:S08]  /*30680*/  LDC R249, c[0x0][0x240] ;  /* 0x00009000fff97b82 */ /* 0x000eb00000000800 */
[----:B------:R-:W2:Y:S08]  /*30690*/  LDC R247, c[0x0][0x240] ;  /* 0x00009000fff77b82 */ /* 0x000eb00000000800 */
[----:B------:R-:W2:Y:S08]  /*306a0*/  LDC R248, c[0x0][0x240] ;  /* 0x00009000fff87b82 */ /* 0x000eb00000000800 */
[----:B------:R-:W2:Y:S01]  /*306b0*/  LDC R246, c[0x0][0x240] ;  /* 0x00009000fff67b82 */ /* 0x000ea20000000800 */
[----:B----4-:R-:W-:-:S04]  /*306c0*/  LEA R24, P6, R6, R5, 0x2 ;  /* 0x0000000506187211 */ /* 0x010fc800078c10ff */
[----:B------:R-:W-:Y:S02]  /*306d0*/  LEA.HI.X.SX32 R25, R6, R244, 0x2, P6 ;  /* 0x000000f406197211 */ /* 0x000fe400030f16ff */
[----:B------:R-:W4:Y:S01]  /*306e0*/  LDL.LU R6, [R1+0x2b8] ;  /* 0x0002b80001067983 */ /* 0x000f220000300800 */
[----:B-1----:R-:W-:-:S04]  /*306f0*/  LEA R28, P5, R46, R5, 0x2 ;  /* 0x000000052e1c7211 */ /* 0x002fc800078a10ff */
[----:B------:R-:W-:Y:S01]  /*30700*/  LEA.HI.X.SX32 R29, R46, R244, 0x2, P5 ;  /* 0x000000f42e1d7211 */ /* 0x000fe200028f16ff */
[----:B------:R-:W-:Y:S04]  /*30710*/  STL.64 [R1+0x608], R24 ;  /* 0x0006081801007387 */ /* 0x000fe80000100a00 */
[----:B------:R1:W-:Y:S04]  /*30720*/  STL.64 [R1+0x600], R28 ;  /* 0x0006001c01007387 */ /* 0x0003e80000100a00 */
[----:B-1----:R-:W4:Y:S01]  /*30730*/  LDL.LU R29, [R1+0x2b4] ;  /* 0x0002b400011d7983 */ /* 0x002f220000300800 */
[----:B------:R-:W-:-:S03]  /*30740*/  LEA R24, P6, R30, R5, 0x2 ;  /* 0x000000051e187211 */ /* 0x000fc600078c10ff */
[----:B------:R-:W4:Y:S01]  /*30750*/  LDL.LU R58, [R1+0xab8] ;  /* 0x000ab800013a7983 */ /* 0x000f220000300800 */
[----:B------:R-:W-:-:S03]  /*30760*/  LEA.HI.X.SX32 R25, R30, R244, 0x2, P6 ;  /* 0x000000f41e197211 */ /* 0x000fc600030f16ff */
[----:B------:R-:W4:Y:S04]  /*30770*/  LDL.LU R28, [R1+0x2ac] ;  /* 0x0002ac00011c7983 */ /* 0x000f280000300800 */
[----:B------:R-:W4:Y:S04]  /*30780*/  LDL.LU R30, [R1+0x2a4] ;  /* 0x0002a400011e7983 */ /* 0x000f280000300800 */
[----:B------:R1:W-:Y:S01]  /*30790*/  STL.64 [R1+0x5f8], R24 ;  /* 0x0005f81801007387 */ /* 0x0003e20000100a00 */
[----:B------:R-:W-:-:S04]  /*307a0*/  LEA R46, P5, R23, R5, 0x2 ;  /* 0x00000005172e7211 */ /* 0x000fc800078a10ff */
[----:B------:R-:W-:Y:S02]  /*307b0*/  LEA.HI.X.SX32 R47, R23, R244, 0x2, P5 ;  /* 0x000000f4172f7211 */ /* 0x000fe400028f16ff */
[----:B------:R-:W4:Y:S01]  /*307c0*/  LDL.LU R23, [R1+0xac4] ;  /* 0x000ac40001177983 */ /* 0x000f220000300800 */
[----:B-1----:R-:W-:-:S04]  /*307d0*/  LEA R24, P6, R0, R5, 0x2 ;  /* 0x0000000500187211 */ /* 0x002fc800078c10ff */
[----:B------:R-:W-:Y:S01]  /*307e0*/  LEA.HI.X.SX32 R25, R0, R244, 0x2, P6 ;  /* 0x000000f400197211 */ /* 0x000fe200030f16ff */
[----:B------:R-:W-:Y:S04]  /*307f0*/  STL.64 [R1+0x5f0], R46 ;  /* 0x0005f02e01007387 */ /* 0x000fe80000100a00 */
[----:B------:R1:W-:Y:S04]  /*30800*/  STL.64 [R1+0x5e8], R24 ;  /* 0x0005e81801007387 */ /* 0x0003e80000100a00 */
[----:B-1----:R-:W4:Y:S01]  /*30810*/  LDL.LU R25, [R1+0x29c] ;  /* 0x00029c0001197983 */ /* 0x002f220000300800 */
[----:B---3--:R-:W-:-:S03]  /*30820*/  LEA R50, P5, R26, R5, 0x2 ;  /* 0x000000051a327211 */ /* 0x008fc600078a10ff */
[----:B------:R-:W3:Y:S01]  /*30830*/  LDL.LU R55, [R1+0x298] ;  /* 0x0002980001377983 */ /* 0x000ee20000300800 */
[----:B------:R-:W-:-:S03]  /*30840*/  LEA.HI.X.SX32 R51, R26, R244, 0x2, P5 ;  /* 0x000000f41a337211 */ /* 0x000fc600028f16ff */
[----:B------:R-:W3:Y:S04]  /*30850*/  LDL.LU R59, [R1+0xac8] ;  /* 0x000ac800013b7983 */ /* 0x000ee80000300800 */
[----:B------:R-:W3:Y:S01]  /*30860*/  LDL.LU R26, [R1+0x294] ;  /* 0x00029400011a7983 */ /* 0x000ee20000300800 */
[----:B------:R-:W-:-:S03]  /*30870*/  LEA R46, P6, R31, R5, 0x2 ;  /* 0x000000051f2e7211 */ /* 0x000fc600078c10ff */
        /* <DEDUP_REMOVED lines=25> */
[----:B------:R-:W4:Y:S04]  /*30a10*/  LDL.LU R28, [R1+0x264] ;  /* 0x00026400011c7983 */ /* 0x000f280000300800 */
[----:B------:R3:W-:Y:S01]  /*30a20*/  STL.64 [R1+0x5b0], R50 ;  /* 0x0005b03201007387 */ /* 0x0007e20000100a00 */
[----:B-1----:R-:W-:-:S04]  /*30a30*/  LEA R46, P6, R30, R5, 0x2 ;  /* 0x000000051e2e7211 */ /* 0x002fc800078c10ff */
[----:B------:R-:W-:Y:S02]  /*30a40*/  LEA.HI.X.SX32 R47, R30, R244, 0x2, P6 ;  /* 0x000000f41e2f7211 */ /* 0x000fe400030f16ff */
[----:B------:R-:W4:Y:S04]  /*30a50*/  LDL.LU R30, [R1+0x25c] ;  /* 0x00025c00011e7983 */ /* 0x000f280000300800 */
[----:B------:R1:W-:Y:S01]  /*30a60*/  STL.64 [R1+0x5a8], R46 ;  /* 0x0005a82e01007387 */ /* 0x0003e20000100a00 */
[----:B---3--:R-:W-:-:S04]  /*30a70*/  LEA R50, P5, R25, R5, 0x2 ;  /* 0x0000000519327211 */ /* 0x008fc800078a10ff */
[-C--:B------:R-:W-:Y:S02]  /*30a80*/  LEA.HI.X.SX32 R51, R25, R244.reuse, 0x2, P5 ;  /* 0x000000f419337211 */ /* 0x080fe400028f16ff */
[CC--:B-1----:R-:W-:Y:S01]  /*30a90*/  LEA R46, P6, R55.reuse, R5.reuse, 0x2 ;  /* 0x00000005372e7211 */ /* 0x0c2fe200078c10ff */
[----:B------:R-:W3:Y:S03]  /*30aa0*/  LDL.LU R25, [R1+0x258] ;  /* 0x0002580001197983 */ /* 0x000ee60000300800 */
[----:B------:R-:W-:Y:S01]  /*30ab0*/  LEA.HI.X.SX32 R47, R55, R244, 0x2, P6 ;  /* 0x000000f4372f7211 */ /* 0x000fe200030f16ff */
[----:B------:R1:W-:Y:S04]  /*30ac0*/  STL.64 [R1+0x5a0], R50 ;  /* 0x0005a03201007387 */ /* 0x0003e80000100a00 */
[----:B------:R1:W-:Y:S02]  /*30ad0*/  STL.64 [R1+0x598], R46 ;  /* 0x0005982e01007387 */ /* 0x0003e40000100a00 */
[----:B-1----:R-:W-:-:S04]  /*30ae0*/  LEA R50, P5, R26, R5, 0x2 ;  /* 0x000000051a327211 */ /* 0x002fc800078a10ff */
[----:B------:R-:W-:Y:S02]  /*30af0*/  LEA.HI.X.SX32 R51, R26, R244, 0x2, P5 ;  /* 0x000000f41a337211 */ /* 0x000fe400028f16ff */
[----:B------:R-:W3:Y:S01]  /*30b00*/  LDL.LU R26, [R1+0x254] ;  /* 0x00025400011a7983 */ /* 0x000ee20000300800 */
[----:B------:R-:W-:-:S03]  /*30b10*/  LEA R46, P6, R31, R5, 0x2 ;  /* 0x000000051f2e7211 */ /* 0x000fc600078c10ff */
[----:B------:R1:W-:Y:S01]  /*30b20*/  STL.64 [R1+0x590], R50 ;  /* 0x0005903201007387 */ /* 0x0003e20000100a00 */
[----:B------:R-:W-:-:S03]  /*30b30*/  LEA.HI.X.SX32 R47, R31, R244, 0x2, P6 ;  /* 0x000000f41f2f7211 */ /* 0x000fc600030f16ff */
[----:B------:R-:W3:Y:S04]  /*30b40*/  LDL.LU R31, [R1+0x248] ;  /* 0x00024800011f7983 */ /* 0x000ee80000300800 */
[----:B------:R2:W-:Y:S01]  /*30b50*/  STL.64 [R1+0x588], R46 ;  /* 0x0005882e01007387 */ /* 0x0005e20000100a00 */
[----:B-1----:R-:W-:-:S04]  /*30b60*/  LEA R50, P5, R24, R5, 0x2 ;  /* 0x0000000518327211 */ /* 0x002fc800078a10ff */
[----:B------:R-:W-:Y:S02]  /*30b70*/  LEA.HI.X.SX32 R51, R24, R244, 0x2, P5 ;  /* 0x000000f418337211 */ /* 0x000fe400028f16ff */
[----:B--2---:R-:W-:-:S03]  /*30b80*/  LEA R46, P6, R34, R5, 0x2 ;  /* 0x00000005222e7211 */ /* 0x004fc600078c10ff */
[----:B------:R1:W-:Y:S01]  /*30b90*/  STL.64 [R1+0x580], R50 ;  /* 0x0005803201007387 */ /* 0x0003e20000100a00 */
[----:B------:R-:W-:-:S03]  /*30ba0*/  LEA.HI.X.SX32 R47, R34, R244, 0x2, P6 ;  /* 0x000000f4222f7211 */ /* 0x000fc600030f16ff */
        /* <DEDUP_REMOVED lines=34> */
[----:B------:R-:W4:Y:S04]  /*30dd0*/  LDL.LU R0, [R1+0x218] ;  /* 0x0002180001007983 */ /* 0x000f280000300800 */
[----:B------:R-:W4:Y:S01]  /*30de0*/  LDL.LU R59, [R1+0x214] ;  /* 0x00021400013b7983 */ /* 0x000f220000300800 */
[----:B---3--:R-:W-:-:S04]  /*30df0*/  LEA R46, P6, R25, R5, 0x2 ;  /* 0x00000005192e7211 */ /* 0x008fc800078c10ff */
[----:B------:R-:W-:-:S05]  /*30e00*/  LEA.HI.X.SX32 R47, R25, R244, 0x2, P6 ;  /* 0x000000f4192f7211 */ /* 0x000fca00030f16ff */
[----:B------:R3:W-:Y:S04]  /*30e10*/  STL.64 [R1+0x548], R46 ;  /* 0x0005482e01007387 */ /* 0x0007e80000100a00 */
[----:B------:R-:W4:Y:S01]  /*30e20*/  LDL.LU R58, [R1+0xb84] ;  /* 0x000b8400013a7983 */ /* 0x000f220000300800 */
[----:B-1----:R-:W-:-:S04]  /*30e30*/  LEA R50, P5, R26, R5, 0x2 ;  /* 0x000000051a327211 */ /* 0x002fc800078a10ff */
[----:B------:R-:W-:Y:S02]  /*30e40*/  LEA.HI.X.SX32 R51, R26, R244, 0x2, P5 ;  /* 0x000000f41a337211 */ /* 0x000fe400028f16ff */
[----:B------:R-:W4:Y:S01]  /*30e50*/  LDL.LU R26, [R1+0x20c] ;  /* 0x00020c00011a7983 */ /* 0x000f220000300800 */
[----:B---3--:R-:W-:-:S03]  /*30e60*/  LEA R46, P6, R31, R5, 0x2 ;  /* 0x000000051f2e7211 */ /* 0x008fc600078c10ff */
        /* <DEDUP_REMOVED lines=9> */
[----:B------:R4:W-:Y:S01]  /*30f00*/  STL.64 [R1+0x530], R50 ;  /* 0x0005303201007387 */ /* 0x0009e20000100a00 */
[----:B-1----:R-:W-:-:S03]  /*30f10*/  LEA R46, P6, R27, R5, 0x2 ;  /* 0x000000051b2e7211 */ /* 0x002fc600078c10ff */
[----:B------:R-:W2:Y:S01]  /*30f20*/  LDL.LU R54, [R1+0xba0] ;  /* 0x000ba00001367983 */ /* 0x000ea20000300800 */
[----:B------:R-:W-:-:S03]  /*30f30*/  LEA.HI.X.SX32 R47, R27, R244, 0x2, P6 ;  /* 0x000000f41b2f7211 */ /* 0x000fc600030f16ff */
        /* <DEDUP_REMOVED lines=25> */
[----:B-1----:R-:W-:-:S04]  /*310d0*/  LEA R50, P5, R26, R5, 0x2 ;  /* 0x000000051a327211 */ /* 0x002fc800078a10ff */
[----:B------:R-:W-:Y:S02]  /*310e0*/  LEA.HI.X.SX32 R51, R26, R244, 0x2, P5 ;  /* 0x000000f41a337211 */ /* 0x000fe400028f16ff */
[----:B------:R-:W4:Y:S01]  /*310f0*/  LDL.LU R26, [R1+0x1d8] ;  /* 0x0001d800011a7983 */ /* 0x000f220000300800 */
[----:B---3--:R-:W-:-:S03]  /*31100*/  LEA R46, P6, R31, R5, 0x2 ;  /* 0x000000051f2e7211 */ /* 0x008fc600078c10ff */
        /* <DEDUP_REMOVED lines=36> */
[----:B------:R-:W4:Y:S04]  /*31350*/  LDL.LU R60, [R1+0x1bc] ;  /* 0x0001bc00013c7983 */ /* 0x000f280000300800 */
[----:B------:R1:W-:Y:S02]  /*31360*/  STL.64 [R1+0x4b8], R46 ;  /* 0x0004b82e01007387 */ /* 0x0003e40000100a00 */
[----:B-1----:R-:W-:-:S02]  /*31370*/  LEA R50, P5, R30, R5, 0x2 ;  /* 0x000000051e327211 */ /* 0x002fc400078a10ff */
[----:B------:R-:W4:Y:S02]  /*31380*/  LDL.LU R25, [R1+0xbe8] ;  /* 0x000be80001197983 */ /* 0x000f240000300800 */
[----:B------:R-:W-:Y:S02]  /*31390*/  LEA.HI.X.SX32 R51, R30, R244, 0x2, P5 ;  /* 0x000000f41e337211 */ /* 0x000fe400028f16ff */
[----:B------:R-:W4:Y:S04]  /*313a0*/  LDL.LU R30, [R1+0x1b8] ;  /* 0x0001b800011e7983 */ /* 0x000f280000300800 */
[----:B------:R-:W4:Y:S01]  /*313b0*/  LDL.LU R28, [R1+0x1b4] ;  /* 0x0001b400011c7983 */ /* 0x000f220000300800 */
[----:B------:R-:W-:-:S03]  /*313c0*/  LEA R46, P6, R0, R5, 0x2 ;  /* 0x00000005002e7211 */ /* 0x000fc600078c10ff */
        /* <DEDUP_REMOVED lines=30> */
[----:B------:R-:W4:Y:S04]  /*315b0*/  LDL.LU R29, [R1+0x18c] ;  /* 0x00018c00011d7983 */ /* 0x000f280000300800 */
[----:B------:R1:W-:Y:S01]  /*315c0*/  STL.64 [R1+0x478], R46 ;  /* 0x0004782e01007387 */ /* 0x0003e20000100a00 */
[C---:B------:R-:W-:Y:S01]  /*315d0*/  LEA R50, P5, R60.reuse, R5, 0x2 ;  /* 0x000000053c327211 */ /* 0x040fe200078a10ff */
[----:B------:R-:W-:Y:S02]  /*315e0*/  IMAD R77, R25, R246, RZ ;  /* 0x000000f6194d7224 */ /* 0x000fe400078e02ff */
[----:B------:R-:W4:Y:S01]  /*315f0*/  LDL.LU R25, [R1+0x188] ;  /* 0x0001880001197983 */ /* 0x000f220000300800 */
[-C--:B------:R-:W-:Y:S01]  /*31600*/  LEA.HI.X.SX32 R51, R60, R244.reuse, 0x2, P5 ;  /* 0x000000f43c337211 */ /* 0x080fe200028f16ff */
[----:B------:R-:W-:Y:S01]  /*31610*/  IMAD R82, R61, R245, RZ ;  /* 0x000000f53d527224 */ /* 0x000fe200078e02ff */
[C---:B-1----:R-:W-:Y:S01]  /*31620*/  LEA R46, P6, R30.reuse, R5, 0x2 ;  /* 0x000000051e2e7211 */ /* 0x042fe200078c10ff */
[----:B------:R-:W1:Y:S02]  /*31630*/  LDC R245, c[0x0][0x240] ;  /* 0x00009000fff57b82 */ /* 0x000e640000000800 */
[----:B------:R1:W-:Y:S01]  /*31640*/  STL.64 [R1+0x470], R50 ;  /* 0x0004703201007387 */ /* 0x0003e20000100a00 */
[----:B------:R-:W-:-:S03]  /*31650*/  LEA.HI.X.SX32 R47, R30, R244, 0x2, P6 ;  /* 0x000000f41e2f7211 */ /* 0x000fc600030f16ff */
[----:B------:R-:W4:Y:S02]  /*31660*/  LDL.LU R30, [R1+0x184] ;  /* 0x00018400011e7983 */ /* 0x000f240000300800 */
[----:B------:R-:W4:Y:S02]  /*31670*/  LDC R246, c[0x0][0x240] ;  /* 0x00009000fff67b82 */ /* 0x000f240000000800 */
[----:B------:R1:W-:Y:S02]  /*31680*/  STL.64 [R1+0x468], R46 ;  /* 0x0004682e01007387 */ /* 0x0003e40000100a00 */
[----:B-1----:R-:W-:-:S04]  /*31690*/  LEA R50, P5, R28, R5, 0x2 ;  /* 0x000000051c327211 */ /* 0x002fc800078a10ff */
[----:B------:R-:W-:Y:S02]  /*316a0*/  LEA.HI.X.SX32 R51, R28, R244, 0x2, P5 ;  /* 0x000000f41c337211 */ /* 0x000fe400028f16ff */
[----:B------:R-:W4:Y:S01]  /*316b0*/  LDL.LU R28, [R1+0x180] ;  /* 0x00018000011c7983 */ /* 0x000f220000300800 */
[----:B------:R-:W-:-:S03]  /*316c0*/  LEA R46, P6, R59, R5, 0x2 ;  /* 0x000000053b2e7211 */ /* 0x000fc600078c10ff */
[----:B------:R1:W-:Y:S01]  /*316d0*/  STL.64 [R1+0x460], R50 ;  /* 0x0004603201007387 */ /* 0x0003e20000100a00 */
[----:B------:R-:W-:-:S05]  /*316e0*/  LEA.HI.X.SX32 R47, R59, R244, 0x2, P6 ;  /* 0x000000f43b2f7211 */ /* 0x000fca00030f16ff */
[----:B------:R3:W-:Y:S01]  /*316f0*/  STL.64 [R1+0x458], R46 ;  /* 0x0004582e01007387 */ /* 0x0007e20000100a00 */
[----:B-1----:R-:W-:-:S04]  /*31700*/  LEA R50, P5, R26, R5, 0x2 ;  /* 0x000000051a327211 */ /* 0x002fc800078a10ff */
[----:B------:R-:W-:Y:S02]  /*31710*/  LEA.HI.X.SX32 R51, R26, R244, 0x2, P5 ;  /* 0x000000f41a337211 */ /* 0x000fe400028f16ff */
[----:B------:R-:W4:Y:S04]  /*31720*/  LDL.LU R26, [R1+0x17c] ;  /* 0x00017c00011a7983 */ /* 0x000f280000300800 */
[----:B------:R1:W-:Y:S01]  /*31730*/  STL.64 [R1+0x450], R50 ;  /* 0x0004503201007387 */ /* 0x0003e20000100a00 */
[----:B---3--:R-:W-:-:S04]  /*31740*/  LEA R46, P6, R31, R5, 0x2 ;  /* 0x000000051f2e7211 */ /* 0x008fc800078c10ff */
[----:B------:R-:W-:Y:S02]  /*31750*/  LEA.HI.X.SX32 R47, R31, R244, 0x2, P6 ;  /* 0x000000f41f2f7211 */ /* 0x000fe400030f16ff */
        /* <DEDUP_REMOVED lines=16> */
[----:B------:R-:W-:-:S07]  /*31860*/  IMAD R72, R54, R249, RZ ;  /* 0x000000f936487224 */ /* 0x000fce00078e02ff */
        /* <DEDUP_REMOVED lines=31> */
[----:B---3--:R-:W-:-:S04]  /*31a60*/  LEA R46, P6, R31, R5, 0x2 ;  /* 0x000000051f2e7211 */ /* 0x008fc800078c10ff */
[----:B------:R-:W-:Y:S02]  /*31a70*/  LEA.HI.X.SX32 R47, R31, R244, 0x2, P6 ;  /* 0x000000f41f2f7211 */ /* 0x000fe400030f16ff */
        /* <DEDUP_REMOVED lines=71> */
[----:B------:R-:W-:Y:S04]  /*31ef0*/  STL.64 [R1+0x380], R50 ;  /* 0x0003803201007387 */ /* 0x000fe80000100a00 */
[----:B------:R-:W4:Y:S01]  /*31f00*/  LDL.LU R61, [R1+0xc30] ;  /* 0x000c3000013d7983 */ /* 0x000f220000300800 */
[----:B------:R-:W-:-:S04]  /*31f10*/  LEA R46, P6, R25, R5, 0x2 ;  /* 0x00000005192e7211 */ /* 0x000fc800078c10ff */
[----:B------:R-:W-:-:S05]  /*31f20*/  LEA.HI.X.SX32 R47, R25, R244, 0x2, P6 ;  /* 0x000000f4192f7211 */ /* 0x000fca00030f16ff */
[----:B------:R1:W-:Y:S01]  /*31f30*/  STL.64 [R1+0x378], R46 ;  /* 0x0003782e01007387 */ /* 0x0003e20000100a00 */
[----:B------:R-:W-:-:S04]  /*31f40*/  LEA R54, P5, R30, R5, 0x2 ;  /* 0x000000051e367211 */ /* 0x000fc800078a10ff */
[----:B------:R-:W-:Y:S01]  /*31f50*/  LEA.HI.X.SX32 R55, R30, R244, 0x2, P5 ;  /* 0x000000f41e377211 */ /* 0x000fe200028f16ff */
[----:B-1----:R-:W4:Y:S04]  /*31f60*/  LDL.LU R46, [R1+0x104] ;  /* 0x00010400012e7983 */ /* 0x002f280000300800 */
[----:B------:R-:W4:Y:S04]  /*31f70*/  LDL.LU R25, [R1+0xc38] ;  /* 0x000c380001197983 */ /* 0x000f280000300800 */
[----:B------:R-:W4:Y:S01]  /*31f80*/  LDL.LU R30, [R1+0x100] ;  /* 0x00010000011e7983 */ /* 0x000f220000300800 */
[----:B------:R-:W-:-:S03]  /*31f90*/  LEA R50, P6, R28, R5, 0x2 ;  /* 0x000000051c327211 */ /* 0x000fc600078c10ff */
[----:B------:R1:W-:Y:S01]  /*31fa0*/  STL.64 [R1+0x370], R54 ;  /* 0x0003703601007387 */ /* 0x0003e20000100a00 */
[----:B------:R-:W-:-:S03]  /*31fb0*/  LEA.HI.X.SX32 R51, R28, R244, 0x2, P6 ;  /* 0x000000f41c337211 */ /* 0x000fc600030f16ff */
[----:B------:R-:W4:Y:S04]  /*31fc0*/  LDL.LU R28, [R1+0xfc] ;  /* 0x0000fc00011c7983 */ /* 0x000f280000300800 */
[----:B------:R-:W4:Y:S04]  /*31fd0*/  LDL.LU R58, [R1+0xf8] ;  /* 0x0000f800013a7983 */ /* 0x000f280000300800 */
[----:B------:R3:W-:Y:S04]  /*31fe0*/  STL.64 [R1+0x368], R50 ;  /* 0x0003683201007387 */ /* 0x0007e80000100a00 */
[----:B------:R-:W4:Y:S04]  /*31ff0*/  LDL.LU R60, [R1+0xc40] ;  /* 0x000c4000013c7983 */ /* 0x000f280000300800 */
[----:B------:R-:W4:Y:S01]  /*32000*/  LDL.LU R0, [R1+0xf4] ;  /* 0x0000f40001007983 */ /* 0x000f220000300800 */
[----:B-1----:R-:W-:-:S04]  /*32010*/  LEA R54, P5, R26, R5, 0x2 ;  /* 0x000000051a367211 */ /* 0x002fc800078a10ff */
[----:B------:R-:W-:-:S05]  /*32020*/  LEA.HI.X.SX32 R55, R26, R244, 0x2, P5 ;  /* 0x000000f41a377211 */ /* 0x000fca00028f16ff */
        /* <DEDUP_REMOVED lines=67> */
[----:B------:R-:W-:Y:S01]  /*32460*/  STL.64 [R1+0x2e8], R50 ;  /* 0x0002e83201007387 */ /* 0x000fe20000100a00 */
[----:B-1----:R-:W-:-:S04]  /*32470*/  LEA R54, P5, R29, R5, 0x2 ;  /* 0x000000051d367211 */ /* 0x002fc800078a10ff */
[----:B------:R-:W-:Y:S02]  /*32480*/  LEA.HI.X.SX32 R55, R29, R244, 0x2, P5 ;  /* 0x000000f41d377211 */ /* 0x000fe400028f16ff */
[----:B------:R-:W4:Y:S04]  /*32490*/  LDL.LU R29, [R1+0xac] ;  /* 0x0000ac00011d7983 */ /* 0x000f280000300800 */
[----:B------:R1:W-:Y:S04]  /*324a0*/  STL.64 [R1+0x2e0], R54 ;  /* 0x0002e03601007387 */ /* 0x0003e80000100a00 */
[----:B------:R-:W4:Y:S04]  /*324b0*/  LDL.LU R66, [R1+0xc60] ;  /* 0x000c600001427983 */ /* 0x000f280000300800 */
[----:B-1----:R-:W4:Y:S01]  /*324c0*/  LDL.LU R54, [R1+0xa8] ;  /* 0x0000a80001367983 */ /* 0x002f220000300800 */
[----:B------:R-:W-:-:S04]  /*324d0*/  LEA R50, P6, R46, R5, 0x2 ;  /* 0x000000052e327211 */ /* 0x000fc800078c10ff */
[----:B------:R-:W-:Y:S02]  /*324e0*/  LEA.HI.X.SX32 R51, R46, R244, 0x2, P6 ;  /* 0x000000f42e337211 */ /* 0x000fe400030f16ff */
        /* <DEDUP_REMOVED lines=17> */
[----:B---3--:R-:W-:-:S03]  /*32600*/  LEA R50, P6, R31, R5, 0x2 ;  /* 0x000000051f327211 */ /* 0x008fc600078c10ff */
[----:B------:R-:W3:Y:S01]  /*32610*/  LDL.LU R60, [R1+0x94] ;  /* 0x00009400013c7983 */ /* 0x000ee20000300800 */
[----:B------:R-:W-:-:S03]  /*32620*/  LEA.HI.X.SX32 R51, R31, R244, 0x2, P6 ;  /* 0x000000f41f337211 */ /* 0x000fc600030f16ff */
[----:B------:R-:W3:Y:S04]  /*32630*/  LDL.LU R55, [R1+0x8c] ;  /* 0x00008c0001377983 */ /* 0x000ee80000300800 */
[----:B------:R1:W-:Y:S01]  /*32640*/  STL.64 [R1+0x2b8], R50 ;  /* 0x0002b83201007387 */ /* 0x0003e20000100a00 */
[----:B--2---:R-:W-:-:S04]  /*32650*/  LEA R58, P5, R34, R5, 0x2 ;  /* 0x00000005223a7211 */ /* 0x004fc800078a10ff */
[----:B------:R-:W-:Y:S02]  /*32660*/  LEA.HI.X.SX32 R59, R34, R244, 0x2, P5 ;  /* 0x000000f4223b7211 */ /* 0x000fe400028f16ff */
[----:B------:R-:W2:Y:S04]  /*32670*/  LDL.LU R34, [R1+0xc78] ;  /* 0x000c780001227983 */ /* 0x000ea80000300800 */
[----:B------:R-:W2:Y:S04]  /*32680*/  LDL.LU R31, [R1+0x88] ;  /* 0x00008800011f7983 */ /* 0x000ea80000300800 */
[----:B------:R4:W-:Y:S01]  /*32690*/  STL.64 [R1+0x2b0], R58 ;  /* 0x0002b03a01007387 */ /* 0x0009e20000100a00 */
        /* <DEDUP_REMOVED lines=23> */
[----:B-1----:R-:W-:-:S04]  /*32810*/  LEA R50, P6, R62, R5, 0x2 ;  /* 0x000000053e327211 */ /* 0x002fc800078c10ff */
[-C--:B------:R-:W-:Y:S01]  /*32820*/  LEA.HI.X.SX32 R51, R62, R244.reuse, 0x2, P6 ;  /* 0x000000f43e337211 */ /* 0x080fe200030f16ff */
[----:B------:R1:W-:Y:S04]  /*32830*/  STL.64 [R1+0x280], R58 ;  /* 0x0002803a01007387 */ /* 0x0003e80000100a00 */
[----:B------:R3:W-:Y:S01]  /*32840*/  STL.64 [R1+0x278], R50 ;  /* 0x0002783201007387 */ /* 0x0007e20000100a00 */
[-C--:B-1----:R-:W-:Y:S02]  /*32850*/  LEA R58, P5, R0, R5.reuse, 0x2 ;  /* 0x00000005003a7211 */ /* 0x082fe400078a10ff */
[----:B---3--:R-:W-:Y:S02]  /*32860*/  LEA R50, P6, R60, R5, 0x2 ;  /* 0x000000053c327211 */ /* 0x008fe400078c10ff */
[----:B------:R-:W-:-:S02]  /*32870*/  LEA.HI.X.SX32 R59, R0, R244, 0x2, P5 ;  /* 0x000000f4003b7211 */ /* 0x000fc400028f16ff */
[----:B------:R-:W-:Y:S01]  /*32880*/  LEA.HI.X.SX32 R51, R60, R244, 0x2, P6 ;  /* 0x000000f43c337211 */ /* 0x000fe200030f16ff */
[----:B------:R-:W3:Y:S04]  /*32890*/  LDL.LU R0, [R1+0x6c] ;  /* 0x00006c0001007983 */ /* 0x000ee80000300800 */
[----:B------:R1:W-:Y:S04]  /*328a0*/  STL.64 [R1+0x270], R58 ;  /* 0x0002703a01007387 */ /* 0x0003e80000100a00 */
[----:B------:R1:W-:Y:S01]  /*328b0*/  STL.64 [R1+0x268], R50 ;  /* 0x0002683201007387 */ /* 0x0003e20000100a00 */
[----:B--2---:R-:W-:-:S03]  /*328c0*/  IMAD R249, R34, R249, RZ ;  /* 0x000000f922f97224 */ /* 0x004fc600078e02ff */
[----:B------:R-:W2:Y:S01]  /*328d0*/  LDL.LU R34, [R1+0x68] ;  /* 0x0000680001227983 */ /* 0x000ea20000300800 */
[-C--:B-1----:R-:W-:Y:S02]  /*328e0*/  LEA R58, P5, R55, R5.reuse, 0x2 ;  /* 0x00000005373a7211 */ /* 0x082fe400078a10ff */
[----:B------:R-:W-:Y:S02]  /*328f0*/  LEA R50, P6, R31, R5, 0x2 ;  /* 0x000000051f327211 */ /* 0x000fe400078c10ff */
[-C--:B------:R-:W-:Y:S02]  /*32900*/  LEA.HI.X.SX32 R59, R55, R244.reuse, 0x2, P5 ;  /* 0x000000f4373b7211 */ /* 0x080fe400028f16ff */
[----:B------:R-:W-:-:S03]  /*32910*/  LEA.HI.X.SX32 R51, R31, R244, 0x2, P6 ;  /* 0x000000f41f337211 */ /* 0x000fc600030f16ff */
[----:B------:R1:W-:Y:S04]  /*32920*/  STL.64 [R1+0x260], R58 ;  /* 0x0002603a01007387 */ /* 0x0003e80000100a00 */
        /* <DEDUP_REMOVED lines=16> */
[----:B------:R-:W-:Y:S01]  /*32a30*/  STL.64 [R1+0x240], R58 ;  /* 0x0002403a01007387 */ /* 0x000fe20000100a00 */
[----:B------:R-:W-:-:S03]  /*32a40*/  LEA.HI.X.SX32 R51, R54, R244, 0x2, P6 ;  /* 0x000000f436337211 */ /* 0x000fc600030f16ff */
[----:B------:R-:W4:Y:S04]  /*32a50*/  LDL.LU R172, [R1+0xc80] ;  /* 0x000c800001ac7983 */ /* 0x000f280000300800 */
[----:B------:R1:W-:Y:S04]  /*32a60*/  STL.64 [R1+0x238], R50 ;  /* 0x0002383201007387 */ /* 0x0003e80000100a00 */
[----:B-1----:R-:W4:Y:S04]  /*32a70*/  LDL.LU R51, [R1+0x54] ;  /* 0x0000540001337983 */ /* 0x002f280000300800 */
[----:B------:R-:W4:Y:S04]  /*32a80*/  LDL.LU R163, [R1+0xc88] ;  /* 0x000c880001a37983 */ /* 0x000f280000300800 */
[----:B------:R-:W4:Y:S01]  /*32a90*/  LDL.LU R63, [R1+0x4c] ;  /* 0x00004c00013f7983 */ /* 0x000f220000300800 */
[----:B------:R-:W-:-:S04]  /*32aa0*/  LEA R58, P5, R46, R5, 0x2 ;  /* 0x000000052e3a7211 */ /* 0x000fc800078a10ff */
[----:B------:R-:W-:-:S05]  /*32ab0*/  LEA.HI.X.SX32 R59, R46, R244, 0x2, P5 ;  /* 0x000000f42e3b7211 */ /* 0x000fca00028f16ff */
[----:B------:R3:W-:Y:S01]  /*32ac0*/  STL.64 [R1+0x230], R58 ;  /* 0x0002303a01007387 */ /* 0x0007e20000100a00 */
[----:B------:R-:W-:-:S03]  /*32ad0*/  LEA R54, P6, R28, R5, 0x2 ;  /* 0x000000051c367211 */ /* 0x000fc600078c10ff */
[----:B------:R-:W4:Y:S04]  /*32ae0*/  LDL.LU R46, [R1+0xc90] ;  /* 0x000c9000012e7983 */ /* 0x000f280000300800 */
[----:B------:R-:W4:Y:S01]  /*32af0*/  LDL.LU R62, [R1+0x48] ;  /* 0x00004800013e7983 */ /* 0x000f220000300800 */
[----:B------:R-:W-:-:S03]  /*32b00*/  LEA.HI.X.SX32 R55, R28, R244, 0x2, P6 ;  /* 0x000000f41c377211 */ /* 0x000fc600030f16ff */
[----:B------:R-:W4:Y:S04]  /*32b10*/  LDL.LU R28, [R1+0x44] ;  /* 0x00004400011c7983 */ /* 0x000f280000300800 */
[----:B------:R2:W-:Y:S04]  /*32b20*/  STL.64 [R1+0x228], R54 ;  /* 0x0002283601007387 */ /* 0x0005e80000100a00 */
[----:B------:R-:W4:Y:S04]  /*32b30*/  LDL.LU R61, [R1+0x40] ;  /* 0x00004000013d7983 */ /* 0x000f280000300800 */
[----:B------:R-:W4:Y:S01]  /*32b40*/  LDL.LU R60, [R1+0x3c] ;  /* 0x00003c00013c7983 */ /* 0x000f220000300800 */
[----:B---3--:R-:W-:-:S04]  /*32b50*/  LEA R58, P5, R0, R5, 0x2 ;  /* 0x00000005003a7211 */ /* 0x008fc800078a10ff */
[----:B------:R-:W-:-:S05]  /*32b60*/  LEA.HI.X.SX32 R59, R0, R244, 0x2, P5 ;  /* 0x000000f4003b7211 */ /* 0x000fca00028f16ff */
[----:B------:R1:W-:Y:S01]  /*32b70*/  STL.64 [R1+0x220], R58 ;  /* 0x0002203a01007387 */ /* 0x0003e20000100a00 */
[----:B--2---:R-:W-:-:S04]  /*32b80*/  LEA R54, P6, R34, R5, 0x2 ;  /* 0x0000000522367211 */ /* 0x004fc800078c10ff */
[----:B------:R-:W-:Y:S02]  /*32b90*/  LEA.HI.X.SX32 R55, R34, R244, 0x2, P6 ;  /* 0x000000f422377211 */ /* 0x000fe400030f16ff */
[----:B------:R-:W2:Y:S04]  /*32ba0*/  LDL.LU R34, [R1+0xca0] ;  /* 0x000ca00001227983 */ /* 0x000ea80000300800 */
[----:B------:R-:W3:Y:S01]  /*32bb0*/  LDL.LU R50, [R1+0x38] ;  /* 0x0000380001327983 */ /* 0x000ee20000300800 */
[----:B-1----:R-:W-:-:S03]  /*32bc0*/  LEA R58, P5, R31, R5, 0x2 ;  /* 0x000000051f3a7211 */ /* 0x002fc600078a10ff */
[----:B------:R1:W-:Y:S01]  /*32bd0*/  STL.64 [R1+0x218], R54 ;  /* 0x0002183601007387 */ /* 0x0003e20000100a00 */
[----:B------:R-:W-:-:S03]  /*32be0*/  LEA.HI.X.SX32 R59, R31, R244, 0x2, P5 ;  /* 0x000000f41f3b7211 */ /* 0x000fc600028f16ff */
[----:B------:R-:W3:Y:S04]  /*32bf0*/  LDL.LU R0, [R1+0xca8] ;  /* 0x000ca80001007983 */ /* 0x000ee80000300800 */
[----:B------:R-:W3:Y:S01]  /*32c00*/  LDL.LU R31, [R1+0x34] ;  /* 0x00003400011f7983 */ /* 0x000ee20000300800 */
[----:B-1----:R-:W-:-:S03]  /*32c10*/  LEA R54, P6, R47, R5, 0x2 ;  /* 0x000000052f367211 */ /* 0x002fc600078c10ff */
[----:B------:R4:W-:Y:S01]  /*32c20*/  STL.64 [R1+0x210], R58 ;  /* 0x0002103a01007387 */ /* 0x0009e20000100a00 */
[----:B------:R-:W-:-:S03]  /*32c30*/  LEA.HI.X.SX32 R55, R47, R244, 0x2, P6 ;  /* 0x000000f42f377211 */ /* 0x000fc600030f16ff */
[----:B------:R-:W3:Y:S04]  /*32c40*/  LDL.LU R47, [R1+0x2c] ;  /* 0x00002c00012f7983 */ /* 0x000ee80000300800 */
[----:B------:R1:W-:Y:S01]  /*32c50*/  STL.64 [R1+0x208], R54 ;  /* 0x0002083601007387 */ /* 0x0003e20000100a00 */
[----:B------:R-:W-:Y:S02]  /*32c60*/  IMAD R26, R26, R248, RZ ;  /* 0x000000f81a1a7224 */ /* 0x000fe400078e02ff */
        /* <DEDUP_REMOVED lines=14> */
[----:B------:R-:W-:Y:S01]  /*32d50*/  LEA.HI.X.SX32 R55, R63, R244, 0x2, P6 ;  /* 0x000000f43f377211 */ /* 0x000fe200030f16ff */
[----:B------:R-:W-:Y:S01]  /*32d60*/  IMAD R25, R25, R246, RZ ;  /* 0x000000f619197224 */ /* 0x000fe200078e02ff */
[----:B------:R-:W4:Y:S03]  /*32d70*/  LDC R63, c[0x0][0x240] ;  /* 0x00009000ff3f7b82 */ /* 0x000f260000000800 */
[----:B------:R1:W-:Y:S01]  /*32d80*/  STL.64 [R1+0x1e8], R54 ;  /* 0x0001e83601007387 */ /* 0x0003e20000100a00 */
[----:B------:R-:W-:-:S04]  /*32d90*/  IMAD R247, R46, R247, RZ ;  /* 0x000000f72ef77224 */ /* 0x000fc800078e02ff */
[----:B------:R-:W3:Y:S01]  /*32da0*/  LDC R246, c[0x0][0x240] ;  /* 0x00009000fff67b82 */ /* 0x000ee20000000800 */
[----:B------:R-:W4:Y:S01]  /*32db0*/  LDL.LU R46, [R1+0xa08] ;  /* 0x000a0800012e7983 */ /* 0x000f220000300800 */
[----:B-1----:R-:W-:-:S04]  /*32dc0*/  LEA R58, P5, R62, R5, 0x2 ;  /* 0x000000053e3a7211 */ /* 0x002fc800078a10ff */
[----:B------:R-:W-:Y:S02]  /*32dd0*/  LEA.HI.X.SX32 R59, R62, R244, 0x2, P5 ;  /* 0x000000f43e3b7211 */ /* 0x000fe400028f16ff */
[----:B------:R-:W-:-:S03]  /*32de0*/  LEA R54, P6, R28, R5, 0x2 ;  /* 0x000000051c367211 */ /* 0x000fc600078c10ff */
[----:B------:R1:W-:Y:S01]  /*32df0*/  STL.64 [R1+0x1e0], R58 ;  /* 0x0001e03a01007387 */ /* 0x0003e20000100a00 */
[----:B------:R-:W-:-:S03]  /*32e00*/  LEA.HI.X.SX32 R55, R28, R244, 0x2, P6 ;  /* 0x000000f41c377211 */ /* 0x000fc600030f16ff */
[----:B------:R-:W4:Y:S04]  /*32e10*/  LDL.LU R28, [R1+0xa0c] ;  /* 0x000a0c00011c7983 */ /* 0x000f280000300800 */
[----:B------:R1:W-:Y:S01]  /*32e20*/  STL.64 [R1+0x1d8], R54 ;  /* 0x0001d83601007387 */ /* 0x0003e20000100a00 */
[----:B--2---:R-:W-:-:S03]  /*32e30*/  IMAD R248, R34, R248, RZ ;  /* 0x000000f822f87224 */ /* 0x004fc600078e02ff */
[----:B------:R-:W2:Y:S01]  /*32e40*/  LDL.LU R34, [R1+0xa10] ;  /* 0x000a100001227983 */ /* 0x000ea20000300800 */
[CC--:B-1----:R-:W-:Y:S02]  /*32e50*/  LEA R58, P5, R61.reuse, R5.reuse, 0x2 ;  /* 0x000000053d3a7211 */ /* 0x0c2fe400078a10ff */
[C---:B------:R-:W-:Y:S02]  /*32e60*/  LEA R54, P6, R60.reuse, R5, 0x2 ;  /* 0x000000053c367211 */ /* 0x040fe400078c10ff */
[-C--:B------:R-:W-:Y:S02]  /*32e70*/  LEA.HI.X.SX32 R59, R61, R244.reuse, 0x2, P5 ;  /* 0x000000f43d3b7211 */ /* 0x080fe400028f16ff */
[----:B------:R-:W-:-:S03]  /*32e80*/  LEA.HI.X.SX32 R55, R60, R244, 0x2, P6 ;  /* 0x000000f43c377211 */ /* 0x000fc600030f16ff */
[----:B------:R1:W-:Y:S01]  /*32e90*/  STL.64 [R1+0x1d0], R58 ;  /* 0x0001d03a01007387 */ /* 0x0003e20000100a00 */
[----:B---3--:R-:W-:Y:S02]  /*32ea0*/  IMAD R62, R0, R8, RZ ;  /* 0x00000008003e7224 */ /* 0x008fe400078e02ff */
[----:B------:R-:W-:Y:S01]  /*32eb0*/  IMAD R30, R30, R246, RZ ;  /* 0x000000f61e1e7224 */ /* 0x000fe200078e02ff */
[----:B------:R3:W-:Y:S01]  /*32ec0*/  STL.64 [R1+0x1c8], R54 ;  /* 0x0001c83601007387 */ /* 0x0007e20000100a00 */
[----:B------:R-:W3:Y:S03]  /*32ed0*/  LDC R246, c[0x0][0x240] ;  /* 0x00009000fff67b82 */ /* 0x000ee60000000800 */
[----:B------:R-:W2:Y:S01]  /*32ee0*/  LDL.LU R0, [R1+0xa14] ;  /* 0x000a140001007983 */ /* 0x000ea20000300800 */
[----:B-1----:R-:W-:-:S04]  /*32ef0*/  LEA R58, P5, R50, R5, 0x2 ;  /* 0x00000005323a7211 */ /* 0x002fc800078a10ff */
[----:B------:R-:W1:Y:S01]  /*32f00*/  LDC R8, c[0x0][0x240] ;  /* 0x00009000ff087b82 */ /* 0x000e620000000800 */
[C---:B---3--:R-:W-:Y:S02]  /*32f10*/  LEA R54, P6, R31.reuse, R5, 0x2 ;  /* 0x000000051f367211 */ /* 0x048fe400078c10ff */
[-C--:B------:R-:W-:Y:S02]  /*32f20*/  LEA.HI.X.SX32 R59, R50, R244.reuse, 0x2, P5 ;  /* 0x000000f4323b7211 */ /* 0x080fe400028f16ff */
[----:B------:R-:W-:-:S03]  /*32f30*/  LEA.HI.X.SX32 R55, R31, R244, 0x2, P6 ;  /* 0x000000f41f377211 */ /* 0x000fc600030f16ff */
[----:B------:R3:W-:Y:S04]  /*32f40*/  STL.64 [R1+0x1c0], R58 ;  /* 0x0001c03a01007387 */ /* 0x0007e80000100a00 */
[----:B------:R-:W2:Y:S04]  /*32f50*/  LDL.LU R31, [R1+0xa18] ;  /* 0x000a1800011f7983 */ /* 0x000ea80000300800 */
[----:B------:R4:W-:Y:S01]  /*32f60*/  STL.64 [R1+0x1b8], R54 ;  /* 0x0001b83601007387 */ /* 0x0009e20000100a00 */
[----:B---3--:R-:W-:-:S03]  /*32f70*/  LEA R58, P5, R47, R5, 0x2 ;  /* 0x000000052f3a7211 */ /* 0x008fc600078a10ff */
[----:B------:R-:W3:Y:S01]  /*32f80*/  LDL.LU R50, [R1+0xa1c] ;  /* 0x000a1c0001327983 */ /* 0x000ee20000300800 */
[----:B------:R-:W-:-:S05]  /*32f90*/  LEA.HI.X.SX32 R59, R47, R244, 0x2, P5 ;  /* 0x000000f42f3b7211 */ /* 0x000fca00028f16ff */
[----:B------:R1:W-:Y:S01]  /*32fa0*/  STL.64 [R1+0x1b0], R58 ;  /* 0x0001b03a01007387 */ /* 0x0003e20000100a00 */
[----:B------:R-:W-:Y:S01]  /*32fb0*/  IMAD R246, R163, R246, RZ ;  /* 0x000000f6a3f67224 */ /* 0x000fe200078e02ff */
[----:B----4-:R-:W-:-:S04]  /*32fc0*/  LEA R54, P6, R6, R5, 0x2 ;  /* 0x0000000506367211 */ /* 0x010fc800078c10ff */
[----:B------:R-:W-:Y:S02]  /*32fd0*/  LEA.HI.X.SX32 R55, R6, R244, 0x2, P6 ;  /* 0x000000f406377211 */ /* 0x000fe400030f16ff */
[----:B------:R-:W4:Y:S04]  /*32fe0*/  LDL.LU R6, [R1+0xa20] ;  /* 0x000a200001067983 */ /* 0x000f280000300800 */
[----:B------:R1:W-:Y:S04]  /*32ff0*/  STL.64 [R1+0x1a8], R54 ;  /* 0x0001a83601007387 */ /* 0x0003e80000100a00 */
[----:B------:R-:W4:Y:S01]  /*33000*/  LDL.LU R47, [R1+0xcac] ;  /* 0x000cac00012f7983 */ /* 0x000f220000300800 */
[----:B-1----:R-:W-:-:S04]  /*33010*/  LEA R58, P5, R29, R5, 0x2 ;  /* 0x000000051d3a7211 */ /* 0x002fc800078a10ff */
[----:B------:R-:W-:Y:S02]  /*33020*/  LEA.HI.X.SX32 R59, R29, R244, 0x2, P5 ;  /* 0x000000f41d3b7211 */ /* 0x000fe400028f16ff */
[----:B------:R-:W4:Y:S04]  /*33030*/  LDL.LU R29, [R1+0xa24] ;  /* 0x000a2400011d7983 */ /* 0x000f280000300800 */
[----:B------:R1:W-:Y:S04]  /*33040*/  STL.64 [R1+0x1a0], R58 ;  /* 0x0001a03a01007387 */ /* 0x0003e80000100a00 */
[----:B------:R-:W4:Y:S04]  /*33050*/  LDL.LU R163, [R1+0xa2c] ;  /* 0x000a2c0001a37983 */ /* 0x000f280000300800 */
[----:B------:R-:W4:Y:S01]  /*33060*/  LDL.LU R176, [R1+0xa30] ;  /* 0x000a300001b07983 */ /* 0x000f220000300800 */
[----:B------:R-:W-:-:S04]  /*33070*/  LEA R54, P6, R51, R5, 0x2 ;  /* 0x0000000533367211 */ /* 0x000fc800078c10ff */
[----:B------:R-:W-:-:S05]  /*33080*/  LEA.HI.X.SX32 R55, R51, R244, 0x2, P6 ;  /* 0x000000f433377211 */ /* 0x000fca00030f16ff */
[----:B------:R1:W-:Y:S04]  /*33090*/  STL.64 [R1+0x198], R54 ;  /* 0x0001983601007387 */ /* 0x0003e80000100a00 */
[----:B------:R-:W4:Y:S01]  /*330a0*/  LDL.LU R60, [R1+0xcb0] ;  /* 0x000cb000013c7983 */ /* 0x000f220000300800 */
[----:B-1----:R-:W-:-:S04]  /*330b0*/  LEA R58, P5, R46, R5, 0x2 ;  /* 0x000000052e3a7211 */ /* 0x002fc800078a10ff */
[----:B------:R-:W-:-:S05]  /*330c0*/  LEA.HI.X.SX32 R59, R46, R244, 0x2, P5 ;  /* 0x000000f42e3b7211 */ /* 0x000fca00028f16ff */
[----:B------:R-:W-:Y:S04]  /*330d0*/  STL.64 [R1+0x190], R58 ;  /* 0x0001903a01007387 */ /* 0x000fe80000100a00 */
[----:B------:R-:W4:Y:S01]  /*330e0*/  LDL.LU R61, [R1+0xcb8] ;  /* 0x000cb800013d7983 */ /* 0x000f220000300800 */
[----:B------:R-:W-:-:S04]  /*330f0*/  LEA R54, P6, R28, R5, 0x2 ;  /* 0x000000051c367211 */ /* 0x000fc800078c10ff */
[----:B------:R-:W-:Y:S02]  /*33100*/  LEA.HI.X.SX32 R55, R28, R244, 0x2, P6 ;  /* 0x000000f41c377211 */ /* 0x000fe400030f16ff */
[----:B------:R-:W4:Y:S04]  /*33110*/  LDL.LU R28, [R1+0xa3c] ;  /* 0x000a3c00011c7983 */ /* 0x000f280000300800 */
[----:B------:R1:W-:Y:S04]  /*33120*/  STL.64 [R1+0x188], R54 ;  /* 0x0001883601007387 */ /* 0x0003e80000100a00 */
[----:B------:R-:W4:Y:S01]  /*33130*/  LDL.LU R51, [R1+0xa40] ;  /* 0x000a400001337983 */ /* 0x000f220000300800 */
[----:B-1----:R-:W1:Y:S01]  /*33140*/  LDC R55, c[0x0][0x240] ;  /* 0x00009000ff377b82 */ /* 0x002e620000000800 */
[----:B--2---:R-:W-:-:S04]  /*33150*/  LEA R58, P5, R34, R5, 0x2 ;  /* 0x00000005223a7211 */ /* 0x004fc800078a10ff */
[----:B------:R-:W-:Y:S02]  /*33160*/  LEA.HI.X.SX32 R59, R34, R244, 0x2, P5 ;  /* 0x000000f4223b7211 */ /* 0x000fe400028f16ff */
[----:B------:R-:W2:Y:S04]  /*33170*/  LDL.LU R34, [R1+0xa48] ;  /* 0x000a480001227983 */ /* 0x000ea80000300800 */
[----:B------:R1:W-:Y:S04]  /*33180*/  STL.64 [R1+0x180], R58 ;  /* 0x0001803a01007387 */ /* 0x0003e80000100a00 */
[----:B------:R-:W2:Y:S01]  /*33190*/  LDL.LU R54, [R1+0xcc8] ;  /* 0x000cc80001367983 */ /* 0x000ea20000300800 */
[----:B------:R-:W-:-:S03]  /*331a0*/  LEA R174, P6, R0, R5, 0x2 ;  /* 0x0000000500ae7211 */ /* 0x000fc600078c10ff */
[----:B------:R-:W2:Y:S01]  /*331b0*/  LDL.LU R46, [R1+0xa50] ;  /* 0x000a5000012e7983 */ /* 0x000ea20000300800 */
[----:B------:R-:W-:-:S03]  /*331c0*/  LEA.HI.X.SX32 R175, R0, R244, 0x2, P6 ;  /* 0x000000f400af7211 */ /* 0x000fc600030f16ff */
[----:B------:R-:W2:Y:S04]  /*331d0*/  LDL.LU R0, [R1+0xa58] ;  /* 0x000a580001007983 */ /* 0x000ea80000300800 */
[----:B------:R3:W-:Y:S01]  /*331e0*/  STL.64 [R1+0x178], R174 ;  /* 0x000178ae01007387 */ /* 0x0007e20000100a00 */
[----:B-1----:R-:W-:-:S04]  /*331f0*/  LEA R58, P5, R31, R5, 0x2 ;  /* 0x000000051f3a7211 */ /* 0x002fc800078a10ff */
[----:B------:R-:W-:Y:S02]  /*33200*/  LEA.HI.X.SX32 R59, R31, R244, 0x2, P5 ;  /* 0x000000f41f3b7211 */ /* 0x000fe400028f16ff */
[----:B------:R-:W2:Y:S01]  /*33210*/  LDL.LU R31, [R1+0xa60] ;  /* 0x000a6000011f7983 */ /* 0x000ea20000300800 */
[----:B---3--:R-:W-:-:S03]  /*33220*/  LEA R174, P6, R50, R5, 0x2 ;  /* 0x0000000532ae7211 */ /* 0x008fc600078c10ff */
[----:B------:R4:W-:Y:S01]  /*33230*/  STL.64 [R1+0x170], R58 ;  /* 0x0001703a01007387 */ /* 0x0009e20000100a00 */
[----:B------:R-:W-:-:S03]  /*33240*/  LEA.HI.X.SX32 R175, R50, R244, 0x2, P6 ;  /* 0x000000f432af7211 */ /* 0x000fc600030f16ff */
[----:B------:R-:W3:Y:S04]  /*33250*/  LDL.LU R50, [R1+0xcd0] ;  /* 0x000cd00001327983 */ /* 0x000ee80000300800 */
[----:B------:R1:W-:Y:S01]  /*33260*/  STL.64 [R1+0x168], R174 ;  /* 0x000168ae01007387 */ /* 0x0003e20000100a00 */
[----:B----4-:R-:W-:-:S04]  /*33270*/  LEA R58, P5, R6, R5, 0x2 ;  /* 0x00000005063a7211 */ /* 0x010fc800078a10ff */
[----:B------:R-:W-:Y:S01]  /*33280*/  LEA.HI.X.SX32 R59, R6, R244, 0x2, P5 ;  /* 0x000000f4063b7211 */ /* 0x000fe200028f16ff */
[----:B------:R-:W-:Y:S02]  /*33290*/  IMAD R63, R47, R63, RZ ;  /* 0x0000003f2f3f7224 */ /* 0x000fe400078e02ff */
[----:B------:R-:W4:Y:S04]  /*332a0*/  LDL.LU R47, [R1+0xa68] ;  /* 0x000a6800012f7983 */ /* 0x000f280000300800 */
        /* <DEDUP_REMOVED lines=10> */
[----:B-1----:R-:W-:-:S04]  /*33350*/  LEA R174, P6, R176, R5, 0x2 ;  /* 0x00000005b0ae7211 */ /* 0x002fc800078c10ff */
[----:B------:R-:W-:-:S05]  /*33360*/  LEA.HI.X.SX32 R175, R176, R244, 0x2, P6 ;  /* 0x000000f4b0af7211 */ /* 0x000fca00030f16ff */
        /* <DEDUP_REMOVED lines=9> */
[----:B--2---:R-:W-:-:S04]  /*33400*/  LEA R58, P5, R34, R5, 0x2 ;  /* 0x00000005223a7211 */ /* 0x004fc800078a10ff */
[----:B------:R-:W-:Y:S02]  /*33410*/  LEA.HI.X.SX32 R59, R34, R244, 0x2, P5 ;  /* 0x000000f4223b7211 */ /* 0x000fe400028f16ff */
[----:B------:R-:W2:Y:S01]  /*33420*/  LDL.LU R34, [R1+0xaa4] ;  /* 0x000aa40001227983 */ /* 0x000ea20000300800 */
[----:B-1----:R-:W-:-:S03]  /*33430*/  LEA R174, P6, R46, R5, 0x2 ;  /* 0x000000052eae7211 */ /* 0x002fc600078c10ff */
[----:B------:R1:W-:Y:S01]  /*33440*/  STL.64 [R1+0x130], R58 ;  /* 0x0001303a01007387 */ /* 0x0003e20000100a00 */
[----:B------:R-:W-:-:S03]  /*33450*/  LEA.HI.X.SX32 R175, R46, R244, 0x2, P6 ;  /* 0x000000f42eaf7211 */ /* 0x000fc600030f16ff */
[----:B------:R-:W2:Y:S01]  /*33460*/  LDL.LU R46, [R1+0xaac] ;  /* 0x000aac00012e7983 */ /* 0x000ea20000300800 */
[----:B-1----:R-:W-:-:S03]  /*33470*/  LEA R58, P5, R0, R5, 0x2 ;  /* 0x00000005003a7211 */ /* 0x002fc600078a10ff */
[----:B------:R1:W-:Y:S01]  /*33480*/  STL.64 [R1+0x128], R174 ;  /* 0x000128ae01007387 */ /* 0x0003e20000100a00 */
[----:B------:R-:W-:-:S03]  /*33490*/  LEA.HI.X.SX32 R59, R0, R244, 0x2, P5 ;  /* 0x000000f4003b7211 */ /* 0x000fc600028f16ff */
[----:B------:R-:W2:Y:S01]  /*334a0*/  LDL.LU R176, [R1+0xab4] ;  /* 0x000ab40001b07983 */ /* 0x000ea20000300800 */
[----:B------:R-:W-:Y:S01]  /*334b0*/  IMAD R54, R54, R55, RZ ;  /* 0x0000003736367224 */ /* 0x000fe200078e02ff */
[----:B------:R-:W2:Y:S02]  /*334c0*/  LDC R0, c[0x0][0x240] ;  /* 0x00009000ff007b82 */ /* 0x000ea40000000800 */
[----:B------:R4:W-:Y:S01]  /*334d0*/  STL.64 [R1+0x120], R58 ;  /* 0x0001203a01007387 */ /* 0x0009e20000100a00 */
[----:B-1----:R-:W-:-:S04]  /*334e0*/  LEA R174, P6, R31, R5, 0x2 ;  /* 0x000000051fae7211 */ /* 0x002fc800078c10ff */
[----:B------:R-:W-:Y:S02]  /*334f0*/  LEA.HI.X.SX32 R175, R31, R244, 0x2, P6 ;  /* 0x000000f41faf7211 */ /* 0x000fe400030f16ff */
[----:B------:R-:W2:Y:S01]  /*33500*/  LDL.LU R31, [R1+0xac0] ;  /* 0x000ac000011f7983 */ /* 0x000ea20000300800 */
[----:B---3--:R-:W-:Y:S02]  /*33510*/  IMAD R55, R50, R8, RZ ;  /* 0x0000000832377224 */ /* 0x008fe400078e02ff */
[----:B------:R-:W-:Y:S01]  /*33520*/  IMAD R60, R60, R177, RZ ;  /* 0x000000b13c3c7224 */ /* 0x000fe200078e02ff */
[----:B------:R1:W-:Y:S01]  /*33530*/  STL.64 [R1+0x118], R174 ;  /* 0x000118ae01007387 */ /* 0x0003e20000100a00 */
[----:B------:R-:W-:Y:S01]  /*33540*/  IMAD R66, R66, R245, RZ ;  /* 0x000000f542427224 */ /* 0x000fe200078e02ff */
[----:B------:R-:W3:Y:S02]  /*33550*/  LDC R50, c[0x0][0x240] ;  /* 0x00009000ff327b82 */ /* 0x000ee40000000800 */
[----:B------:R-:W3:Y:S06]  /*33560*/  LDL.LU R8, [R1+0xad4] ;  /* 0x000ad40001087983 */ /* 0x000eec0000300800 */
[----:B------:R-:W2:Y:S01]  /*33570*/  LDC R245, c[0x0][0x240] ;  /* 0x00009000fff57b82 */ /* 0x000ea20000000800 */
[----:B----4-:R-:W-:-:S04]  /*33580*/  LEA R58, P5, R47, R5, 0x2 ;  /* 0x000000052f3a7211 */ /* 0x010fc800078a10ff */
[----:B------:R-:W-:Y:S02]  /*33590*/  LEA.HI.X.SX32 R59, R47, R244, 0x2, P5 ;  /* 0x000000f42f3b7211 */ /* 0x000fe400028f16ff */
[----:B-1----:R-:W-:-:S03]  /*335a0*/  LEA R174, P6, R6, R5, 0x2 ;  /* 0x0000000506ae7211 */ /* 0x002fc600078c10ff */
[----:B------:R1:W-:Y:S01]  /*335b0*/  STL.64 [R1+0x110], R58 ;  /* 0x0001103a01007387 */ /* 0x0003e20000100a00 */
[----:B------:R-:W-:-:S03]  /*335c0*/  LEA.HI.X.SX32 R175, R6, R244, 0x2, P6 ;  /* 0x000000f406af7211 */ /* 0x000fc600030f16ff */
[----:B------:R-:W4:Y:S04]  /*335d0*/  LDL.LU R177, [R1+0xae0] ;  /* 0x000ae00001b17983 */ /* 0x000f280000300800 */
[----:B------:R1:W-:Y:S02]  /*335e0*/  STL.64 [R1+0x108], R174 ;  /* 0x000108ae01007387 */ /* 0x0003e40000100a00 */
[----:B-1----:R-:W-:-:S04]  /*335f0*/  LEA R58, P5, R29, R5, 0x2 ;  /* 0x000000051d3a7211 */ /* 0x002fc800078a10ff */
[-C--:B------:R-:W-:Y:S02]  /*33600*/  LEA.HI.X.SX32 R59, R29, R244.reuse, 0x2, P5 ;  /* 0x000000f41d3b7211 */ /* 0x080fe400028f16ff */
[----:B------:R-:W4:Y:S01]  /*33610*/  LDL.LU R29, [R1+0xce0] ;  /* 0x000ce000011d7983 */ /* 0x000f220000300800 */
[C---:B------:R-:W-:Y:S01]  /*33620*/  LEA R6, P6, R163.reuse, R5, 0x2 ;  /* 0x00000005a3067211 */ /* 0x040fe200078c10ff */
[----:B------:R-:W-:Y:S02]  /*33630*/  IMAD.MOV.U32 R47, RZ, RZ, R7 ;  /* 0x000000ffff2f7224 */ /* 0x000fe400078e0007 */
[----:B------:R-:W4:Y:S01]  /*33640*/  LDL.LU R174, [R1+0xae8] ;  /* 0x000ae80001ae7983 */ /* 0x000f220000300800 */
[----:B------:R-:W-:-:S03]  /*33650*/  LEA.HI.X.SX32 R7, R163, R244, 0x2, P6 ;  /* 0x000000f4a3077211 */ /* 0x000fc600030f16ff */
[----:B------:R1:W-:Y:S04]  /*33660*/  STL.64 [R1+0x100], R58 ;  /* 0x0001003a01007387 */ /* 0x0003e80000100a00 */
[----:B------:R-:W4:Y:S04]  /*33670*/  LDL.LU R175, [R1+0xaf4] ;  /* 0x000af40001af7983 */ /* 0x000f280000300800 */
[----:B------:R1:W-:Y:S02]  /*33680*/  STL.64 [R1+0xf8], R6 ;  /* 0x0000f80601007387 */ /* 0x0003e40000100a00 */
[----:B-1----:R-:W-:-:S04]  /*33690*/  LEA R58, P5, R28, R5, 0x2 ;  /* 0x000000051c3a7211 */ /* 0x002fc800078a10ff */
[----:B------:R-:W-:Y:S02]  /*336a0*/  LEA.HI.X.SX32 R59, R28, R244, 0x2, P5 ;  /* 0x000000f41c3b7211 */ /* 0x000fe400028f16ff */
[----:B------:R-:W4:Y:S01]  /*336b0*/  LDL.LU R28, [R1+0xce8] ;  /* 0x000ce800011c7983 */ /* 0x000f220000300800 */
[----:B------:R-:W-:-:S03]  /*336c0*/  LEA R6, P6, R51, R5, 0x2 ;  /* 0x0000000533067211 */ /* 0x000fc600078c10ff */
[----:B------:R-:W4:Y:S01]  /*336d0*/  LDL.LU R163, [R1+0xafc] ;  /* 0x000afc0001a37983 */ /* 0x000f220000300800 */
[----:B------:R-:W-:-:S03]  /*336e0*/  LEA.HI.X.SX32 R7, R51, R244, 0x2, P6 ;  /* 0x000000f433077211 */ /* 0x000fc600030f16ff */
[----:B------:R2:W-:Y:S04]  /*336f0*/  STL.64 [R1+0xf0], R58 ;  /* 0x0000f03a01007387 */ /* 0x0005e80000100a00 */
[----:B------:R1:W-:Y:S01]  /*33700*/  STL.64 [R1+0xe8], R6 ;  /* 0x0000e80601007387 */ /* 0x0003e20000100a00 */
[----:B--2---:R-:W-:-:S04]  /*33710*/  LEA R58, P5, R34, R5, 0x2 ;  /* 0x00000005223a7211 */ /* 0x004fc800078a10ff */
[----:B------:R-:W-:Y:S02]  /*33720*/  LEA.HI.X.SX32 R59, R34, R244, 0x2, P5 ;  /* 0x000000f4223b7211 */ /* 0x000fe400028f16ff */
[----:B------:R-:W2:Y:S04]  /*33730*/  LDL.LU R34, [R1+0xcec] ;  /* 0x000cec0001227983 */ /* 0x000ea80000300800 */
[----:B------:R1:W-:Y:S04]  /*33740*/  STL.64 [R1+0xe0], R58 ;  /* 0x0000e03a01007387 */ /* 0x0003e80000100a00 */
[----:B------:R-:W2:Y:S04]  /*33750*/  LDL.LU R51, [R1+0xcf0] ;  /* 0x000cf00001337983 */ /* 0x000ea80000300800 */
[----:B------:R-:W2:Y:S04]  /*33760*/  LDL.LU R178, [R1+0xb0c] ;  /* 0x000b0c0001b27983 */ /* 0x000ea80000300800 */
[----:B------:R-:W2:Y:S01]  /*33770*/  LDL.LU R179, [R1+0xb14] ;  /* 0x000b140001b37983 */ /* 0x000ea20000300800 */
[----:B-1----:R-:W-:Y:S01]  /*33780*/  LEA R6, P6, R46, R5, 0x2 ;  /* 0x000000052e067211 */ /* 0x002fe200078c10ff */
[----:B------:R-:W-:-:S02]  /*33790*/  IMAD R245, R172, R245, RZ ;  /* 0x000000f5acf57224 */ /* 0x000fc400078e02ff */
[----:B------:R-:W1:Y:S01]  /*337a0*/  LDC R172, c[0x0][0x240] ;  /* 0x00009000ffac7b82 */ /* 0x000e620000000800 */
[----:B------:R-:W-:Y:S02]  /*337b0*/  LEA.HI.X.SX32 R7, R46, R244, 0x2, P6 ;  /* 0x000000f42e077211 */ /* 0x000fe400030f16ff */
[----:B------:R-:W-:-:S03]  /*337c0*/  LEA R58, P5, R176, R5, 0x2 ;  /* 0x00000005b03a7211 */ /* 0x000fc600078a10ff */
[----:B------:R3:W-:Y:S01]  /*337d0*/  STL.64 [R1+0xd8], R6 ;  /* 0x0000d80601007387 */ /* 0x0007e20000100a00 */
[----:B------:R-:W-:-:S03]  /*337e0*/  LEA.HI.X.SX32 R59, R176, R244, 0x2, P5 ;  /* 0x000000f4b03b7211 */ /* 0x000fc600028f16ff */
[----:B------:R-:W2:Y:S04]  /*337f0*/  LDL.LU R46, [R1+0xb1c] ;  /* 0x000b1c00012e7983 */ /* 0x000ea80000300800 */
[----:B------:R-:W2:Y:S01]  /*33800*/  LDL.LU R176, [R1+0xb24] ;  /* 0x000b240001b07983 */ /* 0x000ea20000300800 */
[----:B---3--:R-:W-:-:S03]  /*33810*/  LEA R6, P6, R31, R5, 0x2 ;  /* 0x000000051f067211 */ /* 0x008fc600078c10ff */
[----:B------:R3:W-:Y:S01]  /*33820*/  STL.64 [R1+0xd0], R58 ;  /* 0x0000d03a01007387 */ /* 0x0007e20000100a00 */
[----:B------:R-:W-:-:S03]  /*33830*/  LEA.HI.X.SX32 R7, R31, R244, 0x2, P6 ;  /* 0x000000f41f077211 */ /* 0x000fc600030f16ff */
[----:B------:R-:W2:Y:S01]  /*33840*/  LDL.LU R31, [R1+0xcf8] ;  /* 0x000cf800011f7983 */ /* 0x000ea20000300800 */
[----:B---3--:R-:W-:Y:S01]  /*33850*/  IMAD.MOV.U32 R59, RZ, RZ, R47 ;  /* 0x000000ffff3b7224 */ /* 0x008fe200078e002f */
[----:B------:R-:W-:Y:S02]  /*33860*/  LEA R58, P5, R8, R5, 0x2 ;  /* 0x00000005083a7211 */ /* 0x000fe400078a10ff */
[----:B------:R-:W3:Y:S04]  /*33870*/  LDL.LU R47, [R1+0xb2c] ;  /* 0x000b2c00012f7983 */ /* 0x000ee80000300800 */
[----:B------:R1:W-:Y:S02]  /*33880*/  STL.64 [R1+0xc8], R6 ;  /* 0x0000c80601007387 */ /* 0x0003e40000100a00 */
[----:B-1----:R-:W-:-:S02]  /*33890*/  IMAD R61, R61, R172, RZ ;  /* 0x000000ac3d3d7224 */ /* 0x002fc400078e02ff */
[----:B------:R-:W2:Y:S01]  /*338a0*/  LDC R172, c[0x0][0x240] ;  /* 0x00009000ffac7b82 */ /* 0x000ea20000000800 */
[----:B------:R-:W-:Y:S02]  /*338b0*/  MOV R7, R59 ;  /* 0x0000003b00077202 */ /* 0x000fe40000000f00 */
[----:B------:R-:W-:Y:S02]  /*338c0*/  LEA.HI.X.SX32 R59, R8, R244, 0x2, P5 ;  /* 0x000000f4083b7211 */ /* 0x000fe400028f16ff */
[----:B----4-:R-:W-:Y:S01]  /*338d0*/  LEA R6, P6, R177, R5, 0x2 ;  /* 0x00000005b1067211 */ /* 0x010fe200078c10ff */
[----:B------:R-:W-:Y:S02]  /*338e0*/  IMAD R29, R29, R0, RZ ;  /* 0x000000001d1d7224 */ /* 0x000fe400078e02ff */
[----:B------:R-:W4:Y:S04]  /*338f0*/  LDL.LU R0, [R1+0xb30] ;  /* 0x000b300001007983 */ /* 0x000f280000300800 */
[----:B------:R-:W4:Y:S04]  /*33900*/  LDL.LU R8, [R1+0x27c8] ;  /* 0x0027c80001087983 */ /* 0x000f280000300800 */
[----:B------:R1:W-:Y:S02]  /*33910*/  STL.64 [R1+0xc0], R58 ;  /* 0x0000c03a01007387 */ /* 0x0003e40000100a00 */
[----:B-1----:R-:W-:Y:S01]  /*33920*/  IMAD.MOV.U32 R59, RZ, RZ, R7 ;  /* 0x000000ffff3b7224 */ /* 0x002fe200078e0007 */
[----:B------:R-:W-:-:S02]  /*33930*/  LEA.HI.X.SX32 R7, R177, R244, 0x2, P6 ;  /* 0x000000f4b1077211 */ /* 0x000fc400030f16ff */
[CC--:B------:R-:W-:Y:S01]  /*33940*/  LEA R58, P5, R174.reuse, R5.reuse, 0x2 ;  /* 0x00000005ae3a7211 */ /* 0x0c0fe200078a10ff */
[----:B------:R-:W4:Y:S04]  /*33950*/  LDL.LU R177, [R1+0xb38] ;  /* 0x000b380001b17983 */ /* 0x000f280000300800 */
[----:B------:R1:W-:Y:S02]  /*33960*/  STL.64 [R1+0xb8], R6 ;  /* 0x0000b80601007387 */ /* 0x0003e40000100a00 */
[----:B-1----:R-:W-:Y:S01]  /*33970*/  IMAD.MOV.U32 R7, RZ, RZ, R59 ;  /* 0x000000ffff077224 */ /* 0x002fe200078e003b */
[----:B------:R-:W-:Y:S02]  /*33980*/  LEA.HI.X.SX32 R59, R174, R244, 0x2, P5 ;  /* 0x000000f4ae3b7211 */ /* 0x000fe400028f16ff */
[----:B------:R-:W-:Y:S01]  /*33990*/  LEA R6, P6, R175, R5, 0x2 ;  /* 0x00000005af067211 */ /* 0x000fe200078c10ff */
[----:B------:R-:W-:-:S02]  /*339a0*/  IMAD R50, R28, R50, RZ ;  /* 0x000000321c327224 */ /* 0x000fc400078e02ff */
[----:B------:R-:W4:Y:S04]  /*339b0*/  LDL.LU R28, [R1+0xb40] ;  /* 0x000b4000011c7983 */ /* 0x000f280000300800 */
[----:B------:R-:W4:Y:S04]  /*339c0*/  LDL.LU R174, [R1+0xb48] ;  /* 0x000b480001ae7983 */ /* 0x000f280000300800 */
[----:B------:R1:W-:Y:S02]  /*339d0*/  STL.64 [R1+0xb0], R58 ;  /* 0x0000b03a01007387 */ /* 0x0003e40000100a00 */
[----:B-1----:R-:W-:Y:S01]  /*339e0*/  IMAD.MOV.U32 R59, RZ, RZ, R7 ;  /* 0x000000ffff3b7224 */ /* 0x002fe200078e0007 */
[----:B------:R-:W-:-:S02]  /*339f0*/  LEA.HI.X.SX32 R7, R175, R244, 0x2, P6 ;  /* 0x000000f4af077211 */ /* 0x000fc400030f16ff */
[-C--:B------:R-:W-:Y:S01]  /*33a00*/  LEA R58, P5, R163, R5.reuse, 0x2 ;  /* 0x00000005a33a7211 */ /* 0x080fe200078a10ff */
[----:B------:R-:W4:Y:S04]  /*33a10*/  LDL.LU R175, [R1+0xb50] ;  /* 0x000b500001af7983 */ /* 0x000f280000300800 */
[----:B------:R1:W-:Y:S02]  /*33a20*/  STL.64 [R1+0xa8], R6 ;  /* 0x0000a80601007387 */ /* 0x0003e40000100a00 */
[----:B-1----:R-:W-:Y:S02]  /*33a30*/  LEA R6, P6, R59, R5, 0x2 ;  /* 0x000000053b067211 */ /* 0x002fe400078c10ff */
[----:B------:R-:W-:Y:S02]  /*33a40*/  MOV R7, R59 ;  /* 0x0000003b00077202 */ /* 0x000fe40000000f00 */
[----:B------:R-:W-:Y:S01]  /*33a50*/  LEA.HI.X.SX32 R59, R163, R244, 0x2, P5 ;  /* 0x000000f4a33b7211 */ /* 0x000fe200028f16ff */
[----:B--2---:R-:W-:-:S02]  /*33a60*/  IMAD R34, R34, R172, RZ ;  /* 0x000000ac22227224 */ /* 0x004fc400078e02ff */
[----:B------:R-:W2:Y:S04]  /*33a70*/  LDL.LU R172, [R1+0xb5c] ;  /* 0x000b5c0001ac7983 */ /* 0x000ea80000300800 */
[----:B------:R-:W2:Y:S04]  /*33a80*/  LDL.LU R163, [R1+0xb68] ;  /* 0x000b680001a37983 */ /* 0x000ea80000300800 */
[----:B------:R1:W-:Y:S02]  /*33a90*/  STL.64 [R1+0xa0], R58 ;  /* 0x0000a03a01007387 */ /* 0x0003e40000100a00 */
[----:B-1----:R-:W1:Y:S01]  /*33aa0*/  LDC R59, c[0x0][0x240] ;  /* 0x00009000ff3b7b82 */ /* 0x002e620000000800 */
[----:B------:R-:W-:-:S02]  /*33ab0*/  LEA.HI.X.SX32 R7, R7, R244, 0x2, P6 ;  /* 0x000000f407077211 */ /* 0x000fc400030f16ff */
[----:B------:R-:W-:-:S03]  /*33ac0*/  LEA R58, P5, R178, R5, 0x2 ;  /* 0x00000005b23a7211 */ /* 0x000fc600078a10ff */
[----:B------:R3:W-:Y:S02]  /*33ad0*/  STL.64 [R1+0x98], R6 ;  /* 0x0000980601007387 */ /* 0x0007e40000100a00 */
[----:B---3--:R-:W-:Y:S01]  /*33ae0*/  LEA R6, P6, R179, R5, 0x2 ;  /* 0x00000005b3067211 */ /* 0x008fe200078c10ff */
[----:B-1----:R-:W-:Y:S01]  /*33af0*/  IMAD R51, R51, R59, RZ ;  /* 0x0000003b33337224 */ /* 0x002fe200078e02ff */
[-C--:B------:R-:W-:Y:S02]  /*33b00*/  LEA.HI.X.SX32 R59, R178, R244.reuse, 0x2, P5 ;  /* 0x000000f4b23b7211 */ /* 0x080fe400028f16ff */
[----:B------:R-:W-:Y:S01]  /*33b10*/  LEA.HI.X.SX32 R7, R179, R244, 0x2, P6 ;  /* 0x000000f4b3077211 */ /* 0x000fe200030f16ff */
[----:B------:R-:W3:Y:S04]  /*33b20*/  LDL.LU R178, [R1+0x27c4] ;  /* 0x0027c40001b27983 */ /* 0x000ee80000300800 */
[----:B------:R1:W-:Y:S04]  /*33b30*/  STL.64 [R1+0x90], R58 ;  /* 0x0000903a01007387 */ /* 0x0003e80000100a00 */
[----:B------:R-:W3:Y:S04]  /*33b40*/  LDL.LU R179, [R1+0x27c0] ;  /* 0x0027c00001b37983 */ /* 0x000ee80000300800 */
[----:B------:R1:W-:Y:S02]  /*33b50*/  STL.64 [R1+0x88], R6 ;  /* 0x0000880601007387 */ /* 0x0003e40000100a00 */
[----:B-1----:R-:W1:Y:S02]  /*33b60*/  LDC R59, c[0x0][0x240] ;  /* 0x00009000ff3b7b82 */ /* 0x002e640000000800 */
[----:B------:R-:W4:Y:S01]  /*33b70*/  LDL.LU R7, [R1+0xb64] ;  /* 0x000b640001077983 */ /* 0x000f220000300800 */
[----:B------:R-:W-:Y:S01]  /*33b80*/  LEA R58, P5, R46, R5, 0x2 ;  /* 0x000000052e3a7211 */ /* 0x000fe200078a10ff */
[----:B-1----:R-:W-:-:S03]  /*33b90*/  IMAD R31, R31, R59, RZ ;  /* 0x0000003b1f1f7224 */ /* 0x002fc600078e02ff */
[----:B------:R-:W-:Y:S02]  /*33ba0*/  LEA.HI.X.SX32 R59, R46, R244, 0x2, P5 ;  /* 0x000000f42e3b7211 */ /* 0x000fe400028f16ff */
[----:B------:R-:W3:Y:S01]  /*33bb0*/  LDL.LU R46, [R1+0xd00] ;  /* 0x000d0000012e7983 */ /* 0x000ee20000300800 */
[----:B------:R-:W-:-:S03]  /*33bc0*/  LEA R6, P6, R176, R5, 0x2 ;  /* 0x00000005b0067211 */ /* 0x000fc600078c10ff */
[----:B------:R1:W-:Y:S02]  /*33bd0*/  STL.64 [R1+0x80], R58 ;  /* 0x0000803a01007387 */ /* 0x0003e40000100a00 */
[C---:B-1----:R-:W-:Y:S01]  /*33be0*/  LEA R58, P5, R47.reuse, R5, 0x2 ;  /* 0x000000052f3a7211 */ /* 0x042fe200078a10ff */
[----:B----4-:R-:W-:Y:S01]  /*33bf0*/  IMAD.MOV.U32 R59, RZ, RZ, R7 ;  /* 0x000000ffff3b7224 */ /* 0x010fe200078e0007 */
[-C--:B------:R-:W-:Y:S02]  /*33c00*/  LEA.HI.X.SX32 R7, R176, R244.reuse, 0x2, P6 ;  /* 0x000000f4b0077211 */ /* 0x080fe400030f16ff */
[----:B------:R-:W4:Y:S04]  /*33c10*/  LDL.LU R176, [R1+0x27bc] ;  /* 0x0027bc0001b07983 */ /* 0x000f280000300800 */
[----:B------:R1:W-:Y:S02]  /*33c20*/  STL.64 [R1+0x78], R6 ;  /* 0x0000780601007387 */ /* 0x0003e40000100a00 */
[----:B-1----:R-:W-:Y:S01]  /*33c30*/  IMAD.MOV.U32 R7, RZ, RZ, R59 ;  /* 0x000000ffff077224 */ /* 0x002fe200078e003b */
[----:B------:R-:W-:-:S02]  /*33c40*/  LEA.HI.X.SX32 R59, R47, R244, 0x2, P5 ;  /* 0x000000f42f3b7211 */ /* 0x000fc400028f16ff */
[----:B------:R-:W4:Y:S01]  /*33c50*/  LDL.LU R47, [R1+0xd08] ;  /* 0x000d0800012f7983 */ /* 0x000f220000300800 */
[----:B------:R-:W-:-:S03]  /*33c60*/  LEA R6, P6, R0, R5, 0x2 ;  /* 0x0000000500067211 */ /* 0x000fc600078c10ff */
[----:B------:R1:W-:Y:S02]  /*33c70*/  STL.64 [R1+0x70], R58 ;  /* 0x0000703a01007387 */ /* 0x0003e40000100a00 */
[----:B-1----:R-:W-:Y:S01]  /*33c80*/  IMAD.MOV.U32 R59, RZ, RZ, R7 ;  /* 0x000000ffff3b7224 */ /* 0x002fe200078e0007 */
[----:B------:R-:W-:Y:S02]  /*33c90*/  LEA.HI.X.SX32 R7, R0, R244, 0x2, P6 ;  /* 0x000000f400077211 */ /* 0x000fe400030f16ff */
[----:B------:R-:W4:Y:S01]  /*33ca0*/  LDL.LU R0, [R1+0xd10] ;  /* 0x000d100001007983 */ /* 0x000f220000300800 */
[----:B------:R-:W-:-:S03]  /*33cb0*/  LEA R58, P5, R177, R5, 0x2 ;  /* 0x00000005b13a7211 */ /* 0x000fc600078a10ff */
[----:B------:R1:W-:Y:S02]  /*33cc0*/  STL.64 [R1+0x68], R6 ;  /* 0x0000680601007387 */ /* 0x0003e40000100a00 */
[----:B-1----:R-:W-:Y:S02]  /*33cd0*/  MOV R7, R59 ;  /* 0x0000003b00077202 */ /* 0x002fe40000000f00 */
[-C--:B------:R-:W-:Y:S02]  /*33ce0*/  LEA.HI.X.SX32 R59, R177, R244.reuse, 0x2, P5 ;  /* 0x000000f4b13b7211 */ /* 0x080fe400028f16ff */
[C---:B------:R-:W-:Y:S01]  /*33cf0*/  LEA R6, P6, R28.reuse, R5, 0x2 ;  /* 0x000000051c067211 */ /* 0x040fe200078c10ff */
        /* <DEDUP_REMOVED lines=8> */
[-C--:B------:R-:W-:Y:S02]  /*33d80*/  LEA.HI.X.SX32 R59, R174, R244.reuse, 0x2, P5 ;  /* 0x000000f4ae3b7211 */ /* 0x080fe400028f16ff */
[C---:B------:R-:W-:Y:S01]  /*33d90*/  LEA R6, P6, R175.reuse, R5, 0x2 ;  /* 0x00000005af067211 */ /* 0x040fe200078c10ff */
[----:B------:R-:W4:Y:S04]  /*33da0*/  LDL.LU R174, [R1+0x27b4] ;  /* 0x0027b40001ae7983 */ /* 0x000f280000300800 */
[----:B------:R1:W-:Y:S02]  /*33db0*/  STL.64 [R1+0x50], R58 ;  /* 0x0000503a01007387 */ /* 0x0003e40000100a00 */
[----:B-1----:R-:W-:Y:S01]  /*33dc0*/  IMAD.MOV.U32 R59, RZ, RZ, R7 ;  /* 0x000000ffff3b7224 */ /* 0x002fe200078e0007 */
[----:B------:R-:W-:-:S02]  /*33dd0*/  LEA.HI.X.SX32 R7, R175, R244, 0x2, P6 ;  /* 0x000000f4af077211 */ /* 0x000fc400030f16ff */
[C---:B--2---:R-:W-:Y:S01]  /*33de0*/  LEA R58, P5, R172.reuse, R5, 0x2 ;  /* 0x00000005ac3a7211 */ /* 0x044fe200078a10ff */
[----:B------:R-:W2:Y:S04]  /*33df0*/  LDL.LU R175, [R1+0x27b0] ;  /* 0x0027b00001af7983 */ /* 0x000ea80000300800 */
[----:B------:R1:W-:Y:S02]  /*33e00*/  STL.64 [R1+0x48], R6 ;  /* 0x0000480601007387 */ /* 0x0003e40000100a00 */
[----:B-1----:R-:W-:Y:S02]  /*33e10*/  MOV R7, R59 ;  /* 0x0000003b00077202 */ /* 0x002fe40000000f00 */
[----:B------:R-:W-:Y:S02]  /*33e20*/  LEA.HI.X.SX32 R59, R172, R244, 0x2, P5 ;  /* 0x000000f4ac3b7211 */ /* 0x000fe400028f16ff */
[----:B------:R-:W2:Y:S01]  /*33e30*/  LDL.LU R172, [R1+0x27ac] ;  /* 0x0027ac0001ac7983 */ /* 0x000ea20000300800 */
[----:B------:R-:W-:-:S03]  /*33e40*/  LEA R6, P6, R163, R5, 0x2 ;  /* 0x00000005a3067211 */ /* 0x000fc600078c10ff */
[----:B------:R1:W-:Y:S02]  /*33e50*/  STL.64 [R1+0x40], R58 ;  /* 0x0000403a01007387 */ /* 0x0003e40000100a00 */
[----:B-1----:R-:W-:Y:S01]  /*33e60*/  IMAD.MOV.U32 R59, RZ, RZ, R7 ;  /* 0x000000ffff3b7224 */ /* 0x002fe200078e0007 */
[-C--:B------:R-:W-:Y:S02]  /*33e70*/  LEA R58, P5, R7, R5.reuse, 0x2 ;  /* 0x00000005073a7211 */ /* 0x080fe400078a10ff */
[-C--:B------:R-:W-:Y:S02]  /*33e80*/  LEA.HI.X.SX32 R7, R163, R244.reuse, 0x2, P6 ;  /* 0x000000f4a3077211 */ /* 0x080fe400030f16ff */
[----:B------:R-:W-:Y:S01]  /*33e90*/  LEA.HI.X.SX32 R59, R59, R244, 0x2, P5 ;  /* 0x000000f43b3b7211 */ /* 0x000fe200028f16ff */
[----:B------:R-:W1:Y:S02]  /*33ea0*/  LDC R163, c[0x0][0x240] ;  /* 0x00009000ffa37b82 */ /* 0x000e640000000800 */
[----:B------:R-:W-:Y:S04]  /*33eb0*/  STL.64 [R1+0x38], R6 ;  /* 0x0000380601007387 */ /* 0x000fe80000100a00 */
[----:B------:R3:W-:Y:S02]  /*33ec0*/  STL.64 [R1+0x30], R58 ;  /* 0x0000303a01007387 */ /* 0x0007e40000100a00 */
[----:B---3--:R-:W3:Y:S01]  /*33ed0*/  LDC R59, c[0x0][0x240] ;  /* 0x00009000ff3b7b82 */ /* 0x008ee20000000800 */
[----:B------:R-:W-:-:S02]  /*33ee0*/  LEA R6, P6, R173, R5, 0x2 ;  /* 0x00000005ad067211 */ /* 0x000fc400078c10ff */
[----:B------:R-:W-:Y:S02]  /*33ef0*/  LEA R58, P5, R170, R5, 0x2 ;  /* 0x00000005aa3a7211 */ /* 0x000fe400078a10ff */
[-C--:B------:R-:W-:Y:S02]  /*33f00*/  LEA.HI.X.SX32 R7, R173, R244.reuse, 0x2, P6 ;  /* 0x000000f4ad077211 */ /* 0x080fe400030f16ff */
[----:B------:R-:W2:Y:S04]  /*33f10*/  LDL.LU R173, [R1+0x27a8] ;  /* 0x0027a80001ad7983 */ /* 0x000ea80000300800 */
[----:B------:R-:W-:Y:S01]  /*33f20*/  STL.64 [R1+0x28], R6 ;  /* 0x0000280601007387 */ /* 0x000fe20000100a00 */
[----:B---3--:R-:W-:Y:S01]  /*33f30*/  IMAD R46, R46, R59, RZ ;  /* 0x0000003b2e2e7224 */ /* 0x008fe200078e02ff */
[----:B------:R-:W-:-:S02]  /*33f40*/  LEA.HI.X.SX32 R59, R170, R244, 0x2, P5 ;  /* 0x000000f4aa3b7211 */ /* 0x000fc400028f16ff */
[----:B------:R-:W3:Y:S04]  /*33f50*/  LDL.LU R170, [R1+0x27a4] ;  /* 0x0027a40001aa7983 */ /* 0x000ee80000300800 */
[----:B------:R1:W-:Y:S02]  /*33f60*/  STL.64 [R1+0x8f0], R58 ;  /* 0x0008f03a01007387 */ /* 0x0003e40000100a00 */
[----:B-1----:R-:W4:Y:S01]  /*33f70*/  LDC R59, c[0x0][0x240] ;  /* 0x00009000ff3b7b82 */ /* 0x002f220000000800 */
[CC--:B------:R-:W-:Y:S02]  /*33f80*/  LEA R6, P6, R171.reuse, R5.reuse, 0x2 ;  /* 0x00000005ab067211 */ /* 0x0c0fe400078c10ff */
[----:B------:R-:W-:Y:S02]  /*33f90*/  LEA R58, P5, R168, R5, 0x2 ;  /* 0x00000005a83a7211 */ /* 0x000fe400078a10ff */
[----:B------:R-:W-:-:S02]  /*33fa0*/  LEA.HI.X.SX32 R7, R171, R244, 0x2, P6 ;  /* 0x000000f4ab077211 */ /* 0x000fc400030f16ff */
[----:B------:R-:W3:Y:S04]  /*33fb0*/  LDL.LU R171, [R1+0x27a0] ;  /* 0x0027a00001ab7983 */ /* 0x000ee80000300800 */
[----:B------:R1:W-:Y:S02]  /*33fc0*/  STL.64 [R1+0xa08], R6 ;  /* 0x000a080601007387 */ /* 0x0003e40000100a00 */
[----:B-1----:R-:W-:-:S04]  /*33fd0*/  LEA R6, P6, R169, R5, 0x2 ;  /* 0x00000005a9067211 */ /* 0x002fc800078c10ff */
[-C--:B------:R-:W-:Y:S01]  /*33fe0*/  LEA.HI.X.SX32 R7, R169, R244.reuse, 0x2, P6 ;  /* 0x000000f4a9077211 */ /* 0x080fe200030f16ff */
[----:B----4-:R-:W-:Y:S01]  /*33ff0*/  IMAD R47, R47, R59, RZ ;  /* 0x0000003b2f2f7224 */ /* 0x010fe200078e02ff */
[----:B------:R-:W-:Y:S02]  /*34000*/  LEA.HI.X.SX32 R59, R168, R244, 0x2, P5 ;  /* 0x000000f4a83b7211 */ /* 0x000fe400028f16ff */
[----:B------:R-:W4:Y:S04]  /*34010*/  LDL.LU R168, [R1+0x279c] ;  /* 0x00279c0001a87983 */ /* 0x000f280000300800 */
[----:B------:R1:W-:Y:S04]  /*34020*/  STL.64 [R1+0xa28], R58 ;  /* 0x000a283a01007387 */ /* 0x0003e80000100a00 */
[----:B------:R-:W4:Y:S01]  /*34030*/  LDL.LU R169, [R1+0x2798] ;  /* 0x0027980001a97983 */ /* 0x000f220000300800 */
[----:B-1----:R-:W1:Y:S01]  /*34040*/  LDC R59, c[0x0][0x240] ;  /* 0x00009000ff3b7b82 */ /* 0x002e620000000800 */
[----:B------:R-:W-:-:S02]  /*34050*/  LEA R58, P5, R166, R5, 0x2 ;  /* 0x00000005a63a7211 */ /* 0x000fc400078a10ff */
[----:B------:R-:W-:Y:S01]  /*34060*/  STL.64 [R1+0xa20], R6 ;  /* 0x000a200601007387 */ /* 0x000fe20000100a00 */
[----:B-1----:R-:W-:Y:S01]  /*34070*/  IMAD R0, R0, R59, RZ ;  /* 0x0000003b00007224 */ /* 0x002fe200078e02ff */
[----:B------:R-:W-:Y:S02]  /*34080*/  LEA.HI.X.SX32 R59, R166, R244, 0x2, P5 ;  /* 0x000000f4a63b7211 */ /* 0x000fe400028f16ff */
[----:B------:R-:W2:Y:S04]  /*34090*/  LDL.LU R166, [R1+0x2794] ;  /* 0x0027940001a67983 */ /* 0x000ea80000300800 */
[----:B------:R1:W-:Y:S02]  /*340a0*/  STL.64 [R1+0xa18], R58 ;  /* 0x000a183a01007387 */ /* 0x0003e40000100a00 */
[----:B-1----:R-:W1:Y:S01]  /*340b0*/  LDC R59, c[0x0][0x240] ;  /* 0x00009000ff3b7b82 */ /* 0x002e620000000800 */
[----:B------:R-:W-:-:S02]  /*340c0*/  LEA R6, P6, R167, R5, 0x2 ;  /* 0x00000005a7067211 */ /* 0x000fc400078c10ff */
[----:B------:R-:W-:Y:S02]  /*340d0*/  LEA R58, P5, R164, R5, 0x2 ;  /* 0x00000005a43a7211 */ /* 0x000fe400078a10ff */
[-C--:B------:R-:W-:Y:S02]  /*340e0*/  LEA.HI.X.SX32 R7, R167, R244.reuse, 0x2, P6 ;  /* 0x000000f4a7077211 */ /* 0x080fe400030f16ff */
[----:B------:R-:W2:Y:S04]  /*340f0*/  LDL.LU R167, [R1+0x2790] ;  /* 0x0027900001a77983 */ /* 0x000ea80000300800 */
[----:B------:R-:W-:Y:S01]  /*34100*/  STL.64 [R1+0xa10], R6 ;  /* 0x000a100601007387 */ /* 0x000fe20000100a00 */
[----:B-1----:R-:W-:Y:S01]  /*34110*/  IMAD R28, R28, R59, RZ ;  /* 0x0000003b1c1c7224 */ /* 0x002fe200078e02ff */
[----:B------:R-:W-:-:S02]  /*34120*/  LEA.HI.X.SX32 R59, R164, R244, 0x2, P5 ;  /* 0x000000f4a43b7211 */ /* 0x000fc400028f16ff */
[----:B------:R-:W3:Y:S04]  /*34130*/  LDL.LU R164, [R1+0x278c] ;  /* 0x00278c0001a47983 */ /* 0x000ee80000300800 */
[----:B------:R1:W-:Y:S04]  /*34140*/  STL.64 [R1+0xa30], R58 ;  /* 0x000a303a01007387 */ /* 0x0003e80000100a00 */
[----:B-1----:R-:W4:Y:S01]  /*34150*/  LDL.LU R59, [R1+0xd28] ;  /* 0x000d2800013b7983 */ /* 0x002f220000300800 */
[----:B------:R-:W-:-:S04]  /*34160*/  LEA R6, P6, R165, R5, 0x2 ;  /* 0x00000005a5067211 */ /* 0x000fc800078c10ff */
[----:B------:R-:W-:Y:S02]  /*34170*/  LEA.HI.X.SX32 R7, R165, R244, 0x2, P6 ;  /* 0x000000f4a5077211 */ /* 0x000fe400030f16ff */
[----:B------:R-:W3:Y:S01]  /*34180*/  LDL.LU R165, [R1+0x2788] ;  /* 0x0027880001a57983 */ /* 0x000ee20000300800 */
[----:B------:R-:W-:-:S03]  /*34190*/  LEA R58, P5, R37, R5, 0x2 ;  /* 0x00000005253a7211 */ /* 0x000fc600078a10ff */
[----:B------:R1:W-:Y:S02]  /*341a0*/  STL.64 [R1+0xa38], R6 ;  /* 0x000a380601007387 */ /* 0x0003e40000100a00 */
[----:B-1----:R-:W-:Y:S02]  /*341b0*/  IMAD.MOV.U32 R7, RZ, RZ, R162 ;  /* 0x000000ffff077224 */ /* 0x002fe400078e00a2 */
[----:B------:R-:W2:Y:S01]  /*341c0*/  LDL.LU R162, [R1+0x2784] ;  /* 0x0027840001a27983 */ /* 0x000ea20000300800 */
[----:B------:R-:W-:Y:S01]  /*341d0*/  LEA R6, P6, R160, R5, 0x2 ;  /* 0x00000005a0067211 */ /* 0x000fe200078c10ff */
[----:B----4-:R-:W-:Y:S02]  /*341e0*/  IMAD R59, R59, R163, RZ ;  /* 0x000000a33b3b7224 */ /* 0x010fe400078e02ff */
[----:B------:R-:W2:Y:S04]  /*341f0*/  LDL.LU R163, [R1+0x2780] ;  /* 0x0027800001a37983 */ /* 0x000ea80000300800 */
[----:B------:R1:W-:Y:S02]  /*34200*/  STL [R1+0xef4], R59 ;  /* 0x000ef43b01007387 */ /* 0x0003e40000100800 */
[----:B-1----:R-:W-:-:S02]  /*34210*/  LEA.HI.X.SX32 R59, R37, R244, 0x2, P5 ;  /* 0x000000f4253b7211 */ /* 0x002fc400028f16ff */
[----:B------:R-:W4:Y:S04]  /*34220*/  LDL.LU R37, [R1+0xd2c] ;  /* 0x000d2c0001257983 */ /* 0x000f280000300800 */
[----:B------:R1:W-:Y:S02]  /*34230*/  STL.64 [R1+0xa40], R58 ;  /* 0x000a403a01007387 */ /* 0x0003e40000100a00 */
[----:B-1----:R-:W-:Y:S01]  /*34240*/  IMAD.MOV.U32 R59, RZ, RZ, R7 ;  /* 0x000000ffff3b7224 */ /* 0x002fe200078e0007 */
[----:B------:R-:W-:Y:S02]  /*34250*/  LEA.HI.X.SX32 R7, R160, R244, 0x2, P6 ;  /* 0x000000f4a0077211 */ /* 0x000fe400030f16ff */
[----:B------:R-:W-:Y:S01]  /*34260*/  LEA R58, P5, R44, R5, 0x2 ;  /* 0x000000052c3a7211 */ /* 0x000fe200078a10ff */
[----:B------:R-:W3:Y:S04]  /*34270*/  LDL.LU R160, [R1+0x277c] ;  /* 0x00277c0001a07983 */ /* 0x000ee80000300800 */
[----:B------:R1:W-:Y:S02]  /*34280*/  STL.64 [R1+0xa48], R6 ;  /* 0x000a480601007387 */ /* 0x0003e40000100a00 */
[----:B-1----:R-:W-:-:S02]  /*34290*/  MOV R7, R59 ;  /* 0x0000003b00077202 */ /* 0x002fc40000000f00 */
[----:B------:R-:W-:Y:S02]  /*342a0*/  LEA.HI.X.SX32 R59, R44, R244, 0x2, P5 ;  /* 0x000000f42c3b7211 */ /* 0x000fe400028f16ff */
[----:B------:R-:W2:Y:S01]  /*342b0*/  LDL.LU R44, [R1+0xd30] ;  /* 0x000d3000012c7983 */ /* 0x000ea20000300800 */
[----:B------:R-:W-:-:S03]  /*342c0*/  LEA R6, P6, R33, R5, 0x2 ;  /* 0x0000000521067211 */ /* 0x000fc600078c10ff */
[----:B------:R1:W-:Y:S02]  /*342d0*/  STL.64 [R1+0xa68], R58 ;  /* 0x000a683a01007387 */ /* 0x0003e40000100a00 */
[----:B-1----:R-:W-:Y:S01]  /*342e0*/  IMAD.MOV.U32 R59, RZ, RZ, R7 ;  /* 0x000000ffff3b7224 */ /* 0x002fe200078e0007 */
[----:B------:R-:W-:Y:S02]  /*342f0*/  LEA.HI.X.SX32 R7, R33, R244, 0x2, P6 ;  /* 0x000000f421077211 */ /* 0x000fe400030f16ff */
[----:B------:R-:W3:Y:S01]  /*34300*/  LDL.LU R33, [R1+0xd38] ;  /* 0x000d380001217983 */ /* 0x000ee20000300800 */
[----:B------:R-:W-:-:S03]  /*34310*/  LEA R58, P5, R161, R5, 0x2 ;  /* 0x00000005a13a7211 */ /* 0x000fc600078a10ff */
[----:B------:R1:W-:Y:S02]  /*34320*/  STL.64 [R1+0xa60], R6 ;  /* 0x000a600601007387 */ /* 0x0003e40000100a00 */
[----:B-1----:R-:W-:Y:S01]  /*34330*/  IMAD.MOV.U32 R7, RZ, RZ, R59 ;  /* 0x000000ffff077224 */ /* 0x002fe200078e003b */
[-C--:B------:R-:W-:Y:S02]  /*34340*/  LEA.HI.X.SX32 R59, R161, R244.reuse, 0x2, P5 ;  /* 0x000000f4a13b7211 */ /* 0x080fe400028f16ff */
[C---:B------:R-:W-:Y:S01]  /*34350*/  LEA R6, P6, R158.reuse, R5, 0x2 ;  /* 0x000000059e067211 */ /* 0x040fe200078c10ff */
[----:B------:R-:W3:Y:S04]  /*34360*/  LDL.LU R161, [R1+0x2778] ;  /* 0x0027780001a17983 */ /* 0x000ee80000300800 */
[----:B------:R1:W-:Y:S02]  /*34370*/  STL.64 [R1+0xa58], R58 ;  /* 0x000a583a01007387 */ /* 0x0003e40000100a00 */
[----:B-1----:R-:W-:Y:S01]  /*34380*/  IMAD.MOV.U32 R59, RZ, RZ, R7 ;  /* 0x000000ffff3b7224 */ /* 0x002fe200078e0007 */
[----:B------:R-:W-:-:S02]  /*34390*/  LEA.HI.X.SX32 R7, R158, R244, 0x2, P6 ;  /* 0x000000f49e077211 */ /* 0x000fc400030f16ff */
[C---:B------:R-:W-:Y:S01]  /*343a0*/  LEA R58, P5, R159.reuse, R5, 0x2 ;  /* 0x000000059f3a7211 */ /* 0x040fe200078a10ff */
[----:B------:R-:W3:Y:S04]  /*343b0*/  LDL.LU R158, [R1+0x2774] ;  /* 0x00277400019e7983 */ /* 0x000ee80000300800 */
[----:B------:R1:W-:Y:S02]  /*343c0*/  STL.64 [R1+0xa50], R6 ;  /* 0x000a500601007387 */ /* 0x0003e40000100a00 */
[----:B-1----:R-:W-:Y:S02]  /*343d0*/  MOV R7, R59 ;  /* 0x0000003b00077202 */ /* 0x002fe40000000f00 */
[----:B------:R-:W-:Y:S02]  /*343e0*/  LEA.HI.X.SX32 R59, R159, R244, 0x2, P5 ;  /* 0x000000f49f3b7211 */ /* 0x000fe400028f16ff */
[----:B------:R-:W3:Y:S01]  /*343f0*/  LDL.LU R159, [R1+0x2770] ;  /* 0x00277000019f7983 */ /* 0x000ee20000300800 */
[----:B------:R-:W-:-:S03]  /*34400*/  LEA R6, P6, R45, R5, 0x2 ;  /* 0x000000052d067211 */ /* 0x000fc600078c10ff */
[----:B------:R1:W-:Y:S02]  /*34410*/  STL.64 [R1+0xa70], R58 ;  /* 0x000a703a01007387 */ /* 0x0003e40000100a00 */
[----:B-1----:R-:W-:Y:S01]  /*34420*/  IMAD.MOV.U32 R59, RZ, RZ, R7 ;  /* 0x000000ffff3b7224 */ /* 0x002fe200078e0007 */
[-C--:B------:R-:W-:Y:S02]  /*34430*/  LEA R58, P5, R7, R5.reuse, 0x2 ;  /* 0x00000005073a7211 */ /* 0x080fe400078a10ff */
[-C--:B------:R-:W-:Y:S02]  /*34440*/  LEA.HI.X.SX32 R7, R45, R244.reuse, 0x2, P6 ;  /* 0x000000f42d077211 */ /* 0x080fe400030f16ff */
[----:B------:R-:W-:Y:S01]  /*34450*/  LEA.HI.X.SX32 R59, R59, R244, 0x2, P5 ;  /* 0x000000f43b3b7211 */ /* 0x000fe200028f16ff */
[----:B------:R-:W3:Y:S04]  /*34460*/  LDL.LU R45, [R1+0xd48] ;  /* 0x000d4800012d7983 */ /* 0x000ee80000300800 */
[----:B------:R1:W-:Y:S04]  /*34470*/  STL.64 [R1+0xa78], R6 ;  /* 0x000a780601007387 */ /* 0x0003e80000100a00 */
[----:B------:R1:W-:Y:S02]  /*34480*/  STL.64 [R1+0xa80], R58 ;  /* 0x000a803a01007387 */ /* 0x0003e40000100a00 */
[----:B-1----:R-:W-:-:S02]  /*34490*/  LEA R6, P6, R40, R5, 0x2 ;  /* 0x0000000528067211 */ /* 0x002fc400078c10ff */
[CC--:B------:R-:W-:Y:S02]  /*344a0*/  LEA R58, P5, R41.reuse, R5.reuse, 0x2 ;  /* 0x00000005293a7211 */ /* 0x0c0fe400078a10ff */
[-C--:B------:R-:W-:Y:S02]  /*344b0*/  LEA.HI.X.SX32 R7, R40, R244.reuse, 0x2, P6 ;  /* 0x000000f428077211 */ /* 0x080fe400030f16ff */
[----:B------:R-:W-:Y:S01]  /*344c0*/  LEA.HI.X.SX32 R59, R41, R244, 0x2, P5 ;  /* 0x000000f4293b7211 */ /* 0x000fe200028f16ff */
[----:B------:R-:W3:Y:S04]  /*344d0*/  LDL.LU R40, [R1+0x276c] ;  /* 0x00276c0001287983 */ /* 0x000ee80000300800 */
[----:B------:R-:W-:Y:S04]  /*344e0*/  STL.64 [R1+0xa88], R6 ;  /* 0x000a880601007387 */ /* 0x000fe80000100a00 */
[----:B------:R-:W3:Y:S04]  /*344f0*/  LDL.LU R41, [R1+0x2768] ;  /* 0x0027680001297983 */ /* 0x000ee80000300800 */
[----:B------:R1:W-:Y:S02]  /*34500*/  STL.64 [R1+0xaa8], R58 ;  /* 0x000aa83a01007387 */ /* 0x0003e40000100a00 */
[----:B-1----:R-:W4:Y:S01]  /*34510*/  LDC R59, c[0x0][0x240] ;  /* 0x00009000ff3b7b82 */ /* 0x002f220000000800 */
[----:B------:R-:W-:-:S02]  /*34520*/  LEA R6, P6, R156, R5, 0x2 ;  /* 0x000000059c067211 */ /* 0x000fc400078c10ff */
[-C--:B------:R-:W-:Y:S02]  /*34530*/  LEA R58, P5, R157, R5.reuse, 0x2 ;  /* 0x000000059d3a7211 */ /* 0x080fe400078a10ff */
[----:B------:R-:W-:Y:S02]  /*34540*/  LEA.HI.X.SX32 R7, R156, R244, 0x2, P6 ;  /* 0x000000f49c077211 */ /* 0x000fe400030f16ff */
        /* <DEDUP_REMOVED lines=9> */
[----:B-1----:R-:W2:Y:S01]  /*345e0*/  LDC R59, c[0x0][0x240] ;  /* 0x00009000ff3b7b82 */ /* 0x002ea20000000800 */
[----:B------:R-:W-:-:S02]  /*345f0*/  LEA R58, P5, R155, R5, 0x2 ;  /* 0x000000059b3a7211 */ /* 0x000fc400078a10ff */
[----:B------:R-:W-:Y:S01]  /*34600*/  STL.64 [R1+0xa90], R6 ;  /* 0x000a900601007387 */ /* 0x000fe20000100a00 */
[----:B--2---:R-:W-:Y:S01]  /*34610*/  IMAD R44, R44, R59, RZ ;  /* 0x0000003b2c2c7224 */ /* 0x004fe200078e02ff */
[----:B------:R-:W-:Y:S02]  /*34620*/  LEA.HI.X.SX32 R59, R155, R244, 0x2, P5 ;  /* 0x000000f49b3b7211 */ /* 0x000fe400028f16ff */
[----:B------:R-:W4:Y:S04]  /*34630*/  LDL.LU R155, [R1+0x2758] ;  /* 0x00275800019b7983 */ /* 0x000f280000300800 */
[----:B------:R1:W-:Y:S02]  /*34640*/  STL.64 [R1+0xab0], R58 ;  /* 0x000ab03a01007387 */ /* 0x0003e40000100a00 */
[----:B-1----:R-:W3:Y:S01]  /*34650*/  LDC R59, c[0x0][0x240] ;  /* 0x00009000ff3b7b82 */ /* 0x002ee20000000800 */
[----:B------:R-:W-:-:S02]  /*34660*/  LEA R6, P6, R152, R5, 0x2 ;  /* 0x0000000598067211 */ /* 0x000fc400078c10ff */
[----:B------:R-:W-:Y:S02]  /*34670*/  LEA R58, P5, R153, R5, 0x2 ;  /* 0x00000005993a7211 */ /* 0x000fe400078a10ff */
[-C--:B------:R-:W-:Y:S02]  /*34680*/  LEA.HI.X.SX32 R7, R152, R244.reuse, 0x2, P6 ;  /* 0x000000f498077211 */ /* 0x080fe400030f16ff */
[----:B------:R-:W2:Y:S04]  /*34690*/  LDL.LU R152, [R1+0x2754] ;  /* 0x0027540001987983 */ /* 0x000ea80000300800 */
[----:B------:R-:W-:Y:S01]  /*346a0*/  STL.64 [R1+0xab8], R6 ;  /* 0x000ab80601007387 */ /* 0x000fe20000100a00 */
[----:B---3--:R-:W-:Y:S01]  /*346b0*/  IMAD R33, R33, R59, RZ ;  /* 0x0000003b21217224 */ /* 0x008fe200078e02ff */
[----:B------:R-:W-:-:S02]  /*346c0*/  LEA.HI.X.SX32 R59, R153, R244, 0x2, P5 ;  /* 0x000000f4993b7211 */ /* 0x000fc400028f16ff */
[----:B------:R-:W2:Y:S04]  /*346d0*/  LDL.LU R153, [R1+0x2750] ;  /* 0x0027500001997983 */ /* 0x000ea80000300800 */
[----:B------:R1:W-:Y:S04]  /*346e0*/  STL.64 [R1+0xac0], R58 ;  /* 0x000ac03a01007387 */ /* 0x0003e80000100a00 */
[----:B-1----:R-:W3:Y:S01]  /*346f0*/  LDL.LU R59, [R1+0xd40] ;  /* 0x000d4000013b7983 */ /* 0x002ee20000300800 */
[----:B------:R-:W-:-:S04]  /*34700*/  LEA R6, P6, R150, R5, 0x2 ;  /* 0x0000000596067211 */ /* 0x000fc800078c10ff */
[-C--:B------:R-:W-:Y:S02]  /*34710*/  LEA.HI.X.SX32 R7, R150, R244.reuse, 0x2, P6 ;  /* 0x000000f496077211 */ /* 0x080fe400030f16ff */
[----:B------:R-:W4:Y:S04]  /*34720*/  LDL.LU R150, [R1+0x274c] ;  /* 0x00274c0001967983 */ /* 0x000f280000300800 */
[----:B------:R1:W-:Y:S02]  /*34730*/  STL.64 [R1+0xac8], R6 ;  /* 0x000ac80601007387 */ /* 0x0003e40000100a00 */
[----:B-1----:R-:W3:Y:S01]  /*34740*/  LDC R7, c[0x0][0x240] ;  /* 0x00009000ff077b82 */ /* 0x002ee20000000800 */
[-C--:B------:R-:W-:Y:S02]  /*34750*/  LEA R58, P5, R151, R5.reuse, 0x2 ;  /* 0x00000005973a7211 */ /* 0x080fe400078a10ff */
[----:B------:R-:W-:Y:S01]  /*34760*/  LEA R6, P6, R4, R5, 0x2 ;  /* 0x0000000504067211 */ /* 0x000fe200078c10ff */
[----:B---3--:R-:W-:Y:S01]  /*34770*/  IMAD R7, R59, R7, RZ ;  /* 0x000000073b077224 */ /* 0x008fe200078e02ff */
[----:B------:R-:W-:-:S02]  /*34780*/  LEA.HI.X.SX32 R59, R151, R244, 0x2, P5 ;  /* 0x000000f4973b7211 */ /* 0x000fc400028f16ff */
[----:B------:R-:W4:Y:S04]  /*34790*/  LDL.LU R151, [R1+0x2748] ;  /* 0x0027480001977983 */ /* 0x000f280000300800 */
[----:B------:R-:W-:Y:S04]  /*347a0*/  STL [R1+0xf14], R7 ;  /* 0x000f140701007387 */ /* 0x000fe80000100800 */
[----:B------:R1:W-:Y:S02]  /*347b0*/  STL.64 [R1+0xae8], R58 ;  /* 0x000ae83a01007387 */ /* 0x0003e40000100a00 */
[----:B-1----:R-:W1:Y:S01]  /*347c0*/  LDC R59, c[0x0][0x240] ;  /* 0x00009000ff3b7b82 */ /* 0x002e620000000800 */
[----:B------:R-:W-:-:S02]  /*347d0*/  LEA.HI.X.SX32 R7, R4, R244, 0x2, P6 ;  /* 0x000000f404077211 */ /* 0x000fc400030f16ff */
[C---:B------:R-:W-:Y:S01]  /*347e0*/  LEA R58, P5, R42.reuse, R5, 0x2 ;  /* 0x000000052a3a7211 */ /* 0x040fe200078a10ff */
[----:B------:R-:W3:Y:S04]  /*347f0*/  LDL.LU R4, [R1+0x2744] ;  /* 0x0027440001047983 */ /* 0x000ee80000300800 */
[----:B------:R2:W-:Y:S02]  /*34800*/  STL.64 [R1+0xae0], R6 ;  /* 0x000ae00601007387 */ /* 0x0005e40000100a00 */
[----:B--2---:R-:W-:Y:S02]  /*34810*/  IMAD.MOV.U32 R7, RZ, RZ, R148 ;  /* 0x000000ffff077224 */ /* 0x004fe400078e0094 */
[----:B------:R-:W2:Y:S01]  /*34820*/  LDL.LU R148, [R1+0x2740] ;  /* 0x0027400001947983 */ /* 0x000ea20000300800 */
[----:B-1----:R-:W-:Y:S01]  /*34830*/  IMAD R45, R45, R59, RZ ;  /* 0x0000003b2d2d7224 */ /* 0x002fe200078e02ff */
[----:B------:R-:W-:-:S02]  /*34840*/  LEA.HI.X.SX32 R59, R42, R244, 0x2, P5 ;  /* 0x000000f42a3b7211 */ /* 0x000fc400028f16ff */
[----:B------:R-:W4:Y:S01]  /*34850*/  LDL.LU R42, [R1+0xd50] ;  /* 0x000d5000012a7983 */ /* 0x000f220000300800 */
[----:B------:R-:W-:-:S03]  /*34860*/  LEA R6, P6, R149, R5, 0x2 ;  /* 0x0000000595067211 */ /* 0x000fc600078c10ff */
[----:B------:R1:W-:Y:S02]  /*34870*/  STL.64 [R1+0xad8], R58 ;  /* 0x000ad83a01007387 */ /* 0x0003e40000100a00 */
[----:B-1----:R-:W-:Y:S01]  /*34880*/  IMAD.MOV.U32 R59, RZ, RZ, R7 ;  /* 0x000000ffff3b7224 */ /* 0x002fe200078e0007 */
[----:B------:R-:W-:Y:S02]  /*34890*/  LEA.HI.X.SX32 R7, R149, R244, 0x2, P6 ;  /* 0x000000f495077211 */ /* 0x000fe400030f16ff */
[----:B------:R-:W-:Y:S01]  /*348a0*/  LEA R58, P5, R43, R5, 0x2 ;  /* 0x000000052b3a7211 */ /* 0x000fe200078a10ff */
[----:B------:R-:W2:Y:S04]  /*348b0*/  LDL.LU R149, [R1+0x273c] ;  /* 0x00273c0001957983 */ /* 0x000ea80000300800 */
[----:B------:R1:W-:Y:S02]  /*348c0*/  STL.64 [R1+0xad0], R6 ;  /* 0x000ad00601007387 */ /* 0x0003e40000100a00 */
[----:B-1----:R-:W-:-:S02]  /*348d0*/  MOV R7, R59 ;  /* 0x0000003b00077202 */ /* 0x002fc40000000f00 */
[----:B------:R-:W-:Y:S02]  /*348e0*/  LEA.HI.X.SX32 R59, R43, R244, 0x2, P5 ;  /* 0x000000f42b3b7211 */ /* 0x000fe400028f16ff */
[----:B------:R-:W3:Y:S01]  /*348f0*/  LDL.LU R43, [R1+0xd60] ;  /* 0x000d6000012b7983 */ /* 0x000ee20000300800 */
[----:B------:R-:W-:-:S03]  /*34900*/  LEA R6, P6, R12, R5, 0x2 ;  /* 0x000000050c067211 */ /* 0x000fc600078c10ff */
[----:B------:R1:W-:Y:S02]  /*34910*/  STL.64 [R1+0xaf0], R58 ;  /* 0x000af03a01007387 */ /* 0x0003e40000100a00 */
[----:B-1----:R-:W-:Y:S01]  /*34920*/  IMAD.MOV.U32 R59, RZ, RZ, R7 ;  /* 0x000000ffff3b7224 */ /* 0x002fe200078e0007 */
[----:B------:R-:W-:Y:S02]  /*34930*/  LEA.HI.X.SX32 R7, R12, R244, 0x2, P6 ;  /* 0x000000f40c077211 */ /* 0x000fe400030f16ff */
[----:B------:R-:W2:Y:S01]  /*34940*/  LDL.LU R12, [R1+0xd68] ;  /* 0x000d6800010c7983 */ /* 0x000ea20000300800 */
[----:B------:R-:W-:-:S03]  /*34950*/  LEA R58, P5, R146, R5, 0x2 ;  /* 0x00000005923a7211 */ /* 0x000fc600078a10ff */
[----:B------:R1:W-:Y:S02]  /*34960*/  STL.64 [R1+0xaf8], R6 ;  /* 0x000af80601007387 */ /* 0x0003e40000100a00 */
[----:B-1----:R-:W-:Y:S01]  /*34970*/  IMAD.MOV.U32 R7, RZ, RZ, R59 ;  /* 0x000000ffff077224 */ /* 0x002fe200078e003b */
[-C--:B------:R-:W-:Y:S02]  /*34980*/  LEA.HI.X.SX32 R59, R146, R244.reuse, 0x2, P5 ;  /* 0x000000f4923b7211 */ /* 0x080fe400028f16ff */
[C---:B------:R-:W-:Y:S01]  /*34990*/  LEA R6, P6, R13.reuse, R5, 0x2 ;  /* 0x000000050d067211 */ /* 0x040fe200078c10ff */
[----:B------:R-:W2:Y:S04]  /*349a0*/  LDL.LU R146, [R1+0x2738] ;  /* 0x0027380001927983 */ /* 0x000ea80000300800 */
[----:B------:R1:W-:Y:S02]  /*349b0*/  STL.64 [R1+0xb00], R58 ;  /* 0x000b003a01007387 */ /* 0x0003e40000100a00 */
[----:B-1----:R-:W-:Y:S01]  /*349c0*/  IMAD.MOV.U32 R59, RZ, RZ, R7 ;  /* 0x000000ffff3b7224 */ /* 0x002fe200078e0007 */
[----:B------:R-:W-:-:S02]  /*349d0*/  LEA.HI.X.SX32 R7, R13, R244, 0x2, P6 ;  /* 0x000000f40d077211 */ /* 0x000fc400030f16ff */
[----:B------:R-:W2:Y:S01]  /*349e0*/  LDL.LU R13, [R1+0xd6c] ;  /* 0x000d6c00010d7983 */ /* 0x000ea20000300800 */
[----:B------:R-:W-:-:S03]  /*349f0*/  LEA R58, P5, R147, R5, 0x2 ;  /* 0x00000005933a7211 */ /* 0x000fc600078a10ff */
[----:B------:R1:W-:Y:S02]  /*34a00*/  STL.64 [R1+0xb08], R6 ;  /* 0x000b080601007387 */ /* 0x0003e40000100a00 */
[----:B-1----:R-:W-:Y:S02]  /*34a10*/  MOV R7, R59 ;  /* 0x0000003b00077202 */ /* 0x002fe40000000f00 */
[-C--:B------:R-:W-:Y:S02]  /*34a20*/  LEA.HI.X.SX32 R59, R147, R244.reuse, 0x2, P5 ;  /* 0x000000f4933b7211 */ /* 0x080fe400028f16ff */
[C---:B------:R-:W-:Y:S01]  /*34a30*/  LEA R6, P6, R144.reuse, R5, 0x2 ;  /* 0x0000000590067211 */ /* 0x040fe200078c10ff */
[----:B------:R-:W2:Y:S04]  /*34a40*/  LDL.LU R147, [R1+0x2734] ;  /* 0x0027340001937983 */ /* 0x000ea80000300800 */
[----:B------:R1:W-:Y:S02]  /*34a50*/  STL.64 [R1+0xb28], R58 ;  /* 0x000b283a01007387 */ /* 0x0003e40000100a00 */
[----:B-1----:R-:W-:Y:S01]  /*34a60*/  IMAD.MOV.U32 R59, RZ, RZ, R7 ;  /* 0x000000ffff3b7224 */ /* 0x002fe200078e0007 */
[----:B------:R-:W-:-:S02]  /*34a70*/  LEA.HI.X.SX32 R7, R144, R244, 0x2, P6 ;  /* 0x000000f490077211 */ /* 0x000fc400030f16ff */
[CC--:B------:R-:W-:Y:S01]  /*34a80*/  LEA R58, P5, R145.reuse, R5.reuse, 0x2 ;  /* 0x00000005913a7211 */ /* 0x0c0fe200078a10ff */
[----:B------:R-:W2:Y:S04]  /*34a90*/  LDL.LU R144, [R1+0x2730] ;  /* 0x0027300001907983 */ /* 0x000ea80000300800 */
[----:B------:R1:W-:Y:S02]  /*34aa0*/  STL.64 [R1+0xb20], R6 ;  /* 0x000b200601007387 */ /* 0x0003e40000100a00 */
[----:B-1----:R-:W-:Y:S01]  /*34ab0*/  IMAD.MOV.U32 R7, RZ, RZ, R59 ;  /* 0x000000ffff077224 */ /* 0x002fe200078e003b */
        /* <DEDUP_REMOVED lines=11> */
[----:B-1----:R-:W4:Y:S01]  /*34b70*/  LDC R59, c[0x0][0x240] ;  /* 0x00009000ff3b7b82 */ /* 0x002f220000000800 */
[----:B------:R-:W-:-:S02]  /*34b80*/  LEA R6, P6, R142, R5, 0x2 ;  /* 0x000000058e067211 */ /* 0x000fc400078c10ff */
[-C--:B------:R-:W-:Y:S02]  /*34b90*/  LEA R58, P5, R143, R5.reuse, 0x2 ;  /* 0x000000058f3a7211 */ /* 0x080fe400078a10ff */
[----:B------:R-:W-:Y:S02]  /*34ba0*/  LEA.HI.X.SX32 R7, R142, R244, 0x2, P6 ;  /* 0x000000f48e077211 */ /* 0x000fe400030f16ff */
[----:B------:R-:W2:Y:S04]  /*34bb0*/  LDL.LU R142, [R1+0x2728] ;  /* 0x00272800018e7983 */ /* 0x000ea80000300800 */
        /* <DEDUP_REMOVED lines=8> */
[----:B-1----:R-:W3:Y:S01]  /*34c40*/  LDC R59, c[0x0][0x240] ;  /* 0x00009000ff3b7b82 */ /* 0x002ee20000000800 */
[----:B------:R-:W-:-:S02]  /*34c50*/  LEA R58, P5, R141, R5, 0x2 ;  /* 0x000000058d3a7211 */ /* 0x000fc400078a10ff */
[----:B------:R-:W-:Y:S01]  /*34c60*/  STL.64 [R1+0xb48], R6 ;  /* 0x000b480601007387 */ /* 0x000fe20000100a00 */
[----:B---3--:R-:W-:Y:S01]  /*34c70*/  IMAD R43, R43, R59, RZ ;  /* 0x0000003b2b2b7224 */ /* 0x008fe200078e02ff */
[----:B------:R-:W-:Y:S02]  /*34c80*/  LEA.HI.X.SX32 R59, R141, R244, 0x2, P5 ;  /* 0x000000f48d3b7211 */ /* 0x000fe400028f16ff */
[----:B------:R-:W4:Y:S04]  /*34c90*/  LDL.LU R141, [R1+0x271c] ;  /* 0x00271c00018d7983 */ /* 0x000f280000300800 */
[----:B------:R1:W-:Y:S02]  /*34ca0*/  STL.64 [R1+0xb68], R58 ;  /* 0x000b683a01007387 */ /* 0x0003e40000100a00 */
[----:B-1----:R-:W2:Y:S01]  /*34cb0*/  LDC R59, c[0x0][0x240] ;  /* 0x00009000ff3b7b82 */ /* 0x002ea20000000800 */
[----:B------:R-:W-:-:S02]  /*34cc0*/  LEA R6, P6, R138, R5, 0x2 ;  /* 0x000000058a067211 */ /* 0x000fc400078c10ff */
[C---:B------:R-:W-:Y:S02]  /*34cd0*/  LEA R58, P5, R139.reuse, R5, 0x2 ;  /* 0x000000058b3a7211 */ /* 0x040fe400078a10ff */
[-C--:B------:R-:W-:Y:S02]  /*34ce0*/  LEA.HI.X.SX32 R7, R138, R244.reuse, 0x2, P6 ;  /* 0x000000f48a077211 */ /* 0x080fe400030f16ff */
[----:B------:R-:W3:Y:S04]  /*34cf0*/  LDL.LU R138, [R1+0x2718] ;  /* 0x00271800018a7983 */ /* 0x000ee80000300800 */
[----:B------:R-:W-:Y:S01]  /*34d00*/  STL.64 [R1+0xb60], R6 ;  /* 0x000b600601007387 */ /* 0x000fe20000100a00 */
[----:B--2---:R-:W-:Y:S01]  /*34d10*/  IMAD R12, R12, R59, RZ ;  /* 0x0000003b0c0c7224 */ /* 0x004fe200078e02ff */
[----:B------:R-:W-:-:S02]  /*34d20*/  LEA.HI.X.SX32 R59, R139, R244, 0x2, P5 ;  /* 0x000000f48b3b7211 */ /* 0x000fc400028f16ff */
[----:B------:R-:W3:Y:S04]  /*34d30*/  LDL.LU R139, [R1+0x2714] ;  /* 0x00271400018b7983 */ /* 0x000ee80000300800 */
[----:B------:R1:W-:Y:S02]  /*34d40*/  STL.64 [R1+0xb58], R58 ;  /* 0x000b583a01007387 */ /* 0x0003e40000100a00 */
[----:B-1----:R-:W1:Y:S01]  /*34d50*/  LDC R59, c[0x0][0x240] ;  /* 0x00009000ff3b7b82 */ /* 0x002e620000000800 */
[CC--:B------:R-:W-:Y:S02]  /*34d60*/  LEA R6, P6, R136.reuse, R5.reuse, 0x2 ;  /* 0x0000000588067211 */ /* 0x0c0fe400078c10ff */
[----:B------:R-:W-:Y:S02]  /*34d70*/  LEA R58, P5, R137, R5, 0x2 ;  /* 0x00000005893a7211 */ /* 0x000fe400078a10ff */
[----:B------:R-:W-:-:S02]  /*34d80*/  LEA.HI.X.SX32 R7, R136, R244, 0x2, P6 ;  /* 0x000000f488077211 */ /* 0x000fc400030f16ff */
[----:B------:R-:W2:Y:S04]  /*34d90*/  LDL.LU R136, [R1+0x2710] ;  /* 0x0027100001887983 */ /* 0x000ea80000300800 */
[----:B------:R-:W-:Y:S01]  /*34da0*/  STL.64 [R1+0xb50], R6 ;  /* 0x000b500601007387 */ /* 0x000fe20000100a00 */
[----:B-1----:R-:W-:Y:S01]  /*34db0*/  IMAD R13, R13, R59, RZ ;  /* 0x0000003b0d0d7224 */ /* 0x002fe200078e02ff */
[----:B------:R-:W-:Y:S02]  /*34dc0*/  LEA.HI.X.SX32 R59, R137, R244, 0x2, P5 ;  /* 0x000000f4893b7211 */ /* 0x000fe400028f16ff */
[----:B------:R-:W2:Y:S04]  /*34dd0*/  LDL.LU R137, [R1+0x270c] ;  /* 0x00270c0001897983 */ /* 0x000ea80000300800 */
[----:B------:R1:W-:Y:S04]  /*34de0*/  STL.64 [R1+0xb70], R58 ;  /* 0x000b703a01007387 */ /* 0x0003e80000100a00 */
[----:B-1----:R-:W4:Y:S01]  /*34df0*/  LDL.LU R59, [R1+0xd70] ;  /* 0x000d7000013b7983 */ /* 0x002f220000300800 */
[----:B------:R-:W-:-:S04]  /*34e00*/  LEA R6, P6, R134, R5, 0x2 ;  /* 0x0000000586067211 */ /* 0x000fc800078c10ff */
[----:B------:R-:W-:Y:S02]  /*34e10*/  LEA.HI.X.SX32 R7, R134, R244, 0x2, P6 ;  /* 0x000000f486077211 */ /* 0x000fe400030f16ff */
[----:B------:R-:W3:Y:S01]  /*34e20*/  LDL.LU R134, [R1+0x2708] ;  /* 0x0027080001867983 */ /* 0x000ee20000300800 */
[----:B------:R-:W-:-:S03]  /*34e30*/  LEA R58, P5, R133, R5, 0x2 ;  /* 0x00000005853a7211 */ /* 0x000fc600078a10ff */
[----:B------:R1:W-:Y:S02]  /*34e40*/  STL.64 [R1+0xb78], R6 ;  /* 0x000b780601007387 */ /* 0x0003e40000100a00 */
[----:B-1----:R-:W-:Y:S02]  /*34e50*/  MOV R7, R135 ;  /* 0x0000008700077202 */ /* 0x002fe40000000f00 */
[----:B------:R-:W3:Y:S01]  /*34e60*/  LDL.LU R135, [R1+0x2704] ;  /* 0x0027040001877983 */ /* 0x000ee20000300800 */
[----:B------:R-:W-:Y:S01]  /*34e70*/  LEA R6, P6, R14, R5, 0x2 ;  /* 0x000000050e067211 */ /* 0x000fe200078c10ff */
[----:B----4-:R-:W-:Y:S02]  /*34e80*/  IMAD R59, R59, R132, RZ ;  /* 0x000000843b3b7224 */ /* 0x010fe400078e02ff */
[----:B------:R-:W4:Y:S04]  /*34e90*/  LDL.LU R132, [R1+0x2700] ;  /* 0x0027000001847983 */ /* 0x000f280000300800 */
[----:B------:R1:W-:Y:S02]  /*34ea0*/  STL [R1+0xf44], R59 ;  /* 0x000f443b01007387 */ /* 0x0003e40000100800 */
[----:B-1----:R-:W-:-:S02]  /*34eb0*/  LEA.HI.X.SX32 R59, R133, R244, 0x2, P5 ;  /* 0x000000f4853b7211 */ /* 0x002fc400028f16ff */
[----:B------:R-:W4:Y:S04]  /*34ec0*/  LDL.LU R133, [R1+0x26fc] ;  /* 0x0026fc0001857983 */ /* 0x000f280000300800 */
[----:B------:R1:W-:Y:S02]  /*34ed0*/  STL.64 [R1+0xb80], R58 ;  /* 0x000b803a01007387 */ /* 0x0003e40000100a00 */
[----:B-1----:R-:W-:Y:S01]  /*34ee0*/  IMAD.MOV.U32 R59, RZ, RZ, R7 ;  /* 0x000000ffff3b7224 */ /* 0x002fe200078e0007 */
        /* <DEDUP_REMOVED lines=10> */
[----:B------:R-:W-:Y:S02]  /*34f90*/  LEA.HI.X.SX32 R7, R130, R244, 0x2, P6 ;  /* 0x000000f482077211 */ /* 0x000fe400030f16ff */
[----:B------:R-:W-:Y:S01]  /*34fa0*/  LEA R58, P5, R10, R5, 0x2 ;  /* 0x000000050a3a7211 */ /* 0x000fe200078a10ff */
[----:B------:R-:W4:Y:S04]  /*34fb0*/  LDL.LU R130, [R1+0x26f8] ;  /* 0x0026f80001827983 */ /* 0x000f280000300800 */
[----:B------:R1:W-:Y:S02]  /*34fc0*/  STL.64 [R1+0xba0], R6 ;  /* 0x000ba00601007387 */ /* 0x0003e40000100a00 */
[----:B-1----:R-:W-:-:S02]  /*34fd0*/  MOV R7, R59 ;  /* 0x0000003b00077202 */ /* 0x002fc40000000f00 */
[----:B------:R-:W-:Y:S02]  /*34fe0*/  LEA.HI.X.SX32 R59, R10, R244, 0x2, P5 ;  /* 0x000000f40a3b7211 */ /* 0x000fe400028f16ff */
        /* <DEDUP_REMOVED lines=8> */
[----:B-1----:R-:W-:Y:S01]  /*35070*/  IMAD.MOV.U32 R7, RZ, RZ, R59 ;  /* 0x000000ffff077224 */ /* 0x002fe200078e003b */
[-C--:B------:R-:W-:Y:S02]  /*35080*/  LEA.HI.X.SX32 R59, R131, R244.reuse, 0x2, P5 ;  /* 0x000000f4833b7211 */ /* 0x080fe400028f16ff */
[-C--:B------:R-:W-:Y:S01]  /*35090*/  LEA R6, P6, R11, R5.reuse, 0x2 ;  /* 0x000000050b067211 */ /* 0x080fe200078c10ff */
[----:B------:R-:W4:Y:S04]  /*350a0*/  LDL.LU R131, [R1+0x26f4] ;  /* 0x0026f40001837983 */ /* 0x000f280000300800 */
[----:B------:R1:W-:Y:S02]  /*350b0*/  STL.64 [R1+0xbb0], R58 ;  /* 0x000bb03a01007387 */ /* 0x0003e40000100a00 */
[----:B-1----:R-:W-:Y:S01]  /*350c0*/  LEA R58, P5, R7, R5, 0x2 ;  /* 0x00000005073a7211 */ /* 0x002fe200078a10ff */
[----:B------:R-:W-:Y:S01]  /*350d0*/  IMAD.MOV.U32 R59, RZ, RZ, R7 ;  /* 0x000000ffff3b7224 */ /* 0x000fe200078e0007 */
[----:B------:R-:W-:-:S02]  /*350e0*/  LEA.HI.X.SX32 R7, R11, R244, 0x2, P6 ;  /* 0x000000f40b077211 */ /* 0x000fc400030f16ff */
[----:B------:R-:W4:Y:S02]  /*350f0*/  LDL.LU R11, [R1+0xda0] ;  /* 0x000da000010b7983 */ /* 0x000f240000300800 */
[----:B------:R-:W-:Y:S02]  /*35100*/  LEA.HI.X.SX32 R59, R59, R244, 0x2, P5 ;  /* 0x000000f43b3b7211 */ /* 0x000fe400028f16ff */
[----:B------:R1:W-:Y:S04]  /*35110*/  STL.64 [R1+0xbb8], R6 ;  /* 0x000bb80601007387 */ /* 0x0003e80000100a00 */
[----:B------:R1:W-:Y:S02]  /*35120*/  STL.64 [R1+0xbc0], R58 ;  /* 0x000bc03a01007387 */ /* 0x0003e40000100a00 */
[----:B-1----:R-:W-:-:S02]  /*35130*/  LEA R6, P6, R128, R5, 0x2 ;  /* 0x0000000580067211 */ /* 0x002fc400078c10ff */
[CC--:B------:R-:W-:Y:S02]  /*35140*/  LEA R58, P5, R129.reuse, R5.reuse, 0x2 ;  /* 0x00000005813a7211 */ /* 0x0c0fe400078a10ff */
[-C--:B------:R-:W-:Y:S02]  /*35150*/  LEA.HI.X.SX32 R7, R128, R244.reuse, 0x2, P6 ;  /* 0x000000f480077211 */ /* 0x080fe400030f16ff */
[----:B------:R-:W-:Y:S01]  /*35160*/  LEA.HI.X.SX32 R59, R129, R244, 0x2, P5 ;  /* 0x000000f4813b7211 */ /* 0x000fe200028f16ff */
[----:B------:R-:W4:Y:S04]  /*35170*/  LDL.LU R128, [R1+0x26f0] ;  /* 0x0026f00001807983 */ /* 0x000f280000300800 */
[----:B------:R-:W-:Y:S04]  /*35180*/  STL.64 [R1+0xbc8], R6 ;  /* 0x000bc80601007387 */ /* 0x000fe80000100a00 */
[----:B------:R-:W4:Y:S04]  /*35190*/  LDL.LU R129, [R1+0x26ec] ;  /* 0x0026ec0001817983 */ /* 0x000f280000300800 */
[----:B------:R1:W-:Y:S02]  /*351a0*/  STL.64 [R1+0xbd0], R58 ;  /* 0x000bd03a01007387 */ /* 0x0003e40000100a00 */
[----:B-1----:R-:W2:Y:S01]  /*351b0*/  LDC R59, c[0x0][0x240] ;  /* 0x00009000ff3b7b82 */ /* 0x002ea20000000800 */
[----:B------:R-:W-:-:S02]  /*351c0*/  LEA R6, P6, R92, R5, 0x2 ;  /* 0x000000055c067211 */ /* 0x000fc400078c10ff */
[-C--:B------:R-:W-:Y:S02]  /*351d0*/  LEA R58, P5, R93, R5.reuse, 0x2 ;  /* 0x000000055d3a7211 */ /* 0x080fe400078a10ff */
[----:B------:R-:W-:Y:S02]  /*351e0*/  LEA.HI.X.SX32 R7, R92, R244, 0x2, P6 ;  /* 0x000000f45c077211 */ /* 0x000fe400030f16ff */
[----:B------:R-:W4:Y:S04]  /*351f0*/  LDL.LU R92, [R1+0x26e8] ;  /* 0x0026e800015c7983 */ /* 0x000f280000300800 */
[----:B------:R1:W-:Y:S02]  /*35200*/  STL.64 [R1+0xbe8], R6 ;  /* 0x000be80601007387 */ /* 0x0003e40000100a00 */
[----:B-1----:R-:W-:-:S04]  /*35210*/  LEA R6, P6, R124, R5, 0x2 ;  /* 0x000000057c067211 */ /* 0x002fc800078c10ff */
[-C--:B------:R-:W-:Y:S01]  /*35220*/  LEA.HI.X.SX32 R7, R124, R244.reuse, 0x2, P6 ;  /* 0x000000f47c077211 */ /* 0x080fe200030f16ff */
[----:B--2---:R-:W-:Y:S01]  /*35230*/  IMAD R14, R14, R59, RZ ;  /* 0x0000003b0e0e7224 */ /* 0x004fe200078e02ff */
[----:B------:R-:W-:Y:S02]  /*35240*/  LEA.HI.X.SX32 R59, R93, R244, 0x2, P5 ;  /* 0x000000f45d3b7211 */ /* 0x000fe400028f16ff */
[----:B------:R-:W2:Y:S04]  /*35250*/  LDL.LU R93, [R1+0x26e4] ;  /* 0x0026e400015d7983 */ /* 0x000ea80000300800 */
[----:B------:R1:W-:Y:S04]  /*35260*/  STL.64 [R1+0xbe0], R58 ;  /* 0x000be03a01007387 */ /* 0x0003e80000100a00 */
[----:B------:R-:W2:Y:S01]  /*35270*/  LDL.LU R124, [R1+0x26e0] ;  /* 0x0026e000017c7983 */ /* 0x000ea20000300800 */
[----:B-1----:R-:W3:Y:S01]  /*35280*/  LDC R59, c[0x0][0x240] ;  /* 0x00009000ff3b7b82 */ /* 0x002ee20000000800 */
[----:B------:R-:W-:-:S02]  /*35290*/  LEA R58, P5, R125, R5, 0x2 ;  /* 0x000000057d3a7211 */ /* 0x000fc400078a10ff */
[----:B------:R-:W-:Y:S01]  /*352a0*/  STL.64 [R1+0xbd8], R6 ;  /* 0x000bd80601007387 */ /* 0x000fe20000100a00 */
[----:B---3--:R-:W-:Y:S01]  /*352b0*/  IMAD R15, R15, R59, RZ ;  /* 0x0000003b0f0f7224 */ /* 0x008fe200078e02ff */
[----:B------:R-:W-:Y:S02]  /*352c0*/  LEA.HI.X.SX32 R59, R125, R244, 0x2, P5 ;  /* 0x000000f47d3b7211 */ /* 0x000fe400028f16ff */
[----:B------:R-:W2:Y:S04]  /*352d0*/  LDL.LU R125, [R1+0x26dc] ;  /* 0x0026dc00017d7983 */ /* 0x000ea80000300800 */
[----:B------:R1:W-:Y:S02]  /*352e0*/  STL.64 [R1+0xbf0], R58 ;  /* 0x000bf03a01007387 */ /* 0x0003e40000100a00 */
[----:B-1----:R-:W4:Y:S01]  /*352f0*/  LDC R59, c[0x0][0x240] ;  /* 0x00009000ff3b7b82 */ /* 0x002f220000000800 */
[----:B------:R-:W-:-:S02]  /*35300*/  LEA R6, P6, R120, R5, 0x2 ;  /* 0x0000000578067211 */ /* 0x000fc400078c10ff */
[C---:B------:R-:W-:Y:S02]  /*35310*/  LEA R58, P5, R121.reuse, R5, 0x2 ;  /* 0x00000005793a7211 */ /* 0x040fe400078a10ff */
[-C--:B------:R-:W-:Y:S02]  /*35320*/  LEA.HI.X.SX32 R7, R120, R244.reuse, 0x2, P6 ;  /* 0x000000f478077211 */ /* 0x080fe400030f16ff */
[----:B------:R-:W3:Y:S04]  /*35330*/  LDL.LU R120, [R1+0x26d8] ;  /* 0x0026d80001787983 */ /* 0x000ee80000300800 */
[----:B------:R-:W-:Y:S01]  /*35340*/  STL.64 [R1+0xbf8], R6 ;  /* 0x000bf80601007387 */ /* 0x000fe20000100a00 */
[----:B----4-:R-:W-:Y:S01]  /*35350*/  IMAD R10, R10, R59, RZ ;  /* 0x0000003b0a0a7224 */ /* 0x010fe200078e02ff */
[----:B------:R-:W-:-:S02]  /*35360*/  LEA.HI.X.SX32 R59, R121, R244, 0x2, P5 ;  /* 0x000000f4793b7211 */ /* 0x000fc400028f16ff */
[----:B------:R-:W3:Y:S04]  /*35370*/  LDL.LU R121, [R1+0x26d4] ;  /* 0x0026d40001797983 */ /* 0x000ee80000300800 */
[----:B------:R1:W-:Y:S02]  /*35380*/  STL.64 [R1+0xc00], R58 ;  /* 0x000c003a01007387 */ /* 0x0003e40000100a00 */
[----:B-1----:R-:W1:Y:S01]  /*35390*/  LDC R59, c[0x0][0x240] ;  /* 0x00009000ff3b7b82 */ /* 0x002e620000000800 */
[CC--:B------:R-:W-:Y:S02]  /*353a0*/  LEA R6, P6, R116.reuse, R5.reuse, 0x2 ;  /* 0x0000000574067211 */ /* 0x0c0fe400078c10ff */
[----:B------:R-:W-:Y:S02]  /*353b0*/  LEA R58, P5, R117, R5, 0x2 ;  /* 0x00000005753a7211 */ /* 0x000fe400078a10ff */
[----:B------:R-:W-:-:S02]  /*353c0*/  LEA.HI.X.SX32 R7, R116, R244, 0x2, P6 ;  /* 0x000000f474077211 */ /* 0x000fc400030f16ff */
[----:B------:R-:W4:Y:S04]  /*353d0*/  LDL.LU R116, [R1+0x26d0] ;  /* 0x0026d00001747983 */ /* 0x000f280000300800 */
[----:B------:R-:W-:Y:S01]  /*353e0*/  STL.64 [R1+0xc08], R6 ;  /* 0x000c080601007387 */ /* 0x000fe20000100a00 */
[----:B-1----:R-:W-:Y:S01]  /*353f0*/  IMAD R36, R36, R59, RZ ;  /* 0x0000003b24247224 */ /* 0x002fe200078e02ff */
[----:B------:R-:W-:Y:S02]  /*35400*/  LEA.HI.X.SX32 R59, R117, R244, 0x2, P5 ;  /* 0x000000f4753b7211 */ /* 0x000fe400028f16ff */
[----:B------:R-:W4:Y:S04]  /*35410*/  LDL.LU R117, [R1+0x26cc] ;  /* 0x0026cc0001757983 */ /* 0x000f280000300800 */
[----:B------:R1:W-:Y:S02]  /*35420*/  STL.64 [R1+0xc10], R58 ;  /* 0x000c103a01007387 */ /* 0x0003e40000100a00 */
[----:B-1----:R-:W1:Y:S01]  /*35430*/  LDC R59, c[0x0][0x240] ;  /* 0x00009000ff3b7b82 */ /* 0x002e620000000800 */
[----:B------:R-:W-:-:S02]  /*35440*/  LEA R6, P6, R38, R5, 0x2 ;  /* 0x0000000526067211 */ /* 0x000fc400078c10ff */
[----:B------:R-:W-:Y:S02]  /*35450*/  LEA R58, P5, R3, R5, 0x2 ;  /* 0x00000005033a7211 */ /* 0x000fe400078a10ff */
[-C--:B------:R-:W-:Y:S02]  /*35460*/  LEA.HI.X.SX32 R7, R38, R244.reuse, 0x2, P6 ;  /* 0x000000f426077211 */ /* 0x080fe400030f16ff */
[----:B------:R-:W2:Y:S04]  /*35470*/  LDL.LU R38, [R1+0x26c8] ;  /* 0x0026c80001267983 */ /* 0x000ea80000300800 */
[----:B------:R1:W-:Y:S02]  /*35480*/  STL.64 [R1+0xc28], R6 ;  /* 0x000c280601007387 */ /* 0x0003e40000100a00 */
[----:B-1----:R-:W-:Y:S01]  /*35490*/  IMAD R11, R11, R59, RZ ;  /* 0x0000003b0b0b7224 */ /* 0x002fe200078e02ff */
[----:B------:R-:W-:-:S02]  /*354a0*/  LEA.HI.X.SX32 R59, R3, R244, 0x2, P5 ;  /* 0x000000f4033b7211 */ /* 0x000fc400028f16ff */
[----:B------:R-:W-:Y:S02]  /*354b0*/  MOV R7, R39 ;  /* 0x0000002700077202 */ /* 0x000fe40000000f00 */
[C---:B------:R-:W-:Y:S01]  /*354c0*/  LEA R6, P6, R32.reuse, R5, 0x2 ;  /* 0x0000000520067211 */ /* 0x040fe200078c10ff */
[----:B------:R-:W2:Y:S04]  /*354d0*/  LDL.LU R39, [R1+0x26c4] ;  /* 0x0026c40001277983 */ /* 0x000ea80000300800 */
[----:B------:R-:W3:Y:S04]  /*354e0*/  LDL.LU R3, [R1+0x26c0] ;  /* 0x0026c00001037983 */ /* 0x000ee80000300800 */
        /* <DEDUP_REMOVED lines=28> */
[-C--:B------:R-:W-:Y:S01]  /*356b0*/  LEA R6, P6, R19, R5.reuse, 0x2 ;  /* 0x0000000513067211 */ /* 0x080fe200078c10ff */
[----:B------:R-:W3:Y:S04]  /*356c0*/  LDL.LU R115, [R1+0x26b8] ;  /* 0x0026b80001737983 */ /* 0x000ee80000300800 */
[----:B------:R1:W-:Y:S02]  /*356d0*/  STL.64 [R1+0xc50], R58 ;  /* 0x000c503a01007387 */ /* 0x0003e40000100a00 */
[----:B-1----:R-:W-:Y:S01]  /*356e0*/  LEA R58, P5, R7, R5, 0x2 ;  /* 0x00000005073a7211 */ /* 0x002fe200078a10ff */
[----:B------:R-:W-:Y:S01]  /*356f0*/  IMAD.MOV.U32 R59, RZ, RZ, R7 ;  /* 0x000000ffff3b7224 */ /* 0x000fe200078e0007 */
[----:B------:R-:W-:-:S02]  /*35700*/  LEA.HI.X.SX32 R7, R19, R244, 0x2, P6 ;  /* 0x000000f413077211 */ /* 0x000fc400030f16ff */
[----:B------:R-:W3:Y:S02]  /*35710*/  LDL.LU R19, [R1+0xdc0] ;  /* 0x000dc00001137983 */ /* 0x000ee40000300800 */
[----:B------:R-:W-:Y:S02]  /*35720*/  LEA.HI.X.SX32 R59, R59, R244, 0x2, P5 ;  /* 0x000000f43b3b7211 */ /* 0x000fe400028f16ff */
        /* <DEDUP_REMOVED lines=39> */
[----:B------:R1:W-:Y:S02]  /*359a0*/  STL.64 [R1+0xca0], R58 ;  /* 0x000ca03a01007387 */ /* 0x0003e40000100a00 */
[----:B-1----:R-:W1:Y:S01]  /*359b0*/  LDC R59, c[0x0][0x240] ;  /* 0x00009000ff3b7b82 */ /* 0x002e620000000800 */
[CC--:B------:R-:W-:Y:S02]  /*359c0*/  LEA R6, P6, R104.reuse, R5.reuse, 0x2 ;  /* 0x0000000568067211 */ /* 0x0c0fe400078c10ff */
[----:B------:R-:W-:Y:S02]  /*359d0*/  LEA R58, P5, R105, R5, 0x2 ;  /* 0x00000005693a7211 */ /* 0x000fe400078a10ff */
[----:B------:R-:W-:-:S02]  /*359e0*/  LEA.HI.X.SX32 R7, R104, R244, 0x2, P6 ;  /* 0x000000f468077211 */ /* 0x000fc400030f16ff */
[----:B------:R-:W3:Y:S04]  /*359f0*/  LDL.LU R104, [R1+0x2694] ;  /* 0x0026940001687983 */ /* 0x000ee80000300800 */
[----:B------:R-:W-:Y:S01]  /*35a00*/  STL.64 [R1+0xc98], R6 ;  /* 0x000c980601007387 */ /* 0x000fe20000100a00 */
[----:B-1----:R-:W-:Y:S01]  /*35a10*/  IMAD R18, R18, R59, RZ ;  /* 0x0000003b12127224 */ /* 0x002fe200078e02ff */
[----:B------:R-:W-:Y:S02]  /*35a20*/  LEA.HI.X.SX32 R59, R105, R244, 0x2, P5 ;  /* 0x000000f4693b7211 */ /* 0x000fe400028f16ff */
[----:B------:R-:W3:Y:S04]  /*35a30*/  LDL.LU R105, [R1+0x2690] ;  /* 0x0026900001697983 */ /* 0x000ee80000300800 */
[----:B------:R1:W-:Y:S02]  /*35a40*/  STL.64 [R1+0xcb0], R58 ;  /* 0x000cb03a01007387 */ /* 0x0003e40000100a00 */
[----:B-1----:R-:W1:Y:S01]  /*35a50*/  LDC R59, c[0x0][0x240] ;  /* 0x00009000ff3b7b82 */ /* 0x002e620000000800 */
[----:B------:R-:W-:-:S04]  /*35a60*/  LEA R6, P6, R102, R5, 0x2 ;  /* 0x0000000566067211 */ /* 0x000fc800078c10ff */
[-C--:B------:R-:W-:Y:S02]  /*35a70*/  LEA.HI.X.SX32 R7, R102, R244.reuse, 0x2, P6 ;  /* 0x000000f466077211 */ /* 0x080fe400030f16ff */
[C---:B------:R-:W-:Y:S01]  /*35a80*/  LEA R58, P5, R20.reuse, R5, 0x2 ;  /* 0x00000005143a7211 */ /* 0x040fe200078a10ff */
[----:B------:R-:W4:Y:S04]  /*35a90*/  LDL.LU R102, [R1+0x268c] ;  /* 0x00268c0001667983 */ /* 0x000f280000300800 */
[----:B------:R1:W-:Y:S02]  /*35aa0*/  STL.64 [R1+0xcb8], R6 ;  /* 0x000cb80601007387 */ /* 0x0003e40000100a00 */
[----:B-1----:R-:W-:Y:S01]  /*35ab0*/  MOV R7, R103 ;  /* 0x0000006700077202 */ /* 0x002fe20000000f00 */
[----:B------:R-:W-:Y:S01]  /*35ac0*/  IMAD R19, R19, R59, RZ ;  /* 0x0000003b13137224 */ /* 0x000fe200078e02ff */
[----:B------:R-:W4:Y:S01]  /*35ad0*/  LDL.LU R103, [R1+0x2688] ;  /* 0x0026880001677983 */ /* 0x000f220000300800 */
[----:B------:R-:W-:-:S03]  /*35ae0*/  LEA.HI.X.SX32 R59, R20, R244, 0x2, P5 ;  /* 0x000000f4143b7211 */ /* 0x000fc600028f16ff */
[----:B------:R-:W2:Y:S01]  /*35af0*/  LDL.LU R20, [R1+0xdc8] ;  /* 0x000dc80001147983 */ /* 0x000ea20000300800 */
        /* <DEDUP_REMOVED lines=9> */
[CC--:B------:R-:W-:Y:S01]  /*35b90*/  LEA R6, P6, R21.reuse, R5.reuse, 0x2 ;  /* 0x0000000515067211 */ /* 0x0c0fe200078c10ff */
[----:B------:R-:W3:Y:S04]  /*35ba0*/  LDL.LU R101, [R1+0x2680] ;  /* 0x0026800001657983 */ /* 0x000ee80000300800 */
[----:B------:R1:W-:Y:S02]  /*35bb0*/  STL.64 [R1+0xcd0], R58 ;  /* 0x000cd03a01007387 */ /* 0x0003e40000100a00 */
[----:B-1----:R-:W-:Y:S01]  /*35bc0*/  IMAD.MOV.U32 R59, RZ, RZ, R7 ;  /* 0x000000ffff3b7224 */ /* 0x002fe200078e0007 */
[----:B------:R-:W-:Y:S02]  /*35bd0*/  LEA.HI.X.SX32 R7, R21, R244, 0x2, P6 ;  /* 0x000000f415077211 */ /* 0x000fe400030f16ff */
[----:B------:R-:W-:Y:S01]  /*35be0*/  LEA R58, P5, R98, R5, 0x2 ;  /* 0x00000005623a7211 */ /* 0x000fe200078a10ff */
[----:B------:R-:W4:Y:S04]  /*35bf0*/  LDL.LU R21, [R1+0xde0] ;  /* 0x000de00001157983 */ /* 0x000f280000300800 */
[----:B------:R1:W-:Y:S02]  /*35c00*/  STL.64 [R1+0xce8], R6 ;  /* 0x000ce80601007387 */ /* 0x0003e40000100a00 */
[----:B-1----:R-:W-:-:S02]  /*35c10*/  MOV R7, R59 ;  /* 0x0000003b00077202 */ /* 0x002fc40000000f00 */
        /* <DEDUP_REMOVED lines=29> */
[----:B-1----:R-:W2:Y:S01]  /*35df0*/  LDC R59, c[0x0][0x240] ;  /* 0x00009000ff3b7b82 */ /* 0x002ea20000000800 */
[----:B------:R-:W-:-:S02]  /*35e00*/  LEA R6, P6, R95, R5, 0x2 ;  /* 0x000000055f067211 */ /* 0x000fc400078c10ff */
[----:B------:R-:W-:Y:S02]  /*35e10*/  LEA R58, P5, R88, R5, 0x2 ;  /* 0x00000005583a7211 */ /* 0x000fe400078a10ff */
[-C--:B------:R-:W-:Y:S02]  /*35e20*/  LEA.HI.X.SX32 R7, R95, R244.reuse, 0x2, P6 ;  /* 0x000000f45f077211 */ /* 0x080fe400030f16ff */
[----:B------:R-:W3:Y:S04]  /*35e30*/  LDL.LU R95, [R1+0x2668] ;  /* 0x00266800015f7983 */ /* 0x000ee80000300800 */
[----:B------:R-:W-:Y:S01]  /*35e40*/  STL.64 [R1+0xd28], R6 ;  /* 0x000d280601007387 */ /* 0x000fe20000100a00 */
[----:B--2---:R-:W-:Y:S01]  /*35e50*/  IMAD R20, R20, R59, RZ ;  /* 0x0000003b14147224 */ /* 0x004fe200078e02ff */
[----:B------:R-:W-:-:S02]  /*35e60*/  LEA.HI.X.SX32 R59, R88, R244, 0x2, P5 ;  /* 0x000000f4583b7211 */ /* 0x000fc400028f16ff */
[----:B------:R-:W2:Y:S04]  /*35e70*/  LDL.LU R88, [R1+0x2664] ;  /* 0x0026640001587983 */ /* 0x000ea80000300800 */
[----:B------:R1:W-:Y:S04]  /*35e80*/  STL.64 [R1+0xd20], R58 ;  /* 0x000d203a01007387 */ /* 0x0003e80000100a00 */
[----:B-1----:R-:W4:Y:S01]  /*35e90*/  LDL.LU R59, [R1+0xdd0] ;  /* 0x000dd000013b7983 */ /* 0x002f220000300800 */
[----:B------:R-:W-:-:S04]  /*35ea0*/  LEA R6, P6, R89, R5, 0x2 ;  /* 0x0000000559067211 */ /* 0x000fc800078c10ff */
[-C--:B------:R-:W-:Y:S02]  /*35eb0*/  LEA.HI.X.SX32 R7, R89, R244.reuse, 0x2, P6 ;  /* 0x000000f459077211 */ /* 0x080fe400030f16ff */
[----:B------:R-:W2:Y:S04]  /*35ec0*/  LDL.LU R89, [R1+0x2660] ;  /* 0x0026600001597983 */ /* 0x000ea80000300800 */
[----:B------:R1:W-:Y:S02]  /*35ed0*/  STL.64 [R1+0xd18], R6 ;  /* 0x000d180601007387 */ /* 0x0003e40000100a00 */
[----:B-1----:R-:W4:Y:S01]  /*35ee0*/  LDC R7, c[0x0][0x240] ;  /* 0x00009000ff077b82 */ /* 0x002f220000000800 */
[CC--:B------:R-:W-:Y:S02]  /*35ef0*/  LEA R58, P5, R90.reuse, R5.reuse, 0x2 ;  /* 0x000000055a3a7211 */ /* 0x0c0fe400078a10ff */
[----:B------:R-:W-:Y:S01]  /*35f00*/  LEA R6, P6, R91, R5, 0x2 ;  /* 0x000000055b067211 */ /* 0x000fe200078c10ff */
[----:B----4-:R-:W-:Y:S01]  /*35f10*/  IMAD R7, R59, R7, RZ ;  /* 0x000000073b077224 */ /* 0x010fe200078e02ff */
[----:B------:R-:W-:-:S02]  /*35f20*/  LEA.HI.X.SX32 R59, R90, R244, 0x2, P5 ;  /* 0x000000f45a3b7211 */ /* 0x000fc400028f16ff */
[----:B------:R-:W4:Y:S04]  /*35f30*/  LDL.LU R90, [R1+0x265c] ;  /* 0x00265c00015a7983 */ /* 0x000f280000300800 */
[----:B------:R-:W-:Y:S04]  /*35f40*/  STL [R1+0xfa0], R7 ;  /* 0x000fa00701007387 */ /* 0x000fe80000100800 */
[----:B------:R1:W-:Y:S02]  /*35f50*/  STL.64 [R1+0xd30], R58 ;  /* 0x000d303a01007387 */ /* 0x0003e40000100a00 */
[----:B-1----:R-:W1:Y:S01]  /*35f60*/  LDC R59, c[0x0][0x240] ;  /* 0x00009000ff3b7b82 */ /* 0x002e620000000800 */
[----:B------:R-:W-:-:S02]  /*35f70*/  LEA R58, P5, R86, R5, 0x2 ;  /* 0x00000005563a7211 */ /* 0x000fc400078a10ff */
[-C--:B------:R-:W-:Y:S02]  /*35f80*/  LEA.HI.X.SX32 R7, R91, R244.reuse, 0x2, P6 ;  /* 0x000000f45b077211 */ /* 0x080fe400030f16ff */
[----:B------:R-:W4:Y:S04]  /*35f90*/  LDL.LU R91, [R1+0x2658] ;  /* 0x00265800015b7983 */ /* 0x000f280000300800 */
[----:B------:R-:W-:Y:S01]  /*35fa0*/  STL.64 [R1+0xd38], R6 ;  /* 0x000d380601007387 */ /* 0x000fe20000100a00 */
[----:B-1----:R-:W-:Y:S01]  /*35fb0*/  IMAD R21, R21, R59, RZ ;  /* 0x0000003b15157224 */ /* 0x002fe200078e02ff */
[----:B------:R-:W-:Y:S02]  /*35fc0*/  LEA.HI.X.SX32 R59, R86, R244, 0x2, P5 ;  /* 0x000000f4563b7211 */ /* 0x000fe400028f16ff */
[----:B------:R-:W2:Y:S04]  /*35fd0*/  LDL.LU R86, [R1+0x2654] ;  /* 0x0026540001567983 */ /* 0x000ea80000300800 */
[----:B------:R1:W-:Y:S04]  /*35fe0*/  STL.64 [R1+0xd40], R58 ;  /* 0x000d403a01007387 */ /* 0x0003e80000100a00 */
[----:B-1----:R-:W3:Y:S01]  /*35ff0*/  LDL.LU R59, [R1+0xde8] ;  /* 0x000de800013b7983 */ /* 0x002ee20000300800 */
[----:B------:R-:W-:-:S04]  /*36000*/  LEA R6, P6, R87, R5, 0x2 ;  /* 0x0000000557067211 */ /* 0x000fc800078c10ff */
[-C--:B------:R-:W-:Y:S02]  /*36010*/  LEA.HI.X.SX32 R7, R87, R244.reuse, 0x2, P6 ;  /* 0x000000f457077211 */ /* 0x080fe400030f16ff */
[----:B------:R-:W2:Y:S04]  /*36020*/  LDL.LU R87, [R1+0x2650] ;  /* 0x0026500001577983 */ /* 0x000ea80000300800 */
[----:B------:R1:W-:Y:S02]  /*36030*/  STL.64 [R1+0xd48], R6 ;  /* 0x000d480601007387 */ /* 0x0003e40000100a00 */
[----:B-1----:R-:W3:Y:S01]  /*36040*/  LDC R7, c[0x0][0x240] ;  /* 0x00009000ff077b82 */ /* 0x002ee20000000800 */
[CC--:B------:R-:W-:Y:S02]  /*36050*/  LEA R58, P5, R84.reuse, R5.reuse, 0x2 ;  /* 0x00000005543a7211 */ /* 0x0c0fe400078a10ff */
[----:B------:R-:W-:Y:S01]  /*36060*/  LEA R6, P6, R85, R5, 0x2 ;  /* 0x0000000555067211 */ /* 0x000fe200078c10ff */
[----:B---3--:R-:W-:Y:S01]  /*36070*/  IMAD R7, R59, R7, RZ ;  /* 0x000000073b077224 */ /* 0x008fe200078e02ff */
[----:B------:R-:W-:-:S02]  /*36080*/  LEA.HI.X.SX32 R59, R84, R244, 0x2, P5 ;  /* 0x000000f4543b7211 */ /* 0x000fc400028f16ff */
[----:B------:R-:W3:Y:S04]  /*36090*/  LDL.LU R84, [R1+0x264c] ;  /* 0x00264c0001547983 */ /* 0x000ee80000300800 */
[----:B------:R-:W-:Y:S04]  /*360a0*/  STL [R1+0xfb4], R7 ;  /* 0x000fb40701007387 */ /* 0x000fe80000100800 */
[----:B------:R1:W-:Y:S02]  /*360b0*/  STL.64 [R1+0xd50], R58 ;  /* 0x000d503a01007387 */ /* 0x0003e40000100a00 */
[----:B-1----:R-:W1:Y:S01]  /*360c0*/  LDC R59, c[0x0][0x240] ;  /* 0x00009000ff3b7b82 */ /* 0x002e620000000800 */
[----:B------:R-:W-:-:S02]  /*360d0*/  LEA.HI.X.SX32 R7, R85, R244, 0x2, P6 ;  /* 0x000000f455077211 */ /* 0x000fc400030f16ff */
[C---:B------:R-:W-:Y:S01]  /*360e0*/  LEA R58, P5, R83.reuse, R5, 0x2 ;  /* 0x00000005533a7211 */ /* 0x040fe200078a10ff */
[----:B------:R-:W3:Y:S04]  /*360f0*/  LDL.LU R85, [R1+0x2648] ;  /* 0x0026480001557983 */ /* 0x000ee80000300800 */
[----:B------:R4:W-:Y:S02]  /*36100*/  STL.64 [R1+0xd68], R6 ;  /* 0x000d680601007387 */ /* 0x0009e40000100a00 */
[----:B----4-:R-:W-:Y:S01]  /*36110*/  MOV R7, R82 ;  /* 0x0000005200077202 */ /* 0x010fe20000000f00 */
[----:B-1----:R-:W-:Y:S01]  /*36120*/  IMAD R22, R22, R59, RZ ;  /* 0x0000003b16167224 */ /* 0x002fe200078e02ff */
[----:B------:R-:W-:Y:S01]  /*36130*/  LEA.HI.X.SX32 R59, R83, R244, 0x2, P5 ;  /* 0x000000f4533b7211 */ /* 0x000fe200028f16ff */
[----:B------:R-:W4:Y:S01]  /*36140*/  LDL.LU R82, [R1+0x2644] ;  /* 0x0026440001527983 */ /* 0x000f220000300800 */
[----:B------:R-:W-:-:S03]  /*36150*/  LEA R6, P6, R23, R5, 0x2 ;  /* 0x0000000517067211 */ /* 0x000fc600078c10ff */
[----:B------:R-:W4:Y:S04]  /*36160*/  LDL.LU R83, [R1+0x2640] ;  /* 0x0026400001537983 */ /* 0x000f280000300800 */
        /* <DEDUP_REMOVED lines=19> */
[----:B------:R-:W4:Y:S04]  /*362a0*/  LDL.LU R81, [R1+0x2634] ;  /* 0x0026340001517983 */ /* 0x000f280000300800 */
[----:B------:R1:W-:Y:S02]  /*362b0*/  STL.64 [R1+0xd80], R58 ;  /* 0x000d803a01007387 */ /* 0x0003e40000100a00 */
[----:B-1----:R-:W-:Y:S01]  /*362c0*/  IMAD.MOV.U32 R59, RZ, RZ, R7 ;  /* 0x000000ffff3b7224 */ /* 0x002fe200078e0007 */
[----:B------:R-:W-:-:S02]  /*362d0*/  LEA.HI.X.SX32 R7, R24, R244, 0x2, P6 ;  /* 0x000000f418077211 */ /* 0x000fc400030f16ff */
[CC--:B------:R-:W-:Y:S01]  /*362e0*/  LEA R58, P5, R78.reuse, R5.reuse, 0x2 ;  /* 0x000000054e3a7211 */ /* 0x0c0fe200078a10ff */
[----:B------:R-:W3:Y:S04]  /*362f0*/  LDL.LU R24, [R1+0xe08] ;  /* 0x000e080001187983 */ /* 0x000ee80000300800 */
        /* <DEDUP_REMOVED lines=8> */
[C---:B------:R-:W-:Y:S01]  /*36380*/  LEA R58, P5, R76.reuse, R5, 0x2 ;  /* 0x000000054c3a7211 */ /* 0x040fe200078a10ff */
[----:B------:R-:W4:Y:S04]  /*36390*/  LDL.LU R79, [R1+0x262c] ;  /* 0x00262c00014f7983 */ /* 0x000f280000300800 */
[----:B------:R1:W-:Y:S02]  /*363a0*/  STL.64 [R1+0xda8], R6 ;  /* 0x000da80601007387 */ /* 0x0003e40000100a00 */
[----:B-1----:R-:W-:Y:S02]  /*363b0*/  MOV R7, R59 ;  /* 0x0000003b00077202 */ /* 0x002fe40000000f00 */
[----:B------:R-:W-:Y:S02]  /*363c0*/  LEA.HI.X.SX32 R59, R76, R244, 0x2, P5 ;  /* 0x000000f44c3b7211 */ /* 0x000fe400028f16ff */
[----:B------:R-:W4:Y:S01]  /*363d0*/  LDL.LU R76, [R1+0x2628] ;  /* 0x00262800014c7983 */ /* 0x000f220000300800 */
        /* <DEDUP_REMOVED lines=8> */
[----:B------:R1:W-:Y:S04]  /*36460*/  STL.64 [R1+0xdb0], R58 ;  /* 0x000db03a01007387 */ /* 0x0003e80000100a00 */
[----:B-1----:R-:W2:Y:S01]  /*36470*/  LDL.LU R59, [R1+0xdf0] ;  /* 0x000df000013b7983 */ /* 0x002ea20000300800 */
[----:B------:R-:W-:-:S04]  /*36480*/  LEA R6, P6, R77, R5, 0x2 ;  /* 0x000000054d067211 */ /* 0x000fc800078c10ff */
[-C--:B------:R-:W-:Y:S02]  /*36490*/  LEA.HI.X.SX32 R7, R77, R244.reuse, 0x2, P6 ;  /* 0x000000f44d077211 */ /* 0x080fe400030f16ff */
[----:B------:R-:W4:Y:S04]  /*364a0*/  LDL.LU R77, [R1+0x2624] ;  /* 0x00262400014d7983 */ /* 0x000f280000300800 */
[----:B------:R1:W-:Y:S02]  /*364b0*/  STL.64 [R1+0xdb8], R6 ;  /* 0x000db80601007387 */ /* 0x0003e40000100a00 */
[----:B-1----:R-:W2:Y:S01]  /*364c0*/  LDC R7, c[0x0][0x240] ;  /* 0x00009000ff077b82 */ /* 0x002ea20000000800 */
[CC--:B------:R-:W-:Y:S02]  /*364d0*/  LEA R58, P5, R74.reuse, R5.reuse, 0x2 ;  /* 0x000000054a3a7211 */ /* 0x0c0fe400078a10ff */
[----:B------:R-:W-:Y:S01]  /*364e0*/  LEA R6, P6, R75, R5, 0x2 ;  /* 0x000000054b067211 */ /* 0x000fe200078c10ff */
[----:B--2---:R-:W-:Y:S01]  /*364f0*/  IMAD R7, R59, R7, RZ ;  /* 0x000000073b077224 */ /* 0x004fe200078e02ff */
[----:B------:R-:W-:-:S02]  /*36500*/  LEA.HI.X.SX32 R59, R74, R244, 0x2, P5 ;  /* 0x000000f44a3b7211 */ /* 0x000fc400028f16ff */
[----:B------:R-:W2:Y:S04]  /*36510*/  LDL.LU R74, [R1+0x2620] ;  /* 0x00262000014a7983 */ /* 0x000ea80000300800 */
[----:B------:R-:W-:Y:S04]  /*36520*/  STL [R1+0xfbc], R7 ;  /* 0x000fbc0701007387 */ /* 0x000fe80000100800 */
[----:B------:R1:W-:Y:S02]  /*36530*/  STL.64 [R1+0xdc0], R58 ;  /* 0x000dc03a01007387 */ /* 0x0003e40000100a00 */
[----:B-1----:R-:W1:Y:S01]  /*36540*/  LDC R59, c[0x0][0x240] ;  /* 0x00009000ff3b7b82 */ /* 0x002e620000000800 */
[----:B------:R-:W-:-:S02]  /*36550*/  LEA R58, P5, R72, R5, 0x2 ;  /* 0x00000005483a7211 */ /* 0x000fc400078a10ff */
[-C--:B------:R-:W-:Y:S02]  /*36560*/  LEA.HI.X.SX32 R7, R75, R244.reuse, 0x2, P6 ;  /* 0x000000f44b077211 */ /* 0x080fe400030f16ff */
[----:B------:R-:W2:Y:S04]  /*36570*/  LDL.LU R75, [R1+0x261c] ;  /* 0x00261c00014b7983 */ /* 0x000ea80000300800 */
[----:B------:R-:W-:Y:S01]  /*36580*/  STL.64 [R1+0xdc8], R6 ;  /* 0x000dc80601007387 */ /* 0x000fe20000100a00 */
[----:B-1----:R-:W-:Y:S01]  /*36590*/  IMAD R23, R23, R59, RZ ;  /* 0x0000003b17177224 */ /* 0x002fe200078e02ff */
[----:B------:R-:W-:Y:S02]  /*365a0*/  LEA.HI.X.SX32 R59, R72, R244, 0x2, P5 ;  /* 0x000000f4483b7211 */ /* 0x000fe400028f16ff */
[----:B------:R-:W4:Y:S04]  /*365b0*/  LDL.LU R72, [R1+0x2618] ;  /* 0x0026180001487983 */ /* 0x000f280000300800 */
[----:B------:R1:W-:Y:S04]  /*365c0*/  STL.64 [R1+0xdd0], R58 ;  /* 0x000dd03a01007387 */ /* 0x0003e80000100a00 */
[----:B-1----:R-:W3:Y:S01]  /*365d0*/  LDL.LU R59, [R1+0xe00] ;  /* 0x000e0000013b7983 */ /* 0x002ee20000300800 */
[----:B------:R-:W-:-:S04]  /*365e0*/  LEA R6, P6, R73, R5, 0x2 ;  /* 0x0000000549067211 */ /* 0x000fc800078c10ff */
[-C--:B------:R-:W-:Y:S02]  /*365f0*/  LEA.HI.X.SX32 R7, R73, R244.reuse, 0x2, P6 ;  /* 0x000000f449077211 */ /* 0x080fe400030f16ff */
[----:B------:R-:W4:Y:S04]  /*36600*/  LDL.LU R73, [R1+0x2614] ;  /* 0x0026140001497983 */ /* 0x000f280000300800 */
        /* <DEDUP_REMOVED lines=10> */
[----:B------:R-:W-:-:S02]  /*366b0*/  LEA R58, P5, R68, R5, 0x2 ;  /* 0x00000005443a7211 */ /* 0x000fc400078a10ff */
[-C--:B------:R-:W-:Y:S02]  /*366c0*/  LEA.HI.X.SX32 R7, R71, R244.reuse, 0x2, P6 ;  /* 0x000000f447077211 */ /* 0x080fe400030f16ff */
[----:B------:R-:W3:Y:S04]  /*366d0*/  LDL.LU R71, [R1+0x260c] ;  /* 0x00260c0001477983 */ /* 0x000ee80000300800 */
        /* <DEDUP_REMOVED lines=8> */
[----:B------:R-:W2:Y:S01]  /*36760*/  LDL.LU R69, [R1+0x2604] ;  /* 0x0026040001457983 */ /* 0x000ea20000300800 */
[----:B------:R-:W-:-:S03]  /*36770*/  LEA R58, P5, R64, R5, 0x2 ;  /* 0x00000005403a7211 */ /* 0x000fc600078a10ff */
[----:B------:R1:W-:Y:S02]  /*36780*/  STL.64 [R1+0xdf8], R6 ;  /* 0x000df80601007387 */ /* 0x0003e40000100a00 */
[----:B-1----:R-:W-:Y:S02]  /*36790*/  IMAD.MOV.U32 R7, RZ, RZ, R66 ;  /* 0x000000ffff077224 */ /* 0x002fe400078e0042 */
[----:B------:R-:W3:Y:S01]  /*367a0*/  LDL.LU R66, [R1+0x2600] ;  /* 0x0026000001427983 */ /* 0x000ee20000300800 */
[----:B------:R-:W-:Y:S01]  /*367b0*/  LEA R6, P6, R25, R5, 0x2 ;  /* 0x0000000519067211 */ /* 0x000fe200078c10ff */
[----:B----4-:R-:W-:Y:S02]  /*367c0*/  IMAD R59, R59, R67, RZ ;  /* 0x000000433b3b7224 */ /* 0x010fe400078e02ff */
[----:B------:R-:W3:Y:S04]  /*367d0*/  LDL.LU R67, [R1+0x25fc] ;  /* 0x0025fc0001437983 */ /* 0x000ee80000300800 */
        /* <DEDUP_REMOVED lines=16> */
[----:B------:R-:W3:Y:S01]  /*368e0*/  LDL.LU R26, [R1+0xe80] ;  /* 0x000e8000011a7983 */ /* 0x000ee20000300800 */
[----:B------:R-:W-:-:S03]  /*368f0*/  LEA R58, P5, R27, R5, 0x2 ;  /* 0x000000051b3a7211 */ /* 0x000fc600078a10ff */
[----:B------:R1:W-:Y:S02]  /*36900*/  STL.64 [R1+0xe18], R6 ;  /* 0x000e180601007387 */ /* 0x0003e40000100a00 */
[-C--:B-1----:R-:W-:Y:S01]  /*36910*/  LEA R6, P6, R59, R5.reuse, 0x2 ;  /* 0x000000053b067211 */ /* 0x082fe200078c10ff */
[----:B------:R-:W-:Y:S01]  /*36920*/  IMAD.MOV.U32 R7, RZ, RZ, R59 ;  /* 0x000000ffff077224 */ /* 0x000fe200078e003b */
[-C--:B------:R-:W-:Y:S02]  /*36930*/  LEA.HI.X.SX32 R59, R27, R244.reuse, 0x2, P5 ;  /* 0x000000f41b3b7211 */ /* 0x080fe400028f16ff */
[----:B------:R-:W4:Y:S02]  /*36940*/  LDL.LU R27, [R1+0xe90] ;  /* 0x000e9000011b7983 */ /* 0x000f240000300800 */
[----:B------:R-:W-:Y:S02]  /*36950*/  LEA.HI.X.SX32 R7, R7, R244, 0x2, P6 ;  /* 0x000000f407077211 */ /* 0x000fe400030f16ff */
[----:B------:R1:W-:Y:S04]  /*36960*/  STL.64 [R1+0xe28], R58 ;  /* 0x000e283a01007387 */ /* 0x0003e80000100a00 */
[----:B------:R1:W-:Y:S02]  /*36970*/  STL.64 [R1+0xe20], R6 ;  /* 0x000e200601007387 */ /* 0x0003e40000100a00 */
[----:B-1----:R-:W-:-:S04]  /*36980*/  LEA R58, P5, R30, R5, 0x2 ;  /* 0x000000051e3a7211 */ /* 0x002fc800078a10ff */
[-C--:B------:R-:W-:Y:S02]  /*36990*/  LEA.HI.X.SX32 R59, R30, R244.reuse, 0x2, P5 ;  /* 0x000000f41e3b7211 */ /* 0x080fe400028f16ff */
[CC--:B------:R-:W-:Y:S01]  /*369a0*/  LEA R6, P6, R251.reuse, R5.reuse, 0x2 ;  /* 0x00000005fb067211 */ /* 0x0c0fe200078c10ff */
[----:B------:R-:W4:Y:S03]  /*369b0*/  LDL.LU R30, [R1+0xea0] ;  /* 0x000ea000011e7983 */ /* 0x000f260000300800 */
[----:B------:R-:W-:Y:S01]  /*369c0*/  LEA.HI.X.SX32 R7, R251, R244, 0x2, P6 ;  /* 0x000000f4fb077211 */ /* 0x000fe200030f16ff */
[----:B------:R1:W-:Y:S01]  /*369d0*/  STL.64 [R1+0xe30], R58 ;  /* 0x000e303a01007387 */ /* 0x0003e20000100a00 */
[----:B------:R-:W4:Y:S03]  /*369e0*/  LDC R251, c[0x0][0x240] ;  /* 0x00009000fffb7b82 */ /* 0x000f260000000800 */
[----:B------:R-:W-:Y:S01]  /*369f0*/  STL.64 [R1+0xe38], R6 ;  /* 0x000e380601007387 */ /* 0x000fe20000100a00 */
[----:B-1----:R-:W-:-:S04]  /*36a00*/  LEA R58, P5, R250, R5, 0x2 ;  /* 0x00000005fa3a7211 */ /* 0x002fc800078a10ff */
[----:B------:R-:W-:Y:S01]  /*36a10*/  LEA.HI.X.SX32 R59, R250, R244, 0x2, P5 ;  /* 0x000000f4fa3b7211 */ /* 0x000fe200028f16ff */
[----:B------:R-:W-:Y:S02]  /*36a20*/  IMAD.MOV.U32 R250, RZ, RZ, R28 ;  /* 0x000000fffffa7224 */ /* 0x000fe400078e001c */
[----:B------:R-:W4:Y:S04]  /*36a30*/  LDL.LU R28, [R1+0xeac] ;  /* 0x000eac00011c7983 */ /* 0x000f280000300800 */
[----:B------:R1:W-:Y:S02]  /*36a40*/  STL.64 [R1+0xe40], R58 ;  /* 0x000e403a01007387 */ /* 0x0003e40000100a00 */
[----:B-1----:R-:W-:-:S04]  /*36a50*/  LEA R58, P5, R245, R5, 0x2 ;  /* 0x00000005f53a7211 */ /* 0x002fc800078a10ff */
[----:B------:R-:W-:Y:S02]  /*36a60*/  LEA.HI.X.SX32 R59, R245, R244, 0x2, P5 ;  /* 0x000000f4f53b7211 */ /* 0x000fe400028f16ff */
[----:B------:R-:W2:Y:S01]  /*36a70*/  LDC R245, c[0x0][0x240] ;  /* 0x00009000fff57b82 */ /* 0x000ea20000000800 */
[----:B------:R-:W-:-:S04]  /*36a80*/  LEA R6, P6, R249, R5, 0x2 ;  /* 0x00000005f9067211 */ /* 0x000fc800078c10ff */
[----:B------:R-:W-:-:S03]  /*36a90*/  LEA.HI.X.SX32 R7, R249, R244, 0x2, P6 ;  /* 0x000000f4f9077211 */ /* 0x000fc600030f16ff */
[----:B------:R-:W1:Y:S02]  /*36aa0*/  LDC R249, c[0x0][0x240] ;  /* 0x00009000fff97b82 */ /* 0x000e640000000800 */
[----:B------:R1:W-:Y:S04]  /*36ab0*/  STL.64 [R1+0xe48], R6 ;  /* 0x000e480601007387 */ /* 0x0003e80000100a00 */
[----:B------:R1:W-:Y:S02]  /*36ac0*/  STL.64 [R1+0xe50], R58 ;  /* 0x000e503a01007387 */ /* 0x0003e40000100a00 */
[----:B-1----:R-:W-:-:S04]  /*36ad0*/  LEA R6, P6, R246, R5, 0x2 ;  /* 0x00000005f6067211 */ /* 0x002fc800078c10ff */
[----:B------:R-:W-:Y:S02]  /*36ae0*/  LEA.HI.X.SX32 R7, R246, R244, 0x2, P6 ;  /* 0x000000f4f6077211 */ /* 0x000fe400030f16ff */
[----:B------:R-:W-:-:S03]  /*36af0*/  LEA R58, P5, R247, R5, 0x2 ;  /* 0x00000005f73a7211 */ /* 0x000fc600078a10ff */
[----:B------:R1:W-:Y:S01]  /*36b00*/  STL.64 [R1+0xe58], R6 ;  /* 0x000e580601007387 */ /* 0x0003e20000100a00 */
[----:B------:R-:W-:-:S05]  /*36b10*/  LEA.HI.X.SX32 R59, R247, R244, 0x2, P5 ;  /* 0x000000f4f73b7211 */ /* 0x000fca00028f16ff */
[----:B------:R1:W-:Y:S02]  /*36b20*/  STL.64 [R1+0xe68], R58 ;  /* 0x000e683a01007387 */ /* 0x0003e40000100a00 */
[----:B-1----:R-:W-:-:S04]  /*36b30*/  LEA R6, P6, R248, R5, 0x2 ;  /* 0x00000005f8067211 */ /* 0x002fc800078c10ff */
[----:B------:R-:W-:Y:S02]  /*36b40*/  LEA.HI.X.SX32 R7, R248, R244, 0x2, P6 ;  /* 0x000000f4f8077211 */ /* 0x000fe400030f16ff */
[----:B------:R-:W-:-:S03]  /*36b50*/  LEA R58, P5, R62, R5, 0x2 ;  /* 0x000000053e3a7211 */ /* 0x000fc600078a10ff */
        /* <DEDUP_REMOVED lines=12> */
[----:B------:R-:W-:Y:S01]  /*36c20*/  LEA.HI.X.SX32 R7, R61, R244, 0x2, P6 ;  /* 0x000000f43d077211 */ /* 0x000fe200030f16ff */
[----:B--2---:R-:W-:Y:S02]  /*36c30*/  IMAD R25, R25, R245, RZ ;  /* 0x000000f519197224 */ /* 0x004fe400078e02ff */
[----:B------:R-:W3:Y:S02]  /*36c40*/  LDC R245, c[0x0][0x240] ;  /* 0x00009000fff57b82 */ /* 0x000ee40000000800 */
[----:B---3--:R-:W-:-:S06]  /*36c50*/  IMAD R26, R26, R245, RZ ;  /* 0x000000f51a1a7224 */ /* 0x008fcc00078e02ff */
[----:B------:R-:W4:Y:S02]  /*36c60*/  LDC R245, c[0x0][0x240] ;  /* 0x00009000fff57b82 */ /* 0x000f240000000800 */
[----:B----4-:R-:W-:Y:S02]  /*36c70*/  IMAD R27, R27, R245, RZ ;  /* 0x000000f51b1b7224 */ /* 0x010fe400078e02ff */
[----:B------:R-:W2:Y:S04]  /*36c80*/  LDL.LU R245, [R1+0xef4] ;  /* 0x000ef40001f57983 */ /* 0x000ea80000300800 */
[----:B------:R1:W-:Y:S04]  /*36c90*/  STL.64 [R1+0xe80], R58 ;  /* 0x000e803a01007387 */ /* 0x0003e80000100a00 */
[----:B------:R-:W3:Y:S04]  /*36ca0*/  LDL.LU R61, [R1+0x25e4] ;  /* 0x0025e400013d7983 */ /* 0x000ee80000300800 */
[----:B------:R4:W-:Y:S01]  /*36cb0*/  STL.64 [R1+0xe88], R6 ;  /* 0x000e880601007387 */ /* 0x0009e20000100a00 */
[----:B-1----:R-:W-:-:S04]  /*36cc0*/  LEA R58, P5, R54, R5, 0x2 ;  /* 0x00000005363a7211 */ /* 0x002fc800078a10ff */
[-C--:B------:R-:W-:Y:S02]  /*36cd0*/  LEA.HI.X.SX32 R59, R54, R244.reuse, 0x2, P5 ;  /* 0x000000f4363b7211 */ /* 0x080fe400028f16ff */
[----:B------:R-:W3:Y:S01]  /*36ce0*/  LDL.LU R54, [R1+0x25e0] ;  /* 0x0025e00001367983 */ /* 0x000ee20000300800 */
[-C--:B----4-:R-:W-:Y:S02]  /*36cf0*/  LEA R6, P6, R55, R5.reuse, 0x2 ;  /* 0x0000000537067211 */ /* 0x090fe400078c10ff */
[----:B------:R-:W-:Y:S02]  /*36d00*/  LEA R246, P5, R29, R5, 0x2 ;  /* 0x000000051df67211 */ /* 0x000fe400078a10ff */
[----:B------:R-:W-:Y:S01]  /*36d10*/  LEA.HI.X.SX32 R7, R55, R244, 0x2, P6 ;  /* 0x000000f437077211 */ /* 0x000fe200030f16ff */
[----:B------:R1:W-:Y:S02]  /*36d20*/  STL.64 [R1+0xe90], R58 ;  /* 0x000e903a01007387 */ /* 0x0003e40000100a00 */
[----:B------:R-:W-:-:S02]  /*36d30*/  IMAD.MOV.U32 R248, RZ, RZ, R246 ;  /* 0x000000fffff87224 */ /* 0x000fc400078e00f6 */
[----:B-1----:R-:W4:Y:S04]  /*36d40*/  LDL.LU.64 R58, [R1+0x25d8] ;  /* 0x0025d800013a7983 */ /* 0x002f280000300a00 */
[----:B------:R-:W3:Y:S04]  /*36d50*/  LDL.LU R55, [R1+0x25d0] ;  /* 0x0025d00001377983 */ /* 0x000ee80000300800 */
[----:B------:R-:W-:Y:S04]  /*36d60*/  STL.64 [R1+0xe98], R6 ;  /* 0x000e980601007387 */ /* 0x000fe80000100a00 */
[----:B------:R1:W-:Y:S04]  /*36d70*/  STL [R1+0xea8], R246 ;  /* 0x000ea8f601007387 */ /* 0x0003e80000100800 */
[----:B-1----:R-:W4:Y:S01]  /*36d80*/  LDL.LU R246, [R1+0xf14] ;  /* 0x000f140001f67983 */ /* 0x002f220000300800 */
[----:B------:R-:W-:Y:S01]  /*36d90*/  LEA R6, P6, R50, R5, 0x2 ;  /* 0x0000000532067211 */ /* 0x000fe200078c10ff */
[----:B------:R-:W-:-:S02]  /*36da0*/  IMAD R28, R28, R249, RZ ;  /* 0x000000f91c1c7224 */ /* 0x000fc400078e02ff */
[----:B------:R-:W-:Y:S01]  /*36db0*/  IMAD.MOV.U32 R249, RZ, RZ, R247 ;  /* 0x000000fffff97224 */ /* 0x000fe200078e00f7 */
[-C--:B------:R-:W-:Y:S01]  /*36dc0*/  LEA.HI.X.SX32 R249, R29, R244.reuse, 0x2, P5 ;  /* 0x000000f41df97211 */ /* 0x080fe200028f16ff */
[----:B------:R-:W-:Y:S01]  /*36dd0*/  IMAD R30, R30, R251, RZ ;  /* 0x000000fb1e1e7224 */ /* 0x000fe200078e02ff */
[-C--:B------:R-:W-:Y:S01]  /*36de0*/  LEA.HI.X.SX32 R7, R50, R244.reuse, 0x2, P6 ;  /* 0x000000f432077211 */ /* 0x080fe200030f16ff */
[----:B------:R-:W3:Y:S01]  /*36df0*/  LDL.LU R29, [R1+0xf10] ;  /* 0x000f1000011d7983 */ /* 0x000ee20000300800 */
[C---:B------:R-:W-:Y:S01]  /*36e00*/  LEA R248, P5, R34.reuse, R5, 0x2 ;  /* 0x0000000522f87211 */ /* 0x040fe200078a10ff */
[----:B------:R-:W1:Y:S02]  /*36e10*/  LDC R247, c[0x0][0x240] ;  /* 0x00009000fff77b82 */ /* 0x000e640000000800 */
[----:B------:R1:W-:Y:S04]  /*36e20*/  STL [R1+0xeac], R249 ;  /* 0x000eacf901007387 */ /* 0x0003e80000100800 */
[----:B------:R-:W3:Y:S04]  /*36e30*/  LDL.LU R50, [R1+0x25cc] ;  /* 0x0025cc0001327983 */ /* 0x000ee80000300800 */
[----:B------:R1:W-:Y:S02]  /*36e40*/  STL.64 [R1+0xea0], R6 ;  /* 0x000ea00601007387 */ /* 0x0003e40000100a00 */
[----:B-1----:R-:W-:-:S02]  /*36e50*/  LEA.HI.X.SX32 R249, R34, R244, 0x2, P5 ;  /* 0x000000f422f97211 */ /* 0x002fc400028f16ff */
[----:B------:R-:W3:Y:S04]  /*36e60*/  LDL.LU R34, [R1+0xf28] ;  /* 0x000f280001227983 */ /* 0x000ee80000300800 */
[----:B------:R1:W-:Y:S01]  /*36e70*/  STL.64 [R1+0xeb0], R248 ;  /* 0x000eb0f801007387 */ /* 0x0003e20000100a00 */
[----:B------:R-:W-:-:S04]  /*36e80*/  LEA R6, P6, R51, R5, 0x2 ;  /* 0x0000000533067211 */ /* 0x000fc800078c10ff */
[----:B------:R-:W-:Y:S02]  /*36e90*/  LEA.HI.X.SX32 R7, R51, R244, 0x2, P6 ;  /* 0x000000f433077211 */ /* 0x000fe400030f16ff */
[----:B------:R-:W3:Y:S01]  /*36ea0*/  LDL.LU R51, [R1+0x25c8] ;  /* 0x0025c80001337983 */ /* 0x000ee20000300800 */
[----:B-1----:R-:W-:-:S03]  /*36eb0*/  LEA R248, P5, R31, R5, 0x2 ;  /* 0x000000051ff87211 */ /* 0x002fc600078a10ff */
[----:B------:R1:W-:Y:S01]  /*36ec0*/  STL.64 [R1+0xeb8], R6 ;  /* 0x000eb80601007387 */ /* 0x0003e20000100a00 */
[----:B------:R-:W-:-:S03]  /*36ed0*/  LEA.HI.X.SX32 R249, R31, R244, 0x2, P5 ;  /* 0x000000f41ff97211 */ /* 0x000fc600028f16ff */
[----:B------:R-:W3:Y:S01]  /*36ee0*/  LDL.LU R31, [R1+0xf2c] ;  /* 0x000f2c00011f7983 */ /* 0x000ee20000300800 */
[----:B-1----:R-:W-:-:S03]  /*36ef0*/  LEA R6, P6, R46, R5, 0x2 ;  /* 0x000000052e067211 */ /* 0x002fc600078c10ff */
[----:B------:R1:W-:Y:S01]  /*36f00*/  STL.64 [R1+0xec0], R248 ;  /* 0x000ec0f801007387 */ /* 0x0003e20000100a00 */
[----:B------:R-:W-:-:S03]  /*36f10*/  LEA.HI.X.SX32 R7, R46, R244, 0x2, P6 ;  /* 0x000000f42e077211 */ /* 0x000fc600030f16ff */
[----:B------:R-:W3:Y:S01]  /*36f20*/  LDL.LU R46, [R1+0x25c4] ;  /* 0x0025c400012e7983 */ /* 0x000ee20000300800 */
[----:B------:R-:W-:-:S03]  /*36f30*/  MOV R251, R250 ;  /* 0x000000fa00fb7202 */ /* 0x000fc60000000f00 */
[----:B------:R1:W-:Y:S02]  /*36f40*/  STL.64 [R1+0xec8], R6 ;  /* 0x000ec80601007387 */ /* 0x0003e40000100a00 */
[----:B-1----:R-:W-:-:S04]  /*36f50*/  LEA R248, P5, R47, R5, 0x2 ;  /* 0x000000052ff87211 */ /* 0x002fc800078a10ff */
[----:B------:R-:W-:Y:S02]  /*36f60*/  LEA.HI.X.SX32 R249, R47, R244, 0x2, P5 ;  /* 0x000000f42ff97211 */ /* 0x000fe400028f16ff */
[----:B------:R-:W3:Y:S01]  /*36f70*/  LDL.LU R47, [R1+0x25c0] ;  /* 0x0025c000012f7983 */ /* 0x000ee20000300800 */
[----:B------:R-:W-:-:S03]  /*36f80*/  LEA R6, P6, R0, R5, 0x2 ;  /* 0x0000000500067211 */ /* 0x000fc600078c10ff */
[----:B------:R-:W3:Y:S01]  /*36f90*/  LDL.LU R250, [R1+0xf44] ;  /* 0x000f440001fa7983 */ /* 0x000ee20000300800 */
[----:B------:R-:W-:-:S03]  /*36fa0*/  LEA.HI.X.SX32 R7, R0, R244, 0x2, P6 ;  /* 0x000000f400077211 */ /* 0x000fc600030f16ff */
[----:B------:R1:W-:Y:S04]  /*36fb0*/  STL.64 [R1+0xed0], R248 ;  /* 0x000ed0f801007387 */ /* 0x0003e80000100a00 */
[----:B------:R-:W3:Y:S04]  /*36fc0*/  LDL.LU R0, [R1+0x25bc] ;  /* 0x0025bc0001007983 */ /* 0x000ee80000300800 */
[----:B------:R-:W-:Y:S01]  /*36fd0*/  STL.64 [R1+0xed8], R6 ;  /* 0x000ed80601007387 */ /* 0x000fe20000100a00 */
[----:B-1----:R-:W-:Y:S01]  /*36fe0*/  IMAD.MOV.U32 R249, RZ, RZ, R251 ;  /* 0x000000fffff97224 */ /* 0x002fe200078e00fb */
[----:B------:R-:W-:-:S02]  /*36ff0*/  LEA R248, P5, R251, R5, 0x2 ;  /* 0x00000005fbf87211 */ /* 0x000fc400078a10ff */
[----:B------:R-:W1:Y:S02]  /*37000*/  LDC R251, c[0x0][0x240] ;  /* 0x00009000fffb7b82 */ /* 0x000e640000000800 */
[----:B------:R-:W-:-:S05]  /*37010*/  LEA.HI.X.SX32 R249, R249, R244, 0x2, P5 ;  /* 0x000000f4f9f97211 */ /* 0x000fca00028f16ff */
[----:B------:R1:W-:Y:S02]  /*37020*/  STL.64 [R1+0xee8], R248 ;  /* 0x000ee8f801007387 */ /* 0x0003e40000100a00 */
[----:B-1----:R-:W-:-:S04]  /*37030*/  LEA R248, P5, R37, R5, 0x2 ;  /* 0x0000000525f87211 */ /* 0x002fc800078a10ff */
[----:B------:R-:W-:Y:S02]  /*37040*/  LEA.HI.X.SX32 R249, R37, R244, 0x2, P5 ;  /* 0x000000f425f97211 */ /* 0x000fe400028f16ff */
[----:B--2---:R-:W-:-:S04]  /*37050*/  LEA R6, P6, R245, R5, 0x2 ;  /* 0x00000005f5067211 */ /* 0x004fc800078c10ff */
[----:B------:R-:W-:Y:S02]  /*37060*/  LEA.HI.X.SX32 R7, R245, R244, 0x2, P6 ;  /* 0x000000f4f5077211 */ /* 0x000fe400030f16ff */
[----:B------:R-:W1:Y:S03]  /*37070*/  LDC R245, c[0x0][0x240] ;  /* 0x00009000fff57b82 */ /* 0x000e660000000800 */
[----:B------:R2:W-:Y:S04]  /*37080*/  STL.64 [R1+0xee0], R6 ;  /* 0x000ee00601007387 */ /* 0x0005e80000100a00 */
[----:B------:R2:W-:Y:S02]  /*37090*/  STL.64 [R1+0xef0], R248 ;  /* 0x000ef0f801007387 */ /* 0x0005e40000100a00 */
[----:B--2---:R-:W-:-:S04]  /*370a0*/  LEA R6, P6, R44, R5, 0x2 ;  /* 0x000000052c067211 */ /* 0x004fc800078c10ff */
[----:B------:R-:W-:Y:S02]  /*370b0*/  LEA.HI.X.SX32 R7, R44, R244, 0x2, P6 ;  /* 0x000000f42c077211 */ /* 0x000fe400030f16ff */
[----:B------:R-:W2:Y:S04]  /*370c0*/  LDL.LU R44, [R1+0x25b8] ;  /* 0x0025b800012c7983 */ /* 0x000ea80000300800 */
[----:B------:R4:W-:Y:S01]  /*370d0*/  STL.64 [R1+0xef8], R6 ;  /* 0x000ef80601007387 */ /* 0x0009e20000100a00 */
[----:B------:R-:W-:Y:S02]  /*370e0*/  MOV R248, R36 ;  /* 0x0000002400f87202 */ /* 0x000fe40000000f00 */
[----:B------:R-:W-:-:S04]  /*370f0*/  LEA R36, P5, R33, R5, 0x2 ;  /* 0x0000000521247211 */ /* 0x000fc800078a10ff */
[----:B------:R-:W-:Y:S02]  /*37100*/  LEA.HI.X.SX32 R37, R33, R244, 0x2, P5 ;  /* 0x000000f421257211 */ /* 0x000fe400028f16ff */
[----:B----4-:R-:W-:-:S04]  /*37110*/  LEA R6, P6, R246, R5, 0x2 ;  /* 0x00000005f6067211 */ /* 0x010fc800078c10ff */
[----:B------:R-:W-:Y:S02]  /*37120*/  LEA.HI.X.SX32 R7, R246, R244, 0x2, P6 ;  /* 0x000000f4f6077211 */ /* 0x000fe400030f16ff */
[----:B------:R-:W3:Y:S01]  /*37130*/  LDC R246, c[0x0][0x240] ;  /* 0x00009000fff67b82 */ /* 0x000ee20000000800 */
[----:B------:R4:W-:Y:S01]  /*37140*/  STL.64 [R1+0xf00], R36 ;  /* 0x000f002401007387 */ /* 0x0009e20000100a00 */
[----:B------:R-:W-:Y:S01]  /*37150*/  IMAD.MOV.U32 R249, RZ, RZ, R32 ;  /* 0x000000fffff97224 */ /* 0x000fe200078e0020 */
[----:B------:R-:W-:-:S04]  /*37160*/  LEA R32, P5, R45, R5, 0x2 ;  /* 0x000000052d207211 */ /* 0x000fc800078a10ff */
[----:B------:R-:W-:Y:S01]  /*37170*/  LEA.HI.X.SX32 R33, R45, R244, 0x2, P5 ;  /* 0x000000f42d217211 */ /* 0x000fe200028f16ff */
[----:B----4-:R-:W4:Y:S04]  /*37180*/  LDL.LU.64 R36, [R1+0x25b0] ;  /* 0x0025b00001247983 */ /* 0x010f280000300a00 */
[----:B------:R1:W-:Y:S01]  /*37190*/  STL.64 [R1+0xf08], R6 ;  /* 0x000f080601007387 */ /* 0x0003e20000100a00 */
[----:B---3--:R-:W-:-:S03]  /*371a0*/  IMAD R34, R34, R246, RZ ;  /* 0x000000f622227224 */ /* 0x008fc600078e02ff */
[----:B------:R-:W3:Y:S01]  /*371b0*/  LDL.LU R246, [R1+0xf40] ;  /* 0x000f400001f67983 */ /* 0x000ee20000300800 */
[----:B-1----:R-:W-:-:S03]  /*371c0*/  LEA R6, P6, R42, R5, 0x2 ;  /* 0x000000052a067211 */ /* 0x002fc600078c10ff */
[----:B------:R-:W2:Y:S01]  /*371d0*/  LDL.LU R45, [R1+0x25ac] ;  /* 0x0025ac00012d7983 */ /* 0x000ea20000300800 */
[----:B------:R-:W-:-:S03]  /*371e0*/  LEA.HI.X.SX32 R7, R42, R244, 0x2, P6 ;  /* 0x000000f42a077211 */ /* 0x000fc600030f16ff */
[----:B------:R1:W-:Y:S04]  /*371f0*/  STL.64 [R1+0xf10], R32 ;  /* 0x000f102001007387 */ /* 0x0003e80000100a00 */
[----:B------:R-:W4:Y:S01]  /*37200*/  LDL.LU R42, [R1+0x25a8] ;  /* 0x0025a800012a7983 */ /* 0x000f220000300800 */
[----:B------:R-:W-:-:S03]  /*37210*/  IMAD R31, R31, R247, RZ ;  /* 0x000000f71f1f7224 */ /* 0x000fc600078e02ff */
[----:B------:R1:W-:Y:S04]  /*37220*/  STL.64 [R1+0xf18], R6 ;  /* 0x000f180601007387 */ /* 0x0003e80000100a00 */
[----:B------:R-:W2:Y:S01]  /*37230*/  LDL.LU R247, [R1+0xf50] ;  /* 0x000f500001f77983 */ /* 0x000ea20000300800 */
[----:B-1----:R-:W-:-:S04]  /*37240*/  LEA R32, P5, R43, R5, 0x2 ;  /* 0x000000052b207211 */ /* 0x002fc800078a10ff */
[----:B------:R-:W-:Y:S02]  /*37250*/  LEA.HI.X.SX32 R33, R43, R244, 0x2, P5 ;  /* 0x000000f42b217211 */ /* 0x000fe400028f16ff */
[----:B------:R-:W4:Y:S01]  /*37260*/  LDL.LU R43, [R1+0x25a4] ;  /* 0x0025a400012b7983 */ /* 0x000f220000300800 */
[----:B------:R-:W-:Y:S01]  /*37270*/  LEA R6, P6, R12, R5, 0x2 ;  /* 0x000000050c067211 */ /* 0x000fe200078c10ff */
[----:B------:R-:W-:-:S03]  /*37280*/  IMAD R29, R29, R245, RZ ;  /* 0x000000f51d1d7224 */ /* 0x000fc600078e02ff */
[----:B------:R-:W-:Y:S01]  /*37290*/  LEA.HI.X.SX32 R7, R12, R244, 0x2, P6 ;  /* 0x000000f40c077211 */ /* 0x000fe200030f16ff */
[----:B------:R-:W-:Y:S04]  /*372a0*/  STL.64 [R1+0xf28], R32 ;  /* 0x000f282001007387 */ /* 0x000fe80000100a00 */
[----:B------:R-:W4:Y:S04]  /*372b0*/  LDL.LU R12, [R1+0x25a0] ;  /* 0x0025a000010c7983 */ /* 0x000f280000300800 */
[----:B------:R-:W4:Y:S04]  /*372c0*/  LDL.LU R245, [R1+0xfa0] ;  /* 0x000fa00001f57983 */ /* 0x000f280000300800 */
[----:B------:R1:W-:Y:S02]  /*372d0*/  STL.64 [R1+0xf20], R6 ;  /* 0x000f200601007387 */ /* 0x0003e40000100a00 */
[----:B-1----:R-:W-:-:S04]  /*372e0*/  LEA R6, P6, R250, R5, 0x2 ;  /* 0x00000005fa067211 */ /* 0x002fc800078c10ff */
[----:B------:R-:W-:Y:S02]  /*372f0*/  LEA.HI.X.SX32 R7, R250, R244, 0x2, P6 ;  /* 0x000000f4fa077211 */ /* 0x000fe400030f16ff */
[----:B------:R-:W2:Y:S01]  /*37300*/  LDC R250, c[0x0][0x240] ;  /* 0x00009000fffa7b82 */ /* 0x000ea20000000800 */
[----:B------:R-:W-:-:S04]  /*37310*/  LEA R32, P5, R13, R5, 0x2 ;  /* 0x000000050d207211 */ /* 0x000fc800078a10ff */
[----:B------:R-:W-:Y:S02]  /*37320*/  LEA.HI.X.SX32 R33, R13, R244, 0x2, P5 ;  /* 0x000000f40d217211 */ /* 0x000fe400028f16ff */
[----:B------:R-:W4:Y:S01]  /*37330*/  LDL.LU R13, [R1+0x259c] ;  /* 0x00259c00010d7983 */ /* 0x000f220000300800 */
[----:B---3--:R-:W-:-:S03]  /*37340*/  IMAD R251, R246, R251, RZ ;  /* 0x000000fbf6fb7224 */ /* 0x008fc600078e02ff */
[----:B------:R-:W3:Y:S04]  /*37350*/  LDL.LU R246, [R1+0xfb4] ;  /* 0x000fb40001f67983 */ /* 0x000ee80000300800 */
[----:B------:R1:W-:Y:S04]  /*37360*/  STL.64 [R1+0xf30], R32 ;  /* 0x000f302001007387 */ /* 0x0003e80000100a00 */
[----:B------:R2:W-:Y:S01]  /*37370*/  STL.64 [R1+0xf38], R6 ;  /* 0x000f380601007387 */ /* 0x0005e20000100a00 */
[----:B-1----:R-:W-:-:S04]  /*37380*/  LEA R32, P5, R14, R5, 0x2 ;  /* 0x000000050e207211 */ /* 0x002fc800078a10ff */
[----:B------:R-:W-:Y:S01]  /*37390*/  LEA.HI.X.SX32 R33, R14, R244, 0x2, P5 ;  /* 0x000000f40e217211 */ /* 0x000fe200028f16ff */
[----:B--2---:R-:W-:Y:S01]  /*373a0*/  IMAD R250, R247, R250, RZ ;  /* 0x000000faf7fa7224 */ /* 0x004fe200078e02ff */
[C---:B------:R-:W-:Y:S01]  /*373b0*/  LEA R6, P6, R15.reuse, R5, 0x2 ;  /* 0x000000050f067211 */ /* 0x040fe200078c10ff */
[----:B------:R-:W2:Y:S04]  /*373c0*/  LDL.LU R14, [R1+0x2598] ;  /* 0x00259800010e7983 */ /* 0x000ea80000300800 */
[----:B------:R-:W2:Y:S01]  /*373d0*/  LDL.LU R247, [R1+0xfbc] ;  /* 0x000fbc0001f77983 */ /* 0x000ea20000300800 */
[----:B------:R-:W-:-:S03]  /*373e0*/  LEA.HI.X.SX32 R7, R15, R244, 0x2, P6 ;  /* 0x000000f40f077211 */ /* 0x000fc600030f16ff */
[----:B------:R1:W-:Y:S04]  /*373f0*/  STL.64 [R1+0xf40], R32 ;  /* 0x000f402001007387 */ /* 0x0003e80000100a00 */
[----:B------:R-:W2:Y:S01]  /*37400*/  LDL.LU R15, [R1+0x2594] ;  /* 0x00259400010f7983 */ /* 0x000ea20000300800 */
[----:B-1----:R-:W-:-:S03]  /*37410*/  LEA R32, P5, R10, R5, 0x2 ;  /* 0x000000050a207211 */ /* 0x002fc600078a10ff */
[----:B------:R1:W-:Y:S01]  /*37420*/  STL.64 [R1+0xf48], R6 ;  /* 0x000f480601007387 */ /* 0x0003e20000100a00 */
[----:B------:R-:W-:-:S03]  /*37430*/  LEA.HI.X.SX32 R33, R10, R244, 0x2, P5 ;  /* 0x000000f40a217211 */ /* 0x000fc600028f16ff */
[----:B------:R-:W2:Y:S01]  /*37440*/  LDL.LU R10, [R1+0x2590] ;  /* 0x00259000010a7983 */ /* 0x000ea20000300800 */
[----:B-1----:R-:W-:Y:S01]  /*37450*/  IMAD.MOV.U32 R7, RZ, RZ, R248 ;  /* 0x000000ffff077224 */ /* 0x002fe200078e00f8 */
[-C--:B------:R-:W-:Y:S02]  /*37460*/  LEA R6, P6, R248, R5.reuse, 0x2 ;  /* 0x00000005f8067211 */ /* 0x080fe400078c10ff */
[----:B------:R-:W2:Y:S02]  /*37470*/  LDL.LU R248, [R1+0xfcc] ;  /* 0x000fcc0001f87983 */ /* 0x000ea40000300800 */
[----:B------:R-:W-:Y:S02]  /*37480*/  LEA.HI.X.SX32 R7, R7, R244, 0x2, P6 ;  /* 0x000000f407077211 */ /* 0x000fe400030f16ff */
[----:B------:R1:W-:Y:S04]  /*37490*/  STL.64 [R1+0xf50], R32 ;  /* 0x000f502001007387 */ /* 0x0003e80000100a00 */
[----:B------:R4:W-:Y:S01]  /*374a0*/  STL.64 [R1+0xf58], R6 ;  /* 0x000f580601007387 */ /* 0x0009e20000100a00 */
[----:B-1----:R-:W-:-:S04]  /*374b0*/  LEA R32, P5, R11, R5, 0x2 ;  /* 0x000000050b207211 */ /* 0x002fc800078a10ff */
[-C--:B------:R-:W-:Y:S01]  /*374c0*/  LEA.HI.X.SX32 R33, R11, R244.reuse, 0x2, P5 ;  /* 0x000000f40b217211 */ /* 0x080fe200028f16ff */
[----:B----4-:R-:W-:Y:S01]  /*374d0*/  IMAD.MOV.U32 R7, RZ, RZ, R249 ;  /* 0x000000ffff077224 */ /* 0x010fe200078e00f9 */
[----:B------:R-:W-:Y:S01]  /*374e0*/  LEA R6, P6, R249, R5, 0x2 ;  /* 0x00000005f9067211 */ /* 0x000fe200078c10ff */
[----:B------:R-:W4:Y:S04]  /*374f0*/  LDL.LU R11, [R1+0x258c] ;  /* 0x00258c00010b7983 */ /* 0x000f280000300800 */
[----:B------:R-:W4:Y:S01]  /*37500*/  LDL.LU R249, [R1+0xfdc] ;  /* 0x000fdc0001f97983 */ /* 0x000f220000300800 */
[----:B------:R-:W-:-:S03]  /*37510*/  LEA.HI.X.SX32 R7, R7, R244, 0x2, P6 ;  /* 0x000000f407077211 */ /* 0x000fc600030f16ff */
[----:B------:R1:W-:Y:S04]  /*37520*/  STL.64 [R1+0xf68], R32 ;  /* 0x000f682001007387 */ /* 0x0003e80000100a00 */
[----:B------:R1:W-:Y:S02]  /*37530*/  STL.64 [R1+0xf60], R6 ;  /* 0x000f600601007387 */ /* 0x0003e40000100a00 */
[----:B-1----:R-:W-:-:S04]  /*37540*/  LEA R32, P5, R16, R5, 0x2 ;  /* 0x0000000510207211 */ /* 0x002fc800078a10ff */
[-C--:B------:R-:W-:Y:S02]  /*37550*/  LEA.HI.X.SX32 R33, R16, R244.reuse, 0x2, P5 ;  /* 0x000000f410217211 */ /* 0x080fe400028f16ff */
[C---:B------:R-:W-:Y:S01]  /*37560*/  LEA R6, P6, R17.reuse, R5, 0x2 ;  /* 0x0000000511067211 */ /* 0x040fe200078c10ff */
[----:B------:R-:W4:Y:S04]  /*37570*/  LDL.LU R16, [R1+0x2588] ;  /* 0x0025880001107983 */ /* 0x000f280000300800 */
[----:B------:R1:W-:Y:S01]  /*37580*/  STL.64 [R1+0xf70], R32 ;  /* 0x000f702001007387 */ /* 0x0003e20000100a00 */
[----:B------:R-:W-:-:S03]  /*37590*/  LEA.HI.X.SX32 R7, R17, R244, 0x2, P6 ;  /* 0x000000f411077211 */ /* 0x000fc600030f16ff */
        /* <DEDUP_REMOVED lines=14> */
[----:B-1----:R-:W3:Y:S01]  /*37680*/  LDL.LU R33, [R1+0xfac] ;  /* 0x000fac0001217983 */ /* 0x002ee20000300800 */
[----:B------:R-:W-:-:S04]  /*37690*/  LEA R6, P6, R245, R5, 0x2 ;  /* 0x00000005f5067211 */ /* 0x000fc800078c10ff */
[-C--:B------:R-:W-:Y:S02]  /*376a0*/  LEA.HI.X.SX32 R7, R245, R244.reuse, 0x2, P6 ;  /* 0x000000f4f5077211 */ /* 0x080fe400030f16ff */
[----:B------:R-:W3:Y:S01]  /*376b0*/  LDC R245, c[0x0][0x240] ;  /* 0x00009000fff57b82 */ /* 0x000ee20000000800 */
[----:B------:R-:W-:Y:S02]  /*376c0*/  LEA R32, P5, R21, R5, 0x2 ;  /* 0x0000000515207211 */ /* 0x000fe400078a10ff */
[----:B------:R-:W-:Y:S01]  /*376d0*/  STL.64 [R1+0xf98], R6 ;  /* 0x000f980601007387 */ /* 0x000fe20000100a00 */
[----:B---3--:R-:W-:Y:S01]  /*376e0*/  IMAD R245, R33, R245, RZ ;  /* 0x000000f521f57224 */ /* 0x008fe200078e02ff */
[----:B------:R-:W-:Y:S02]  /*376f0*/  LEA.HI.X.SX32 R33, R21, R244, 0x2, P5 ;  /* 0x000000f415217211 */ /* 0x000fe400028f16ff */
[----:B------:R-:W3:Y:S04]  /*37700*/  LDL.LU R21, [R1+0x2574] ;  /* 0x0025740001157983 */ /* 0x000ee80000300800 */
[----:B------:R1:W-:Y:S04]  /*37710*/  STL.64 [R1+0xfa8], R32 ;  /* 0x000fa82001007387 */ /* 0x0003e80000100a00 */
[----:B-1----:R-:W4:Y:S01]  /*37720*/  LDL.LU R33, [R1+0xfc8] ;  /* 0x000fc80001217983 */ /* 0x002f220000300800 */
[----:B------:R-:W-:-:S04]  /*37730*/  LEA R6, P6, R246, R5, 0x2 ;  /* 0x00000005f6067211 */ /* 0x000fc800078c10ff */
[----:B------:R-:W-:Y:S02]  /*37740*/  LEA.HI.X.SX32 R7, R246, R244, 0x2, P6 ;  /* 0x000000f4f6077211 */ /* 0x000fe400030f16ff */
[----:B------:R-:W4:Y:S01]  /*37750*/  LDC R246, c[0x0][0x240] ;  /* 0x00009000fff67b82 */ /* 0x000f220000000800 */
[CC--:B------:R-:W-:Y:S02]  /*37760*/  LEA R32, P5, R22.reuse, R5.reuse, 0x2 ;  /* 0x0000000516207211 */ /* 0x0c0fe400078a10ff */
[----:B------:R2:W-:Y:S02]  /*37770*/  STL.64 [R1+0xfa0], R6 ;  /* 0x000fa00601007387 */ /* 0x0005e40000100a00 */
[----:B--2---:R-:W-:Y:S01]  /*37780*/  LEA R6, P6, R247, R5, 0x2 ;  /* 0x00000005f7067211 */ /* 0x004fe200078c10ff */
[----:B----4-:R-:W-:Y:S01]  /*37790*/  IMAD R246, R33, R246, RZ ;  /* 0x000000f621f67224 */ /* 0x010fe200078e02ff */
[-C--:B------:R-:W-:Y:S02]  /*377a0*/  LEA.HI.X.SX32 R33, R22, R244.reuse, 0x2, P5 ;  /* 0x000000f416217211 */ /* 0x080fe400028f16ff */
[----:B------:R-:W2:Y:S04]  /*377b0*/  LDL.LU R22, [R1+0x2570] ;  /* 0x0025700001167983 */ /* 0x000ea80000300800 */
[----:B------:R1:W-:Y:S04]  /*377c0*/  STL.64 [R1+0xfb0], R32 ;  /* 0x000fb02001007387 */ /* 0x0003e80000100a00 */
[----:B-1----:R-:W4:Y:S01]  /*377d0*/  LDL.LU R33, [R1+0xfd0] ;  /* 0x000fd00001217983 */ /* 0x002f220000300800 */
[----:B------:R-:W-:-:S02]  /*377e0*/  LEA.HI.X.SX32 R7, R247, R244, 0x2, P6 ;  /* 0x000000f4f7077211 */ /* 0x000fc400030f16ff */
[----:B------:R-:W4:Y:S01]  /*377f0*/  LDC R247, c[0x0][0x240] ;  /* 0x00009000fff77b82 */ /* 0x000f220000000800 */
[-C--:B------:R-:W-:Y:S02]  /*37800*/  LEA R32, P5, R23, R5.reuse, 0x2 ;  /* 0x0000000517207211 */ /* 0x080fe400078a10ff */
[----:B------:R1:W-:Y:S02]  /*37810*/  STL.64 [R1+0xfb8], R6 ;  /* 0x000fb80601007387 */ /* 0x0003e40000100a00 */
[C---:B-1----:R-:W-:Y:S01]  /*37820*/  LEA R6, P6, R248.reuse, R5, 0x2 ;  /* 0x00000005f8067211 */ /* 0x042fe200078c10ff */
[----:B----4-:R-:W-:Y:S01]  /*37830*/  IMAD R247, R33, R247, RZ ;  /* 0x000000f721f77224 */ /* 0x010fe200078e02ff */
[-C--:B------:R-:W-:Y:S02]  /*37840*/  LEA.HI.X.SX32 R33, R23, R244.reuse, 0x2, P5 ;  /* 0x000000f417217211 */ /* 0x080fe400028f16ff */
[----:B------:R-:W2:Y:S04]  /*37850*/  LDL.LU R23, [R1+0x256c] ;  /* 0x00256c0001177983 */ /* 0x000ea80000300800 */
[----:B------:R1:W-:Y:S04]  /*37860*/  STL.64 [R1+0xfc0], R32 ;  /* 0x000fc02001007387 */ /* 0x0003e80000100a00 */
[----:B-1----:R-:W4:Y:S01]  /*37870*/  LDL.LU R33, [R1+0xfe0] ;  /* 0x000fe00001217983 */ /* 0x002f220000300800 */
[----:B------:R-:W-:-:S02]  /*37880*/  LEA.HI.X.SX32 R7, R248, R244, 0x2, P6 ;  /* 0x000000f4f8077211 */ /* 0x000fc400030f16ff */
[----:B------:R-:W4:Y:S01]  /*37890*/  LDC R248, c[0x0][0x240] ;  /* 0x00009000fff87b82 */ /* 0x000f220000000800 */
[CC--:B------:R-:W-:Y:S02]  /*378a0*/  LEA R32, P5, R24.reuse, R5.reuse, 0x2 ;  /* 0x0000000518207211 */ /* 0x0c0fe400078a10ff */
[----:B------:R1:W-:Y:S02]  /*378b0*/  STL.64 [R1+0xfc8], R6 ;  /* 0x000fc80601007387 */ /* 0x0003e40000100a00 */
[----:B-1----:R-:W-:Y:S01]  /*378c0*/  LEA R6, P6, R249, R5, 0x2 ;  /* 0x00000005f9067211 */ /* 0x002fe200078c10ff */
[----:B----4-:R-:W-:Y:S01]  /*378d0*/  IMAD R248, R33, R248, RZ ;  /* 0x000000f821f87224 */ /* 0x010fe200078e02ff */
[-C--:B------:R-:W-:Y:S02]  /*378e0*/  LEA.HI.X.SX32 R33, R24, R244.reuse, 0x2, P5 ;  /* 0x000000f418217211 */ /* 0x080fe400028f16ff */
[----:B------:R-:W4:Y:S04]  /*378f0*/  LDL.LU R24, [R1+0x2568] ;  /* 0x0025680001187983 */ /* 0x000f280000300800 */
[----:B------:R1:W-:Y:S04]  /*37900*/  STL.64 [R1+0xfd0], R32 ;  /* 0x000fd02001007387 */ /* 0x0003e80000100a00 */
[----:B-1----:R-:W3:Y:S01]  /*37910*/  LDL.LU R33, [R1+0xff0] ;  /* 0x000ff00001217983 */ /* 0x002ee20000300800 */
[----:B------:R-:W-:-:S02]  /*37920*/  LEA.HI.X.SX32 R7, R249, R244, 0x2, P6 ;  /* 0x000000f4f9077211 */ /* 0x000fc400030f16ff */
[----:B------:R-:W3:Y:S01]  /*37930*/  LDC R249, c[0x0][0x240] ;  /* 0x00009000fff97b82 */ /* 0x000ee20000000800 */
[-C--:B------:R-:W-:Y:S02]  /*37940*/  LEA R32, P5, R25, R5.reuse, 0x2 ;  /* 0x0000000519207211 */ /* 0x080fe400078a10ff */
[----:B------:R1:W-:Y:S02]  /*37950*/  STL.64 [R1+0xfd8], R6 ;  /* 0x000fd80601007387 */ /* 0x0003e40000100a00 */
[----:B-1----:R-:W-:-:S04]  /*37960*/  LEA R6, P6, R26, R5, 0x2 ;  /* 0x000000051a067211 */ /* 0x002fc800078c10ff */
[-C--:B------:R-:W-:Y:S01]  /*37970*/  LEA.HI.X.SX32 R7, R26, R244.reuse, 0x2, P6 ;  /* 0x000000f41a077211 */ /* 0x080fe200030f16ff */
[----:B---3--:R-:W-:Y:S01]  /*37980*/  IMAD R249, R33, R249, RZ ;  /* 0x000000f921f97224 */ /* 0x008fe200078e02ff */
[----:B------:R-:W-:Y:S02]  /*37990*/  LEA.HI.X.SX32 R33, R25, R244, 0x2, P5 ;  /* 0x000000f419217211 */ /* 0x000fe400028f16ff */
[----:B------:R-:W4:Y:S04]  /*379a0*/  LDL.LU R25, [R1+0x2564] ;  /* 0x0025640001197983 */ /* 0x000f280000300800 */
[----:B------:R1:W-:Y:S04]  /*379b0*/  STL.64 [R1+0xfe8], R32 ;  /* 0x000fe82001007387 */ /* 0x0003e80000100a00 */
[----:B------:R-:W3:Y:S01]  /*379c0*/  LDL.LU R26, [R1+0x2560] ;  /* 0x00256000011a7983 */ /* 0x000ee20000300800 */
[----:B-1----:R-:W-:-:S03]  /*379d0*/  LEA R32, P5, R27, R5, 0x2 ;  /* 0x000000051b207211 */ /* 0x002fc600078a10ff */
[----:B------:R1:W-:Y:S01]  /*379e0*/  STL.64 [R1+0xfe0], R6 ;  /* 0x000fe00601007387 */ /* 0x0003e20000100a00 */
[----:B------:R-:W-:-:S03]  /*379f0*/  LEA.HI.X.SX32 R33, R27, R244, 0x2, P5 ;  /* 0x000000f41b217211 */ /* 0x000fc600028f16ff */
[----:B------:R-:W3:Y:S04]  /*37a00*/  LDL.LU R27, [R1+0x255c] ;  /* 0x00255c00011b7983 */ /* 0x000ee80000300800 */
[----:B------:R2:W-:Y:S01]  /*37a10*/  STL.64 [R1+0xff0], R32 ;  /* 0x000ff02001007387 */ /* 0x0005e20000100a00 */
[----:B-1----:R-:W-:-:S04]  /*37a20*/  LEA R6, P6, R30, R5, 0x2 ;  /* 0x000000051e067211 */ /* 0x002fc800078c10ff */
[----:B------:R-:W-:Y:S02]  /*37a30*/  LEA.HI.X.SX32 R7, R30, R244, 0x2, P6 ;  /* 0x000000f41e077211 */ /* 0x000fe400030f16ff */
[----:B--2---:R-:W-:Y:S02]  /*37a40*/  MOV R33, R31 ;  /* 0x0000001f00217202 */ /* 0x004fe40000000f00 */
[----:B------:R-:W-:-:S03]  /*37a50*/  LEA R32, P5, R28, R5, 0x2 ;  /* 0x000000051c207211 */ /* 0x000fc600078a10ff */
[----:B------:R-:W-:Y:S01]  /*37a60*/  IMAD.MOV.U32 R31, RZ, RZ, R33 ;  /* 0x000000ffff1f7224 */ /* 0x000fe200078e0021 */
[----:B------:R-:W-:Y:S01]  /*37a70*/  LEA.HI.X.SX32 R33, R28, R244, 0x2, P5 ;  /* 0x000000f41c217211 */ /* 0x000fe200028f16ff */
[----:B------:R1:W-:Y:S01]  /*37a80*/  STL.64 [R1+0xff8], R6 ;  /* 0x000ff80601007387 */ /* 0x0003e20000100a00 */
[----:B------:R-:W-:-:S03]  /*37a90*/  LEA R30, P6, R29, R5, 0x2 ;  /* 0x000000051d1e7211 */ /* 0x000fc600078c10ff */
[----:B-1----:R-:W2:Y:S04]  /*37aa0*/  LDL.64 R6, [R1+0x8c8] ;  /* 0x0008c80001067983 */ /* 0x002ea80000100a00 */
[----:B------:R-:W4:Y:S04]  /*37ab0*/  LDL.LU R28, [R1+0x2558] ;  /* 0x00255800011c7983 */ /* 0x000f280000300800 */
[----:B------:R1:W-:Y:S02]  /*37ac0*/  STL.64 [R1+0x1000], R32 ;  /* 0x0010002001007387 */ /* 0x0003e40000100a00 */
[----:B-1----:R-:W-:Y:S01]  /*37ad0*/  IMAD.MOV.U32 R33, RZ, RZ, R31 ;  /* 0x000000ffff217224 */ /* 0x002fe200078e001f */
[----:B------:R-:W-:-:S02]  /*37ae0*/  LEA.HI.X.SX32 R31, R29, R244, 0x2, P6 ;  /* 0x000000f41d1f7211 */ /* 0x000fc400030f16ff */
[CC--:B------:R-:W-:Y:S01]  /*37af0*/  LEA R32, P5, R34.reuse, R5.reuse, 0x2 ;  /* 0x0000000522207211 */ /* 0x0c0fe200078a10ff */
[----:B------:R-:W4:Y:S04]  /*37b00*/  LDL.LU R29, [R1+0x2554] ;  /* 0x00255400011d7983 */ /* 0x000f280000300800 */
[----:B------:R1:W-:Y:S02]  /*37b10*/  STL.64 [R1+0x1008], R30 ;  /* 0x0010081e01007387 */ /* 0x0003e40000100a00 */
[----:B-1----:R-:W-:Y:S01]  /*37b20*/  LEA R30, P6, R33, R5, 0x2 ;  /* 0x00000005211e7211 */ /* 0x002fe200078c10ff */
[----:B------:R-:W-:Y:S01]  /*37b30*/  IMAD.MOV.U32 R31, RZ, RZ, R33 ;  /* 0x000000ffff1f7224 */ /* 0x000fe200078e0021 */
[-C--:B------:R-:W-:Y:S02]  /*37b40*/  LEA.HI.X.SX32 R33, R34, R244.reuse, 0x2, P5 ;  /* 0x000000f422217211 */ /* 0x080fe400028f16ff */
[----:B------:R-:W3:Y:S02]  /*37b50*/  LDL.LU R34, [R1+0x2550] ;  /* 0x0025500001227983 */ /* 0x000ee40000300800 */
[----:B------:R-:W-:-:S02]  /*37b60*/  LEA.HI.X.SX32 R31, R31, R244, 0x2, P6 ;  /* 0x000000f41f1f7211 */ /* 0x000fc400030f16ff */
[----:B------:R1:W-:Y:S04]  /*37b70*/  STL.64 [R1+0x1010], R32 ;  /* 0x0010102001007387 */ /* 0x0003e80000100a00 */
[----:B------:R1:W-:Y:S02]  /*37b80*/  STL.64 [R1+0x1018], R30 ;  /* 0x0010181e01007387 */ /* 0x0003e40000100a00 */
[----:B-1----:R-:W-:-:S04]  /*37b90*/  LEA R32, P5, R251, R5, 0x2 ;  /* 0x00000005fb207211 */ /* 0x002fc800078a10ff */
[-C--:B------:R-:W-:Y:S02]  /*37ba0*/  LEA.HI.X.SX32 R33, R251, R244.reuse, 0x2, P5 ;  /* 0x000000f4fb217211 */ /* 0x080fe400028f16ff */
[C---:B------:R-:W-:Y:S01]  /*37bb0*/  LEA R30, P6, R250.reuse, R5, 0x2 ;  /* 0x00000005fa1e7211 */ /* 0x040fe200078c10ff */
[----:B------:R-:W1:Y:S02]  /*37bc0*/  LDC R251, c[0x0][0x230] ;  /* 0x00008c00fffb7b82 */ /* 0x000e640000000800 */
[----:B------:R1:W-:Y:S01]  /*37bd0*/  STL.64 [R1+0x1028], R32 ;  /* 0x0010282001007387 */ /* 0x0003e20000100a00 */
[----:B------:R-:W-:-:S05]  /*37be0*/  LEA.HI.X.SX32 R31, R250, R244, 0x2, P6 ;  /* 0x000000f4fa1f7211 */ /* 0x000fca00030f16ff */
[----:B------:R1:W-:Y:S01]  /*37bf0*/  STL.64 [R1+0x1020], R30 ;  /* 0x0010201e01007387 */ /* 0x0003e20000100a00 */
[----:B------:R-:W4:Y:S01]  /*37c00*/  LDC R250, c[0x0][0x230] ;  /* 0x00008c00fffa7b82 */ /* 0x000f220000000800 */
[----:B-1----:R-:W-:-:S04]  /*37c10*/  LEA R32, P5, R245, R5, 0x2 ;  /* 0x00000005f5207211 */ /* 0x002fc800078a10ff */
[-C--:B------:R-:W-:Y:S02]  /*37c20*/  LEA.HI.X.SX32 R33, R245, R244.reuse, 0x2, P5 ;  /* 0x000000f4f5217211 */ /* 0x080fe400028f16ff */
[CC--:B------:R-:W-:Y:S01]  /*37c30*/  LEA R30, P6, R246.reuse, R5.reuse, 0x2 ;  /* 0x00000005f61e7211 */ /* 0x0c0fe200078c10ff */
[----:B------:R-:W4:Y:S03]  /*37c40*/  LDL.LU R245, [R1+0x1054] ;  /* 0x0010540001f57983 */ /* 0x000f260000300800 */
[----:B------:R-:W-:Y:S01]  /*37c50*/  LEA.HI.X.SX32 R31, R246, R244, 0x2, P6 ;  /* 0x000000f4f61f7211 */ /* 0x000fe200030f16ff */
[----:B------:R1:W-:Y:S04]  /*37c60*/  STL.64 [R1+0x1030], R32 ;  /* 0x0010302001007387 */ /* 0x0003e80000100a00 */
[----:B------:R-:W3:Y:S04]  /*37c70*/  LDL.LU R246, [R1+0x105c] ;  /* 0x00105c0001f67983 */ /* 0x000ee80000300800 */
[----:B------:R1:W-:Y:S02]  /*37c80*/  STL.64 [R1+0x1038], R30 ;  /* 0x0010381e01007387 */ /* 0x0003e40000100a00 */
[----:B-1----:R-:W-:-:S04]  /*37c90*/  LEA R32, P5, R247, R5, 0x2 ;  /* 0x00000005f7207211 */ /* 0x002fc800078a10ff */
[----:B------:R-:W-:Y:S02]  /*37ca0*/  LEA.HI.X.SX32 R33, R247, R244, 0x2, P5 ;  /* 0x000000f4f7217211 */ /* 0x000fe400028f16ff */
[----:B------:R-:W3:Y:S08]  /*37cb0*/  LDC R247, c[0x0][0x240] ;  /* 0x00009000fff77b82 */ /* 0x000ef00000000800 */
[----:B------:R-:W1:Y:S01]  /*37cc0*/  LDC R31, c[0x0][0x230] ;  /* 0x00008c00ff1f7b82 */ /* 0x000e620000000800 */
[-C--:B------:R-:W-:Y:S01]  /*37cd0*/  LEA R30, P6, R248, R5.reuse, 0x2 ;  /* 0x00000005f81e7211 */ /* 0x080fe200078c10ff */
[----:B------:R1:W-:Y:S02]  /*37ce0*/  STL.64 [R1+0x1040], R32 ;  /* 0x0010402001007387 */ /* 0x0003e40000100a00 */
[----:B-1----:R-:W-:-:S02]  /*37cf0*/  LEA R32, P5, R249, R5, 0x2 ;  /* 0x00000005f9207211 */ /* 0x002fc400078a10ff */
[----:B------:R-:W-:Y:S02]  /*37d00*/  IADD3 R33, R31, 0x7f, RZ ;  /* 0x0000007f1f217810 */ /* 0x000fe40007ffe0ff */
[-C--:B------:R-:W-:Y:S02]  /*37d10*/  LEA.HI.X.SX32 R31, R248, R244.reuse, 0x2, P6 ;  /* 0x000000f4f81f7211 */ /* 0x080fe400030f16ff */
[----:B------:R-:W-:Y:S02]  /*37d20*/  ISETP.GT.AND P6, PT, R33, 0xff, PT ;  /* 0x000000ff2100780c */ /* 0x000fe40003fc4270 */
[----:B------:R-:W-:Y:S01]  /*37d30*/  LEA.HI.X.SX32 R33, R249, R244, 0x2, P5 ;  /* 0x000000f4f9217211 */ /* 0x000fe200028f16ff */
[----:B------:R1:W-:Y:S04]  /*37d40*/  STL.64 [R1+0x1048], R30 ;  /* 0x0010481e01007387 */ /* 0x0003e80000100a00 */
[----:B-1----:R-:W3:Y:S04]  /*37d50*/  LDL.LU.64 R30, [R1+0x2548] ;  /* 0x00254800011e7983 */ /* 0x002ee80000300a00 */
[----:B------:R1:W-:Y:S04]  /*37d60*/  STL.64 [R1+0x1058], R32 ;  /* 0x0010582001007387 */ /* 0x0003e80000100a00 */
[----:B-1----:R-:W3:Y:S04]  /*37d70*/  LDL.LU.64 R32, [R1+0x2540] ;  /* 0x0025400001207983 */ /* 0x002ee80000300a00 */
[----:B------:R-:W3:Y:S04]  /*37d80*/  LDL.64 R248, [R1+0x8e0] ;  /* 0x0008e00001f87983 */ /* 0x000ee80000100a00 */
[----:B--2---:R1:W-:Y:S01]  /*37d90*/  LDGSTS.E [R243+0x4800c], desc[UR60][R6.64], !P4 ;  /* 0x4800c00006f37fae */ /* 0x0043e2000e12187c */
[----:B----4-:R-:W-:-:S02]  /*37da0*/  ISETP.NE.U32.AND P5, PT, R245, RZ, PT ;  /* 0x000000fff500720c */ /* 0x010fc40003fa5070 */
[----:B------:R-:W-:Y:S02]  /*37db0*/  SEL R245, R35, RZ, P6 ;  /* 0x000000ff23f57207 */ /* 0x000fe40003000000 */
[----:B------:R-:W2:Y:S01]  /*37dc0*/  LDL.LU R35, [R1+0x2538] ;  /* 0x0025380001237983 */ /* 0x000ea20000300800 */
[----:B---3--:R-:W-:Y:S02]  /*37dd0*/  IMAD R246, R246, R247, RZ ;  /* 0x000000f7f6f67224 */ /* 0x008fe400078e02ff */
[----:B------:R-:W3:Y:S03]  /*37de0*/  LDC R247, c[0x0][0x230] ;  /* 0x00008c00fff77b82 */ /* 0x000ee60000000800 */
[----:B-1----:R-:W-:-:S04]  /*37df0*/  LEA R6, P6, R246, R5, 0x2 ;  /* 0x00000005f6067211 */ /* 0x002fc800078c10ff */
[----:B------:R-:W-:Y:S02]  /*37e00*/  LEA.HI.X.SX32 R7, R246, R244, 0x2, P6 ;  /* 0x000000f4f6077211 */ /* 0x000fe400030f16ff */
[----:B------:R-:W1:Y:S03]  /*37e10*/  LDC R244, c[0x0][0x230] ;  /* 0x00008c00fff47b82 */ /* 0x000e660000000800 */
[----:B------:R4:W-:Y:S04]  /*37e20*/  STL.64 [R1+0x1050], R6 ;  /* 0x0010500601007387 */ /* 0x0009e80000100a00 */
[----:B----4-:R-:W4:Y:S01]  /*37e30*/  LDL.LU.64 R6, [R1+0x2530] ;  /* 0x0025300001067983 */ /* 0x010f220000300a00 */
[----:B---3--:R-:W-:-:S03]  /*37e40*/  VIADD R5, R247, 0xffffff7f ;  /* 0xffffff7ff7057836 */ /* 0x008fc60000000000 */
[----:B------:R-:W3:Y:S04]  /*37e50*/  LDL.64 R246, [R1+0x8d8] ;  /* 0x0008d80001f67983 */ /* 0x000ee80000100a00 */
[----:B----4-:R-:W-:Y:S04]  /*37e60*/  LDGSTS.E [R243+0x4c000], desc[UR60][R6.64], !P0 ;  /* 0x4c00000006f37fae */ /* 0x010fe8000c12187c */
[----:B---3--:R3:W-:Y:S04]  /*37e70*/  LDGSTS.E [R243+0x4c004], desc[UR60][R246.64], !P1 ;  /* 0x4c004000f6f37fae */ /* 0x0087e8000c92187c */
[----:B------:R4:W-:Y:S04]  /*37e80*/  LDGSTS.E [R243+0x4c008], desc[UR60][R248.64], !P2 ;  /* 0x4c008000f8f37fae */ /* 0x0009e8000d12187c */
[----:B------:R-:W2:Y:S04]  /*37e90*/  LDL.LU.64 R6, [R1+0x2528] ;  /* 0x0025280001067983 */ /* 0x000ea80000300a00 */
[----:B--2---:R-:W-:Y:S01]  /*37ea0*/  LDGSTS.E [R243+0x4c00c], desc[UR60][R6.64], !P3 ;  /* 0x4c00c00006f37fae */ /* 0x004fe2000d92187c */
[----:B-1----:R-:W-:-:S03]  /*37eb0*/  VIADD R244, R244, 0xffffff7d ;  /* 0xffffff7df4f47836 */ /* 0x002fc60000000000 */
[----:B------:R-:W0:Y:S04]  /*37ec0*/  LDGDEPBAR ;  /* 0x00000000000079af */ /* 0x000e280000000000 */
[----:B------:R-:W2:Y:S04]  /*37ed0*/  LDL.LU.64 R6, [R1+0x2520] ;  /* 0x0025200001067983 */ /* 0x000ea80000300a00 */
[----:B------:R1:W-:Y:S04]  /*37ee0*/  STL.64 [R1+0x2840], R198 ;  /* 0x002840c601007387 */ /* 0x0003e80000100a00 */
[----:B-1----:R-:W3:Y:S04]  /*37ef0*/  LDL.64 R198, [R1+0x928] ;  /* 0x0009280001c67983 */ /* 0x002ee80000100a00 */
[----:B------:R1:W-:Y:S04]  /*37f00*/  STL.64 [R1+0x2838], R200 ;  /* 0x002838c801007387 */ /* 0x0003e80000100a00 */
[----:B-1----:R-:W4:Y:S04]  /*37f10*/  LDL.64 R200, [R1+0x920] ;  /* 0x0009200001c87983 */ /* 0x002f280000100a00 */
[----:B------:R1:W-:Y:S04]  /*37f20*/  STL.64 [R1+0x2830], R202 ;  /* 0x002830ca01007387 */ /* 0x0003e80000100a00 */
[----:B-1----:R-:W3:Y:S04]  /*37f30*/  LDL.64 R202, [R1+0x950] ;  /* 0x0009500001ca7983 */ /* 0x002ee80000100a00 */
        /* <DEDUP_REMOVED lines=15> */
[----:B-1----:R-:W3:Y:S04]  /*38030*/  LDL.64 R214, [R1+0x930] ;  /* 0x0009300001d67983 */ /* 0x002ee80000100a00 */
[----:B------:R1:W-:Y:S04]  /*38040*/  STL.64 [R1+0x27e8], R122 ;  /* 0x0027e87a01007387 */ /* 0x0003e80000100a00 */
[----:B-1----:R-:W4:Y:S04]  /*38050*/  LDL.64 R122, [R1+0x908] ;  /* 0x00090800017a7983 */ /* 0x002f280000100a00 */
[----:B------:R1:W-:Y:S04]  /*38060*/  STL.64 [R1+0x27e0], R216 ;  /* 0x0027e0d801007387 */ /* 0x0003e80000100a00 */
[----:B-1----:R-:W3:Y:S01]  /*38070*/  LDL.64 R216, [R1+0x900] ;  /* 0x0009000001d87983 */ /* 0x002ee20000100a00 */
[----:B------:R-:W-:Y:S01]  /*38080*/  ISETP.GE.U32.AND P2, PT, R244, 0x7ffffefe, PT ;  /* 0x7ffffefef400780c */ /* 0x000fe20003f46070 */
[----:B------:R-:W-:-:S02]  /*38090*/  VIADD R244, R250, 0xffffff5f ;  /* 0xffffff5ffaf47836 */ /* 0x000fc40000000000 */
[----:B------:R-:W-:Y:S04]  /*380a0*/  STL.64 [R1+0x27d8], R218 ;  /* 0x0027d8da01007387 */ /* 0x000fe80000100a00 */
[----:B------:R-:W-:Y:S04]  /*380b0*/  STL.64 [R1+0x27d0], R220 ;  /* 0x0027d0dc01007387 */ /* 0x000fe80000100a00 */
[----:B------:R-:W-:Y:S04]  /*380c0*/  STL.64 [R1+0x27c8], R186 ;  /* 0x0027c8ba01007387 */ /* 0x000fe80000100a00 */
[----:B------:R-:W-:Y:S01]  /*380d0*/  STL.64 [R1+0x27c0], R222 ;  /* 0x0027c0de01007387 */ /* 0x000fe20000100a00 */
[----:B------:R-:W-:-:S03]  /*380e0*/  ISETP.GE.U32.AND P6, PT, R244, 0x7ffffee0, PT ;  /* 0x7ffffee0f400780c */ /* 0x000fc60003fc6070 */
[----:B------:R-:W-:Y:S04]  /*380f0*/  STL.64 [R1+0x27b8], R224 ;  /* 0x0027b8e001007387 */ /* 0x000fe80000100a00 */
[----:B------:R-:W-:Y:S04]  /*38100*/  STL.64 [R1+0x27b0], R226 ;  /* 0x0027b0e201007387 */ /* 0x000fe80000100a00 */
[----:B------:R-:W-:Y:S04]  /*38110*/  STL.64 [R1+0x27a8], R228 ;  /* 0x0027a8e401007387 */ /* 0x000fe80000100a00 */
[----:B------:R-:W-:Y:S04]  /*38120*/  STL.64 [R1+0x27a0], R230 ;  /* 0x0027a0e601007387 */ /* 0x000fe80000100a00 */
[----:B------:R1:W-:Y:S04]  /*38130*/  STL.64 [R1+0x2798], R232 ;  /* 0x002798e801007387 */ /* 0x0003e80000100a00 */
[----:B------:R-:W-:Y:S04]  /*38140*/  STL.64 [R1+0x2790], R234 ;  /* 0x002790ea01007387 */ /* 0x000fe80000100a00 */
[----:B------:R-:W-:Y:S04]  /*38150*/  STL.64 [R1+0x2788], R56 ;  /* 0x0027883801007387 */ /* 0x000fe80000100a00 */
[----:B------:R-:W-:Y:S04]  /*38160*/  STL.64 [R1+0x2780], R236 ;  /* 0x002780ec01007387 */ /* 0x000fe80000100a00 */
[----:B------:R-:W-:Y:S04]  /*38170*/  STL.64 [R1+0x2778], R238 ;  /* 0x002778ee01007387 */ /* 0x000fe80000100a00 */
[----:B------:R-:W-:Y:S04]  /*38180*/  STL.64 [R1+0x2770], R240 ;  /* 0x002770f001007387 */ /* 0x000fe80000100a00 */
[----:B------:R-:W-:Y:S01]  /*38190*/  STL.64 [R1+0x2768], R126 ;  /* 0x0027687e01007387 */ /* 0x000fe20000100a00 */
[----:B--2---:R-:W-:-:S03]  /*381a0*/  IMAD.IADD R244, R252, 0x1, R7 ;  /* 0x00000001fcf47824 */ /* 0x004fc600078e0207 */
[----:B------:R-:W-:Y:S04]  /*381b0*/  STL.64 [R1+0x2520], R6 ;  /* 0x0025200601007387 */ /* 0x000fe80000100a00 */
[----:B-1----:R-:W2:Y:S04]  /*381c0*/  LDL.64 R232, [R1+0x968] ;  /* 0x0009680001e87983 */ /* 0x002ea80000100a00 */
[----:B------:R-:W2:Y:S04]  /*381d0*/  LDL.64 R230, [R1+0x978] ;  /* 0x0009780001e67983 */ /* 0x000ea80000100a00 */
[----:B------:R-:W2:Y:S04]  /*381e0*/  LDL.64 R228, [R1+0x980] ;  /* 0x0009800001e47983 */ /* 0x000ea80000100a00 */
[----:B------:R-:W2:Y:S04]  /*381f0*/  LDL.64 R226, [R1+0x9c8] ;  /* 0x0009c80001e27983 */ /* 0x000ea80000100a00 */
[----:B------:R-:W2:Y:S04]  /*38200*/  LDL.64 R224, [R1+0x9d0] ;  /* 0x0009d00001e07983 */ /* 0x000ea80000100a00 */
[----:B------:R-:W2:Y:S04]  /*38210*/  LDL.64 R222, [R1+0x9d8] ;  /* 0x0009d80001de7983 */ /* 0x000ea80000100a00 */
[----:B------:R-:W2:Y:S04]  /*38220*/  LDL.64 R186, [R1+0x9e0] ;  /* 0x0009e00001ba7983 */ /* 0x000ea80000100a00 */
[----:B------:R-:W2:Y:S04]  /*38230*/  LDL.64 R220, [R1+0x9e8] ;  /* 0x0009e80001dc7983 */ /* 0x000ea80000100a00 */
[----:B------:R-:W2:Y:S04]  /*38240*/  LDL.64 R218, [R1+0x228] ;  /* 0x0002280001da7983 */ /* 0x000ea80000100a00 */
[----:B---3--:R-:W-:Y:S04]  /*38250*/  LDGSTS.E [R244], desc[UR60][R216.64], P5 ;  /* 0x00000000d8f47fae */ /* 0x008fe8000a92187c */
[----:B----4-:R-:W-:Y:S04]  /*38260*/  LDGSTS.E [R244+0x400], desc[UR60][R122.64], P5 ;  /* 0x004000007af47fae */ /* 0x010fe8000a92187c */
[----:B------:R-:W-:Y:S04]  /*38270*/  LDGSTS.E [R244+0x800], desc[UR60][R210.64], P5 ;  /* 0x00800000d2f47fae */ /* 0x000fe8000a92187c */
[----:B------:R-:W-:Y:S04]  /*38280*/  LDGSTS.E [R244+0xc00], desc[UR60][R206.64], P5 ;  /* 0x00c00000cef47fae */ /* 0x000fe8000a92187c */
[----:B------:R-:W3:Y:S04]  /*38290*/  LDL.64 R122, [R1+0x988] ;  /* 0x00098800017a7983 */ /* 0x000ee80000100a00 */
[----:B------:R-:W-:Y:S04]  /*382a0*/  LDGSTS.E [R244+0x1000], desc[UR60][R200.64], P5 ;  /* 0x01000000c8f47fae */ /* 0x000fe8000a92187c */
[----:B------:R-:W4:Y:S04]  /*382b0*/  LDL.64 R206, [R1+0x970] ;  /* 0x0009700001ce7983 */ /* 0x000f280000100a00 */
[----:B------:R-:W3:Y:S04]  /*382c0*/  LDL.64 R210, [R1+0x990] ;  /* 0x0009900001d27983 */ /* 0x000ee80000100a00 */
[----:B------:R-:W3:Y:S04]  /*382d0*/  LDL.64 R200, [R1+0x998] ;  /* 0x0009980001c87983 */ /* 0x000ee80000100a00 */
[----:B------:R-:W-:Y:S04]  /*382e0*/  LDGSTS.E [R244+0x1400], desc[UR60][R198.64], P5 ;  /* 0x01400000c6f47fae */ /* 0x000fe8000a92187c */
[----:B------:R-:W-:Y:S04]  /*382f0*/  LDGSTS.E [R244+0x1800], desc[UR60][R214.64], P5 ;  /* 0x01800000d6f47fae */ /* 0x000fe8000a92187c */
[----:B------:R-:W-:Y:S04]  /*38300*/  LDGSTS.E [R244+0x1c00], desc[UR60][R52.64], P5 ;  /* 0x01c0000034f47fae */ /* 0x000fe8000a92187c */
[----:B------:R-:W3:Y:S04]  /*38310*/  LDL.64 R198, [R1+0x9a0] ;  /* 0x0009a00001c67983 */ /* 0x000ee80000100a00 */
[----:B------:R-:W-:Y:S04]  /*38320*/  LDGSTS.E [R244+0x2000], desc[UR60][R204.64], P5 ;  /* 0x02000000ccf47fae */ /* 0x000fe8000a92187c */
[----:B------:R-:W3:Y:S04]  /*38330*/  LDL.64 R52, [R1+0x9a8] ;  /* 0x0009a80001347983 */ /* 0x000ee80000100a00 */
[----:B------:R-:W-:Y:S04]  /*38340*/  LDGSTS.E [R244+0x2400], desc[UR60][R242.64], P5 ;  /* 0x02400000f2f47fae */ /* 0x000fe8000a92187c */
[----:B------:R-:W3:Y:S04]  /*38350*/  LDL.64 R204, [R1+0x9b0] ;  /* 0x0009b00001cc7983 */ /* 0x000ee80000100a00 */
[----:B------:R-:W-:Y:S04]  /*38360*/  LDGSTS.E [R244+0x2800], desc[UR60][R202.64], P5 ;  /* 0x02800000caf47fae */ /* 0x000fe8000a92187c */
[----:B------:R-:W3:Y:S04]  /*38370*/  LDL.64 R242, [R1+0x9b8] ;  /* 0x0009b80001f27983 */ /* 0x000ee80000100a00 */
[----:B------:R-:W3:Y:S04]  /*38380*/  LDL.64 R216, [R1+0x9f0] ;  /* 0x0009f00001d87983 */ /* 0x000ee80000100a00 */
[----:B------:R-:W3:Y:S04]  /*38390*/  LDL.64 R202, [R1+0x9c0] ;  /* 0x0009c00001ca7983 */ /* 0x000ee80000100a00 */
[----:B------:R-:W-:Y:S04]  /*383a0*/  LDGSTS.E [R244+0x2c00], desc[UR60][R212.64], P5 ;  /* 0x02c00000d4f47fae */ /* 0x000fe8000a92187c */
[----:B------:R-:W3:Y:S04]  /*383b0*/  LDL.64 R214, [R1+0x9f8] ;  /* 0x0009f80001d67983 */ /* 0x000ee80000100a00 */
[----:B------:R-:W-:Y:S04]  /*383c0*/  LDGSTS.E [R244+0x3000], desc[UR60][R208.64], P5 ;  /* 0x03000000d0f47fae */ /* 0x000fe8000a92187c */
[----:B------:R-:W3:Y:S04]  /*383d0*/  LDL.64 R212, [R1+0x178] ;  /* 0x0001780001d47983 */ /* 0x000ee80000100a00 */
[----:B--2---:R-:W-:Y:S04]  /*383e0*/  LDGSTS.E [R244+0x3400], desc[UR60][R232.64], P5 ;  /* 0x03400000e8f47fae */ /* 0x004fe8000a92187c */
[----:B------:R-:W2:Y:S04]  /*383f0*/  LDL.64 R208, [R1+0x138] ;  /* 0x0001380001d07983 */ /* 0x000ea80000100a00 */
[----:B------:R-:W2:Y:S04]  /*38400*/  LDL.64 R232, [R1+0xb50] ;  /* 0x000b500001e87983 */ /* 0x000ea80000100a00 */
[----:B----4-:R-:W-:Y:S04]  /*38410*/  LDGSTS.E [R244+0x3800], desc[UR60][R206.64], P5 ;  /* 0x03800000cef47fae */ /* 0x010fe8000a92187c */
[----:B------:R-:W-:Y:S04]  /*38420*/  LDGSTS.E [R244+0x3c00], desc[UR60][R230.64], P5 ;  /* 0x03c00000e6f47fae */ /* 0x000fe8000a92187c */
[----:B------:R-:W-:Y:S04]  /*38430*/  LDGSTS.E [R244+0x4000], desc[UR60][R228.64], P5 ;  /* 0x04000000e4f47fae */ /* 0x000fe8000a92187c */
[----:B---3--:R-:W-:Y:S04]  /*38440*/  LDGSTS.E [R244+0x4400], desc[UR60][R122.64], P5 ;  /* 0x044000007af47fae */ /* 0x008fe8000a92187c */
[----:B------:R-:W3:Y:S04]  /*38450*/  LDL.64 R206, [R1+0xf8] ;  /* 0x0000f80001ce7983 */ /* 0x000ee80000100a00 */
[----:B------:R-:W-:Y:S04]  /*38460*/  LDGSTS.E [R244+0x4800], desc[UR60][R210.64], P5 ;  /* 0x04800000d2f47fae */ /* 0x000fe8000a92187c */
[----:B------:R-:W-:Y:S04]  /*38470*/  LDGSTS.E [R244+0x4c00], desc[UR60][R200.64], P5 ;  /* 0x04c00000c8f47fae */ /* 0x000fe8000a92187c */
[----:B------:R-:W-:Y:S04]  /*38480*/  LDGSTS.E [R244+0x5000], desc[UR60][R198.64], P5 ;  /* 0x05000000c6f47fae */ /* 0x000fe8000a92187c */
[----:B------:R-:W4:Y:S04]  /*38490*/  LDL.64 R122, [R1+0x78] ;  /* 0x00007800017a7983 */ /* 0x000f280000100a00 */
[----:B------:R-:W4:Y:S04]  /*384a0*/  LDL.64 R200, [R1+0xb8] ;  /* 0x0000b80001c87983 */ /* 0x000f280000100a00 */
[----:B------:R-:W4:Y:S04]  /*384b0*/  LDL.64 R198, [R1+0x38] ;  /* 0x0000380001c67983 */ /* 0x000f280000100a00 */
[----:B------:R-:W4:Y:S04]  /*384c0*/  LDL.64 R210, [R1+0xa10] ;  /* 0x000a100001d27983 */ /* 0x000f280000100a00 */
[----:B------:R-:W-:Y:S04]  /*384d0*/  LDGSTS.E [R244+0x5400], desc[UR60][R52.64], P5 ;  /* 0x0540000034f47fae */ /* 0x000fe8000a92187c */
[----:B------:R-:W-:Y:S04]  /*384e0*/  LDGSTS.E [R244+0x5800], desc[UR60][R204.64], P5 ;  /* 0x05800000ccf47fae */ /* 0x000fe8000a92187c */
[----:B------:R-:W-:Y:S04]  /*384f0*/  LDGSTS.E [R244+0x5c00], desc[UR60][R242.64], P5 ;  /* 0x05c00000f2f47fae */ /* 0x000fe8000a92187c */
[----:B------:R-:W4:Y:S04]  /*38500*/  LDL.64 R52, [R1+0xa50] ;  /* 0x000a500001347983 */ /* 0x000f280000100a00 */
[----:B------:R-:W4:Y:S04]  /*38510*/  LDL.64 R204, [R1+0xa90] ;  /* 0x000a900001cc7983 */ /* 0x000f280000100a00 */
[----:B------:R-:W-:Y:S04]  /*38520*/  LDGSTS.E [R244+0x6000], desc[UR60][R202.64], P5 ;  /* 0x06000000caf47fae */ /* 0x000fe8000a92187c */
[----:B------:R-:W-:Y:S04]  /*38530*/  LDGSTS.E [R244+0x6400], desc[UR60][R226.64], P5 ;  /* 0x06400000e2f47fae */ /* 0x000fe8000a92187c */
[----:B------:R-:W-:Y:S04]  /*38540*/  LDGSTS.E [R244+0x6800], desc[UR60][R224.64], P5 ;  /* 0x06800000e0f47fae */ /* 0x000fe8000a92187c */
[----:B------:R-:W4:Y:S04]  /*38550*/  LDL.64 R242, [R1+0xad0] ;  /* 0x000ad00001f27983 */ /* 0x000f280000100a00 */
[----:B------:R-:W-:Y:S04]  /*38560*/  LDGSTS.E [R244+0x6c00], desc[UR60][R222.64], P5 ;  /* 0x06c00000def47fae */ /* 0x000fe8000a92187c */
[----:B------:R-:W4:Y:S04]  /*38570*/  LDL.64 R202, [R1+0xb10] ;  /* 0x000b100001ca7983 */ /* 0x000f280000100a00 */
[----:B------:R-:W-:Y:S04]  /*38580*/  LDGSTS.E [R244+0x7000], desc[UR60][R186.64], P5 ;  /* 0x07000000baf47fae */ /* 0x000fe8000a92187c */
[----:B------:R-:W-:Y:S04]  /*38590*/  LDGSTS.E [R244+0x7400], desc[UR60][R220.64], P5 ;  /* 0x07400000dcf47fae */ /* 0x000fe8000a92187c */
[----:B------:R-:W-:Y:S04]  /*385a0*/  LDGSTS.E [R244+0x7800], desc[UR60][R218.64], P5 ;  /* 0x07800000daf47fae */ /* 0x000fe8000a92187c */
[----:B------:R-:W-:Y:S04]  /*385b0*/  LDGSTS.E [R244+0x7c00], desc[UR60][R216.64], P5 ;  /* 0x07c00000d8f47fae */ /* 0x000fe8000a92187c */
[----:B------:R-:W-:Y:S04]  /*385c0*/  LDGSTS.E [R244+0x20000], desc[UR60][R214.64], P5 ;  /* 0x20000000d6f47fae */ /* 0x000fe8000a92187c */
[----:B------:R-:W-:Y:S04]  /*385d0*/  LDGSTS.E [R244+0x20400], desc[UR60][R212.64], P5 ;  /* 0x20400000d4f47fae */ /* 0x000fe8000a92187c */
[----:B--2---:R-:W-:Y:S04]  /*385e0*/  LDGSTS.E [R244+0x20800], desc[UR60][R208.64], P5 ;  /* 0x20800000d0f47fae */ /* 0x004fe8000a92187c */
        /* <DEDUP_REMOVED lines=12> */
[----:B---3--:R-:W-:Y:S04]  /*386b0*/  LDGSTS.E [R244+0x20c00], desc[UR60][R206.64], P5 ;  /* 0x20c00000cef47fae */ /* 0x008fe8000a92187c */
[----:B------:R-:W3:Y:S04]  /*386c0*/  LDL.64 R206, [R1+0xcd8] ;  /* 0x000cd80001ce7983 */ /* 0x000ee80000100a00 */
[----:B----4-:R-:W-:Y:S04]  /*386d0*/  LDGSTS.E [R244+0x21000], desc[UR60][R200.64], P5 ;  /* 0x21000000c8f47fae */ /* 0x010fe8000a92187c */
[----:B------:R-:W-:Y:S04]  /*386e0*/  LDGSTS.E [R244+0x21400], desc[UR60][R122.64], P5 ;  /* 0x214000007af47fae */ /* 0x000fe8000a92187c */
[----:B------:R-:W-:Y:S04]  /*386f0*/  LDGSTS.E [R244+0x21800], desc[UR60][R198.64], P5 ;  /* 0x21800000c6f47fae */ /* 0x000fe8000a92187c */
[----:B------:R-:W4:Y:S04]  /*38700*/  LDL.64 R200, [R1+0xd18] ;  /* 0x000d180001c87983 */ /* 0x000f280000100a00 */
[----:B------:R-:W-:Y:S04]  /*38710*/  LDGSTS.E [R244+0x21c00], desc[UR60][R210.64], P5 ;  /* 0x21c00000d2f47fae */ /* 0x000fe8000a92187c */
[----:B------:R-:W4:Y:S04]  /*38720*/  LDL.64 R198, [R1+0xd58] ;  /* 0x000d580001c67983 */ /* 0x000f280000100a00 */
[----:B------:R-:W-:Y:S04]  /*38730*/  LDGSTS.E [R244+0x22000], desc[UR60][R52.64], P5 ;  /* 0x2200000034f47fae */ /* 0x000fe8000a92187c */
[----:B------:R-:W4:Y:S04]  /*38740*/  LDL.64 R210, [R1+0xd98] ;  /* 0x000d980001d27983 */ /* 0x000f280000100a00 */
[----:B------:R-:W-:Y:S04]  /*38750*/  LDGSTS.E [R244+0x22400], desc[UR60][R204.64], P5 ;  /* 0x22400000ccf47fae */ /* 0x000fe8000a92187c */
[----:B------:R-:W4:Y:S04]  /*38760*/  LDL.64 R52, [R1+0xdd8] ;  /* 0x000dd80001347983 */ /* 0x000f280000100a00 */
[----:B------:R-:W4:Y:S04]  /*38770*/  LDL.64 R122, [R1+0x1020] ;  /* 0x00102000017a7983 */ /* 0x000f280000100a00 */
[----:B------:R-:W4:Y:S04]  /*38780*/  LDL.64 R204, [R1+0xe20] ;  /* 0x000e200001cc7983 */ /* 0x000f280000100a00 */
[----:B------:R-:W-:Y:S04]  /*38790*/  LDGSTS.E [R244+0x22800], desc[UR60][R242.64], P5 ;  /* 0x22800000f2f47fae */ /* 0x000fe8000a92187c */
[----:B------:R-:W-:Y:S04]  /*387a0*/  LDGSTS.E [R244+0x22c00], desc[UR60][R202.64], P5 ;  /* 0x22c00000caf47fae */ /* 0x000fe8000a92187c */
[----:B------:R-:W-:Y:S04]  /*387b0*/  LDGSTS.E [R244+0x23000], desc[UR60][R232.64], P5 ;  /* 0x23000000e8f47fae */ /* 0x000fe8000a92187c */
[----:B------:R-:W4:Y:S04]  /*387c0*/  LDL.64 R242, [R1+0x8b8] ;  /* 0x0008b80001f27983 */ /* 0x000f280000100a00 */
[----:B------:R-:W4:Y:S01]  /*387d0*/  LDL.64 R202, [R1+0x880] ;  /* 0x0008800001ca7983 */ /* 0x000f220000100a00 */
[----:B------:R-:W-:-:S02]  /*387e0*/  ISETP.GE.U32.AND P0, PT, R5, 0x7fffff00, PT ;  /* 0x7fffff000500780c */ /* 0x000fc40003f06070 */
[----:B------:R-:W1:Y:S01]  /*387f0*/  LDC R5, c[0x0][0x230] ;  /* 0x00008c00ff057b82 */ /* 0x000e620000000800 */
[----:B------:R-:W-:Y:S01]  /*38800*/  ISETP.NE.U32.AND P4, PT, R245, RZ, PT ;  /* 0x000000fff500720c */ /* 0x000fe20003f85070 */
[----:B------:R-:W4:Y:S06]  /*38810*/  LDL.64 R232, [R1+0x650] ;  /* 0x0006500001e87983 */ /* 0x000f2c0000100a00 */
[----:B------:R-:W4:Y:S01]  /*38820*/  LDC R245, c[0x0][0x230] ;  /* 0x00008c00fff57b82 */ /* 0x000f220000000800 */
[----:B--2---:R-:W-:Y:S04]  /*38830*/  LDGSTS.E [R244+0x23400], desc[UR60][R208.64], P5 ;  /* 0x23400000d0f47fae */ /* 0x004fe8000a92187c */
[----:B------:R-:W-:Y:S04]  /*38840*/  LDGSTS.E [R244+0x23800], desc[UR60][R230.64], P5 ;  /* 0x23800000e6f47fae */ /* 0x000fe8000a92187c */
[----:B------:R-:W-:Y:S04]  /*38850*/  LDGSTS.E [R244+0x23c00], desc[UR60][R228.64], P5 ;  /* 0x23c00000e4f47fae */ /* 0x000fe8000a92187c */
[----:B------:R-:W2:Y:S04]  /*38860*/  LDL.64 R208, [R1+0x848] ;  /* 0x0008480001d07983 */ /* 0x000ea80000100a00 */
[----:B------:R-:W-:Y:S04]  /*38870*/  LDGSTS.E [R244+0x24000], desc[UR60][R214.64], P5 ;  /* 0x24000000d6f47fae */ /* 0x000fe8000a92187c */
[----:B------:R-:W-:Y:S01]  /*38880*/  LDGSTS.E [R244+0x24400], desc[UR60][R212.64], P5 ;  /* 0x24400000d4f47fae */ /* 0x000fe2000a92187c */
[----:B-1----:R-:W-:-:S03]  /*38890*/  VIADD R5, R5, 0xffffff7e ;  /* 0xffffff7e05057836 */ /* 0x002fc60000000000 */
        /* <DEDUP_REMOVED lines=8> */
[----:B------:R-:W4:Y:S01]  /*38920*/  LDL.64 R200, [R1+0x7a0] ;  /* 0x0007a00001c87983 */ /* 0x000f220000100a00 */
[----:B------:R-:W-:-:S03]  /*38930*/  ISETP.GE.U32.AND P1, PT, R5, 0x7ffffeff, PT ;  /* 0x7ffffeff0500780c */ /* 0x000fc60003f26070 */
[----:B------:R-:W4:Y:S01]  /*38940*/  LDL.64 R198, [R1+0x768] ;  /* 0x0007680001c67983 */ /* 0x000f220000100a00 */
[----:B------:R-:W-:-:S03]  /*38950*/  IADD3 R5, R251, -0x84, RZ ;  /* 0xffffff7cfb057810 */ /* 0x000fc60007ffe0ff */
[----:B------:R-:W-:Y:S01]  /*38960*/  LDGSTS.E [R244+0x25400], desc[UR60][R210.64], P5 ;  /* 0x25400000d2f47fae */ /* 0x000fe2000a92187c */
[----:B------:R-:W-:Y:S01]  /*38970*/  ISETP.GE.U32.AND P3, PT, R5, 0x7ffffefd, PT ;  /* 0x7ffffefd0500780c */ /* 0x000fe20003f66070 */
[----:B------:R-:W-:Y:S02]  /*38980*/  VIADD R5, R245, 0xffffff5e ;  /* 0xffffff5ef5057836 */ /* 0x000fe40000000000 */
[----:B------:R-:W-:Y:S01]  /*38990*/  LDGSTS.E [R244+0x25800], desc[UR60][R52.64], P5 ;  /* 0x2580000034f47fae */ /* 0x000fe2000a92187c */
[----:B------:R-:W-:-:S03]  /*389a0*/  LOP3.LUT R245, R7, 0x10, RZ, 0x3c, !PT ;  /* 0x0000001007f57812 */ /* 0x000fc600078e3cff */
[----:B------:R-:W-:Y:S04]  /*389b0*/  LDGSTS.E [R244+0x25c00], desc[UR60][R204.64], P5 ;  /* 0x25c00000ccf47fae */ /* 0x000fe8000a92187c */
[----:B------:R-:W-:Y:S04]  /*389c0*/  LDGSTS.E [R244+0x26000], desc[UR60][R226.64], P5 ;  /* 0x26000000e2f47fae */ /* 0x000fe8000a92187c */
[----:B------:R-:W-:Y:S04]  /*389d0*/  LDGSTS.E [R244+0x26400], desc[UR60][R224.64], P5 ;  /* 0x26400000e0f47fae */ /* 0x000fe8000a92187c */
[----:B------:R-:W-:Y:S04]  /*389e0*/  LDGSTS.E [R244+0x26800], desc[UR60][R222.64], P5 ;  /* 0x26800000def47fae */ /* 0x000fe8000a92187c */
[----:B------:R-:W4:Y:S01]  /*389f0*/  LDL.64 R210, [R1+0x6f8] ;  /* 0x0006f80001d27983 */ /* 0x000f220000100a00 */
[----:B------:R-:W-:-:S03]  /*38a00*/  IADD3 R245, R252, R245, RZ ;  /* 0x000000f5fcf57210 */ /* 0x000fc60007ffe0ff */
[----:B------:R-:W-:Y:S04]  /*38a10*/  LDGSTS.E [R244+0x26c00], desc[UR60][R186.64], P5 ;  /* 0x26c00000baf47fae */ /* 0x000fe8000a92187c */
[----:B------:R-:W4:Y:S04]  /*38a20*/  LDL.64 R52, [R1+0x6c0] ;  /* 0x0006c00001347983 */ /* 0x000f280000100a00 */
[----:B------:R-:W-:Y:S04]  /*38a30*/  LDGSTS.E [R244+0x27000], desc[UR60][R220.64], P5 ;  /* 0x27000000dcf47fae */ /* 0x000fe8000a92187c */
[----:B------:R-:W-:Y:S04]  /*38a40*/  LDGSTS.E [R244+0x27400], desc[UR60][R218.64], P5 ;  /* 0x27400000daf47fae */ /* 0x000fe8000a92187c */
[----:B------:R-:W-:Y:S04]  /*38a50*/  LDGSTS.E [R244+0x27800], desc[UR60][R216.64], P5 ;  /* 0x27800000d8f47fae */ /* 0x000fe8000a92187c */
[----:B------:R-:W-:Y:S04]  /*38a60*/  LDGSTS.E [R244+0x27c00], desc[UR60][R122.64], P5 ;  /* 0x27c000007af47fae */ /* 0x000fe8000a92187c */
[----:B------:R-:W4:Y:S04]  /*38a70*/  LDL.64 R204, [R1+0x688] ;  /* 0x0006880001cc7983 */ /* 0x000f280000100a00 */
[----:B------:R-:W4:Y:S04]  /*38a80*/  LDL.64 R226, [R1+0x3b0] ;  /* 0x0003b00001e27983 */ /* 0x000f280000100a00 */
[----:B------:R-:W-:Y:S04]  /*38a90*/  LDGSTS.E [R245+0x80], desc[UR60][R242.64], P5 ;  /* 0x00080000f2f57fae */ /* 0x000fe8000a92187c */
[----:B------:R-:W4:Y:S04]  /*38aa0*/  LDL.64 R224, [R1+0x378] ;  /* 0x0003780001e07983 */ /* 0x000f280000100a00 */
[----:B------:R-:W4:Y:S04]  /*38ab0*/  LDL.64 R222, [R1+0x340] ;  /* 0x0003400001de7983 */ /* 0x000f280000100a00 */
[----:B------:R-:W4:Y:S04]  /*38ac0*/  LDL.64 R186, [R1+0x308] ;  /* 0x0003080001ba7983 */ /* 0x000f280000100a00 */
[----:B------:R-:W-:Y:S04]  /*38ad0*/  LDGSTS.E [R245+0x480], desc[UR60][R202.64], P5 ;  /* 0x00480000caf57fae */ /* 0x000fe8000a92187c */
[----:B------:R-:W4:Y:S04]  /*38ae0*/  LDL.64 R220, [R1+0x2d0] ;  /* 0x0002d00001dc7983 */ /* 0x000f280000100a00 */
[----:B------:R-:W4:Y:S04]  /*38af0*/  LDL.64 R218, [R1+0x298] ;  /* 0x0002980001da7983 */ /* 0x000f280000100a00 */
[----:B------:R-:W4:Y:S04]  /*38b00*/  LDL.64 R122, [R1+0x570] ;  /* 0x00057000017a7983 */ /* 0x000f280000100a00 */
[----:B------:R-:W4:Y:S04]  /*38b10*/  LDL.64 R216, [R1+0x260] ;  /* 0x0002600001d87983 */ /* 0x000f280000100a00 */
[----:B------:R-:W4:Y:S04]  /*38b20*/  LDL.64 R242, [R1+0x538] ;  /* 0x0005380001f27983 */ /* 0x000f280000100a00 */
[----:B------:R-:W4:Y:S04]  /*38b30*/  LDL.64 R202, [R1+0x618] ;  /* 0x0006180001ca7983 */ /* 0x000f280000100a00 */
[----:B--2---:R-:W-:Y:S04]  /*38b40*/  LDGSTS.E [R245+0x880], desc[UR60][R208.64], P5 ;  /* 0x00880000d0f57fae */ /* 0x004fe8000a92187c */
[----:B------:R-:W2:Y:S04]  /*38b50*/  LDL.64 R208, [R1+0x500] ;  /* 0x0005000001d07983 */ /* 0x000ea80000100a00 */
[----:B---3--:R-:W-:Y:S04]  /*38b60*/  LDGSTS.E [R245+0xc80], desc[UR60][R206.64], P5 ;  /* 0x00c80000cef57fae */ /* 0x008fe8000a92187c */
[----:B------:R-:W-:Y:S04]  /*38b70*/  LDGSTS.E [R245+0x1080], desc[UR60][R214.64], P5 ;  /* 0x01080000d6f57fae */ /* 0x000fe8000a92187c */
[----:B------:R-:W3:Y:S04]  /*38b80*/  LDL.64 R206, [R1+0x4c8] ;  /* 0x0004c80001ce7983 */ /* 0x000ee80000100a00 */
[----:B------:R-:W3:Y:S04]  /*38b90*/  LDL.64 R214, [R1+0x420] ;  /* 0x0004200001d67983 */ /* 0x000ee80000100a00 */
[----:B----4-:R-:W-:Y:S04]  /*38ba0*/  LDGSTS.E [R245+0x1480], desc[UR60][R200.64], P5 ;  /* 0x01480000c8f57fae */ /* 0x010fe8000a92187c */
[----:B------:R-:W-:Y:S04]  /*38bb0*/  LDGSTS.E [R245+0x1880], desc[UR60][R198.64], P5 ;  /* 0x01880000c6f57fae */ /* 0x000fe8000a92187c */
        /* <DEDUP_REMOVED lines=15> */
[----:B------:R-:W-:Y:S04]  /*38cb0*/  LDGSTS.E [R245+0x3c80], desc[UR60][R122.64], P5 ;  /* 0x03c800007af57fae */ /* 0x000fe8000a92187c */
[----:B------:R-:W-:Y:S04]  /*38cc0*/  LDGSTS.E [R245+0x4080], desc[UR60][R242.64], P5 ;  /* 0x04080000f2f57fae */ /* 0x000fe8000a92187c */
        /* <DEDUP_REMOVED lines=8> */
[----:B------:R-:W3:Y:S04]  /*38d50*/  LDL.64 R206, [R1+0xb0] ;  /* 0x0000b00001ce7983 */ /* 0x000ee80000100a00 */
[----:B----4-:R-:W-:Y:S04]  /*38d60*/  LDGSTS.E [R245+0x4c80], desc[UR60][R200.64], P5 ;  /* 0x04c80000c8f57fae */ /* 0x010fe8000a92187c */
[----:B------:R-:W-:Y:S04]  /*38d70*/  LDGSTS.E [R245+0x5080], desc[UR60][R198.64], P5 ;  /* 0x05080000c6f57fae */ /* 0x000fe8000a92187c */
[----:B------:R-:W-:Y:S04]  /*38d80*/  LDGSTS.E [R245+0x5480], desc[UR60][R214.64], P5 ;  /* 0x05480000d6f57fae */ /* 0x000fe8000a92187c */
[----:B------:R-:W4:Y:S04]  /*38d90*/  LDL.64 R200, [R1+0x70] ;  /* 0x0000700001c87983 */ /* 0x000f280000100a00 */
[----:B------:R-:W4:Y:S04]  /*38da0*/  LDL.64 R198, [R1+0xa30] ;  /* 0x000a300001c67983 */ /* 0x000f280000100a00 */
[----:B------:R-:W-:Y:S04]  /*38db0*/  LDGSTS.E [R245+0x5880], desc[UR60][R210.64], P5 ;  /* 0x05880000d2f57fae */ /* 0x000fe8000a92187c */
[----:B------:R-:W-:Y:S04]  /*38dc0*/  LDGSTS.E [R245+0x5c80], desc[UR60][R226.64], P5 ;  /* 0x05c80000e2f57fae */ /* 0x000fe8000a92187c */
[----:B------:R-:W-:Y:S04]  /*38dd0*/  LDGSTS.E [R245+0x6080], desc[UR60][R224.64], P5 ;  /* 0x06080000e0f57fae */ /* 0x000fe8000a92187c */
[----:B------:R-:W-:Y:S04]  /*38de0*/  LDGSTS.E [R245+0x6480], desc[UR60][R222.64], P5 ;  /* 0x06480000def57fae */ /* 0x000fe8000a92187c */
[----:B------:R-:W-:Y:S04]  /*38df0*/  LDGSTS.E [R245+0x6880], desc[UR60][R186.64], P5 ;  /* 0x06880000baf57fae */ /* 0x000fe8000a92187c */
[----:B------:R-:W-:Y:S04]  /*38e00*/  LDGSTS.E [R245+0x6c80], desc[UR60][R220.64], P5 ;  /* 0x06c80000dcf57fae */ /* 0x000fe8000a92187c */
        /* <DEDUP_REMOVED lines=17> */
[----:B------:R-:W-:Y:S04]  /*38f20*/  LDGSTS.E [R245+0x20480], desc[UR60][R202.64], P5 ;  /* 0x20480000caf57fae */ /* 0x000fe8000a92187c */
[----:B------:R-:W4:Y:S04]  /*38f30*/  LDL.64 R202, [R1+0xc70] ;  /* 0x000c700001ca7983 */ /* 0x000f280000100a00 */
[----:B--2---:R-:W-:Y:S04]  /*38f40*/  LDGSTS.E [R245+0x20880], desc[UR60][R208.64], P5 ;  /* 0x20880000d0f57fae */ /* 0x004fe8000a92187c */
[----:B------:R-:W-:Y:S04]  /*38f50*/  LDGSTS.E [R245+0x20c80], desc[UR60][R122.64], P5 ;  /* 0x20c800007af57fae */ /* 0x000fe8000a92187c */
        /* <DEDUP_REMOVED lines=10> */
[----:B------:R-:W4:Y:S04]  /*39000*/  LDL.64 R198, [R1+0xdb0] ;  /* 0x000db00001c67983 */ /* 0x000f280000100a00 */
        /* <DEDUP_REMOVED lines=12> */
[----:B------:R-:W-:Y:S04]  /*390d0*/  LDGSTS.E [R245+0x24080], desc[UR60][R202.64], P5 ;  /* 0x24080000caf57fae */ /* 0x000fe8000a92187c */
        /* <DEDUP_REMOVED lines=8> */
[----:B------:R-:W-:Y:S04]  /*39160*/  LDGSTS.E [R245+0x25880], desc[UR60][R226.64], P5 ;  /* 0x25880000e2f57fae */ /* 0x000fe8000a92187c */
[----:B------:R-:W-:Y:S04]  /*39170*/  LDGSTS.E [R245+0x25c80], desc[UR60][R224.64], P5 ;  /* 0x25c80000e0f57fae */ /* 0x000fe8000a92187c */
[----:B------:R-:W-:Y:S04]  /*39180*/  LDGSTS.E [R245+0x26080], desc[UR60][R222.64], P5 ;  /* 0x26080000def57fae */ /* 0x000fe8000a92187c */
[----:B------:R-:W4:Y:S04]  /*39190*/  LDL.64 R200, [R1+0x760] ;  /* 0x0007600001c87983 */ /* 0x000f280000100a00 */
[----:B------:R-:W4:Y:S04]  /*391a0*/  LDL.64 R242, [R1+0x728] ;  /* 0x0007280001f27983 */ /* 0x000f280000100a00 */
[----:B------:R-:W-:Y:S01]  /*391b0*/  LDGSTS.E [R245+0x26480], desc[UR60][R186.64], P5 ;  /* 0x26480000baf57fae */ /* 0x000fe2000a92187c */
[----:B------:R-:W-:-:S03]  /*391c0*/  LOP3.LUT R246, R7, 0x20, RZ, 0x3c, !PT ;  /* 0x0000002007f67812 */ /* 0x000fc600078e3cff */
[----:B------:R-:W-:Y:S04]  /*391d0*/  LDGSTS.E [R245+0x26880], desc[UR60][R220.64], P5 ;  /* 0x26880000dcf57fae */ /* 0x000fe8000a92187c */
[----:B------:R-:W-:Y:S04]  /*391e0*/  LDGSTS.E [R245+0x26c80], desc[UR60][R218.64], P5 ;  /* 0x26c80000daf57fae */ /* 0x000fe8000a92187c */
[----:B------:R-:W-:Y:S04]  /*391f0*/  LDGSTS.E [R245+0x27080], desc[UR60][R216.64], P5 ;  /* 0x27080000d8f57fae */ /* 0x000fe8000a92187c */
[----:B------:R-:W4:Y:S04]  /*39200*/  LDL.64 R198, [R1+0x6f0] ;  /* 0x0006f00001c67983 */ /* 0x000f280000100a00 */
[----:B------:R-:W-:Y:S04]  /*39210*/  LDGSTS.E [R245+0x27480], desc[UR60][R122.64], P5 ;  /* 0x274800007af57fae */ /* 0x000fe8000a92187c */
[----:B------:R-:W-:Y:S01]  /*39220*/  LDGSTS.E [R245+0x27880], desc[UR60][R214.64], P5 ;  /* 0x27880000d6f57fae */ /* 0x000fe2000a92187c */
[----:B------:R-:W-:-:S03]  /*39230*/  IMAD.IADD R246, R252, 0x1, R246 ;  /* 0x00000001fcf67824 */ /* 0x000fc600078e02f6 */
[----:B------:R-:W-:Y:S04]  /*39240*/  LDGSTS.E [R245+0x27c80], desc[UR60][R210.64], P5 ;  /* 0x27c80000d2f57fae */ /* 0x000fe8000a92187c */
[----:B------:R1:W-:Y:S04]  /*39250*/  STL.64 [R1+0x2748], R244 ;  /* 0x002748f401007387 */ /* 0x0003e80000100a00 */
[----:B------:R-:W-:Y:S04]  /*39260*/  LDGSTS.E [R246+0x100], desc[UR60][R204.64], P5 ;  /* 0x00100000ccf67fae */ /* 0x000fe8000a92187c */
[----:B-1----:R-:W4:Y:S04]  /*39270*/  LDL.LU.64 R244, [R1+0x1038] ;  /* 0x0010380001f47983 */ /* 0x002f280000300a00 */
        /* <DEDUP_REMOVED lines=41> */
[----:B------:R-:W-:Y:S04]  /*39510*/  LDGSTS.E [R246+0x3900], desc[UR60][R202.64], P5 ;  /* 0x03900000caf67fae */ /* 0x000fe8000a92187c */
[----:B------:R-:W-:Y:S04]  /*39520*/  LDGSTS.E [R246+0x3d00], desc[UR60][R52.64], P5 ;  /* 0x03d0000034f67fae */ /* 0x000fe8000a92187c */
        /* <DEDUP_REMOVED lines=57> */
[----:B------:R-:W-:Y:S04]  /*398c0*/  LDGSTS.E [R246+0x23500], desc[UR60][R204.64], P5 ;  /* 0x23500000ccf67fae */ /* 0x000fe8000a92187c */
[----:B------:R-:W4:Y:S04]  /*398d0*/  LDL.64 R242, [R1+0x7c8] ;  /* 0x0007c80001f27983 */ /* 0x000f280000100a00 */
[----:B------:R-:W4:Y:S04]  /*398e0*/  LDL.64 R204, [R1+0x838] ;  /* 0x0008380001cc7983 */ /* 0x000f280000100a00 */
[----:B------:R-:W-:Y:S04]  /*398f0*/  LDGSTS.E [R246+0x23900], desc[UR60][R202.64], P5 ;  /* 0x23900000caf67fae */ /* 0x000fe8000a92187c */
[----:B------:R-:W-:Y:S04]  /*39900*/  LDGSTS.E [R246+0x23d00], desc[UR60][R210.64], P5 ;  /* 0x23d00000d2f67fae */ /* 0x000fe8000a92187c */
[----:B------:R-:W-:Y:S04]  /*39910*/  LDGSTS.E [R246+0x24100], desc[UR60][R52.64], P5 ;  /* 0x2410000034f67fae */ /* 0x000fe8000a92187c */
[----:B------:R-:W4:Y:S04]  /*39920*/  LDL.64 R202, [R1+0x800] ;  /* 0x0008000001ca7983 */ /* 0x000f280000100a00 */
[----:B------:R-:W4:Y:S04]  /*39930*/  LDL.64 R210, [R1+0x790] ;  /* 0x0007900001d27983 */ /* 0x000f280000100a00 */
[----:B------:R-:W4:Y:S01]  /*39940*/  LDL.64 R52, [R1+0x758] ;  /* 0x0007580001347983 */ /* 0x000f220000100a00 */
[----:B------:R-:W-:-:S03]  /*39950*/  LOP3.LUT R247, R7, 0x30, RZ, 0x3c, !PT ;  /* 0x0000003007f77812 */ /* 0x000fc600078e3cff */
[----:B--2---:R-:W-:Y:S04]  /*39960*/  LDGSTS.E [R246+0x24500], desc[UR60][R208.64], P5 ;  /* 0x24500000d0f67fae */ /* 0x004fe8000a92187c */
        /* <DEDUP_REMOVED lines=11> */
[----:B------:R-:W2:Y:S01]  /*39a20*/  LDL.64 R208, [R1+0x720] ;  /* 0x0007200001d07983 */ /* 0x000ea20000100a00 */
[----:B------:R-:W-:-:S03]  /*39a30*/  IMAD.IADD R247, R252, 0x1, R247 ;  /* 0x00000001fcf77824 */ /* 0x000fc600078e02f7 */
[----:B---3--:R-:W-:Y:S04]  /*39a40*/  LDGSTS.E [R246+0x27500], desc[UR60][R206.64], P5 ;  /* 0x27500000cef67fae */ /* 0x008fe8000a92187c */
[----:B------:R-:W3:Y:S04]  /*39a50*/  LDL.64 R206, [R1+0x6e8] ;  /* 0x0006e80001ce7983 */ /* 0x000ee80000100a00 */
[----:B----4-:R-:W-:Y:S04]  /*39a60*/  LDGSTS.E [R246+0x27900], desc[UR60][R200.64], P5 ;  /* 0x27900000c8f67fae */ /* 0x010fe8000a92187c */
[----:B------:R-:W-:Y:S04]  /*39a70*/  LDGSTS.E [R246+0x27d00], desc[UR60][R244.64], P5 ;  /* 0x27d00000f4f67fae */ /* 0x000fe8000a92187c */
[----:B------:R-:W4:Y:S04]  /*39a80*/  LDL.64 R200, [R1+0x6b0] ;  /* 0x0006b00001c87983 */ /* 0x000f280000100a00 */
[----:B------:R1:W-:Y:S04]  /*39a90*/  STL.64 [R1+0x2750], R244 ;  /* 0x002750f401007387 */ /* 0x0003e80000100a00 */
[----:B------:R-:W-:Y:S04]  /*39aa0*/  LDGSTS.E [R247+0x180], desc[UR60][R198.64], P5 ;  /* 0x00180000c6f77fae */ /* 0x000fe8000a92187c */
[----:B------:R-:W-:Y:S04]  /*39ab0*/  LDGSTS.E [R247+0x580], desc[UR60][R212.64], P5 ;  /* 0x00580000d4f77fae */ /* 0x000fe8000a92187c */
[----:B-1----:R-:W4:Y:S04]  /*39ac0*/  LDL.LU.64 R244, [R1+0x1000] ;  /* 0x0010000001f47983 */ /* 0x002f280000300a00 */
        /* <DEDUP_REMOVED lines=31> */
[----:B------:R-:W4:Y:S04]  /*39cc0*/  LDL.64 R200, [R1+0x1d8] ;  /* 0x0001d80001c87983 */ /* 0x000f280000100a00 */
[----:B------:R-:W-:Y:S04]  /*39cd0*/  LDGSTS.E [R247+0x2980], desc[UR60][R198.64], P5 ;  /* 0x02980000c6f77fae */ /* 0x000fe8000a92187c */
[----:B------:R-:W3:Y:S04]  /*39ce0*/  LDL.64 R198, [R1+0x160] ;  /* 0x0001600001c67983 */ /* 0x000ee80000100a00 */
[----:B------:R-:W-:Y:S04]  /*39cf0*/  LDGSTS.E [R247+0x2d80], desc[UR60][R204.64], P5 ;  /* 0x02d80000ccf77fae */ /* 0x000fe8000a92187c */
[----:B------:R-:W3:Y:S04]  /*39d00*/  LDL.64 R204, [R1+0x120] ;  /* 0x0001200001cc7983 */ /* 0x000ee80000100a00 */
        /* <DEDUP_REMOVED lines=12> */
[----:B------:R-:W3:Y:S04]  /*39dd0*/  LDL.64 R202, [R1+0xa0] ;  /* 0x0000a00001ca7983 */ /* 0x000ee80000100a00 */
[----:B------:R-:W-:Y:S04]  /*39de0*/  LDGSTS.E [R247+0x6180], desc[UR60][R220.64], P5 ;  /* 0x06180000dcf77fae */ /* 0x000fe8000a92187c */
        /* <DEDUP_REMOVED lines=22> */
[----:B--2---:R-:W-:Y:S04]  /*39f50*/  LDGSTS.E [R247+0x7980], desc[UR60][R208.64], P5 ;  /* 0x07980000d0f77fae */ /* 0x004fe8000a92187c */
[----:B------:R-:W2:Y:S04]  /*39f60*/  LDL.64 R208, [R1+0xa80] ;  /* 0x000a800001d07983 */ /* 0x000ea80000100a00 */
[----:B----4-:R-:W-:Y:S04]  /*39f70*/  LDGSTS.E [R247+0x7d80], desc[UR60][R200.64], P5 ;  /* 0x07d80000c8f77fae */ /* 0x010fe8000a92187c */
[----:B------:R-:W-:Y:S04]  /*39f80*/  LDGSTS.E [R247+0x20180], desc[UR60][R212.64], P5 ;  /* 0x20180000d4f77fae */ /* 0x000fe8000a92187c */
[----:B------:R-:W4:Y:S04]  /*39f90*/  LDL.64 R200, [R1+0xac0] ;  /* 0x000ac00001c87983 */ /* 0x000f280000100a00 */
[----:B---3--:R-:W-:Y:S04]  /*39fa0*/  LDGSTS.E [R247+0x20580], desc[UR60][R198.64], P5 ;  /* 0x20580000c6f77fae */ /* 0x008fe8000a92187c */
[----:B------:R-:W3:Y:S04]  /*39fb0*/  LDL.64 R212, [R1+0xf80] ;  /* 0x000f800001d47983 */ /* 0x000ee80000100a00 */
[----:B------:R-:W3:Y:S04]  /*39fc0*/  LDL.64 R198, [R1+0xb00] ;  /* 0x000b000001c67983 */ /* 0x000ee80000100a00 */
[----:B------:R-:W-:Y:S04]  /*39fd0*/  LDGSTS.E [R247+0x20980], desc[UR60][R204.64], P5 ;  /* 0x20980000ccf77fae */ /* 0x000fe8000a92187c */
[----:B------:R-:W-:Y:S04]  /*39fe0*/  LDGSTS.E [R247+0x20d80], desc[UR60][R206.64], P5 ;  /* 0x20d80000cef77fae */ /* 0x000fe8000a92187c */
[----:B------:R-:W3:Y:S04]  /*39ff0*/  LDL.64 R204, [R1+0xb40] ;  /* 0x000b400001cc7983 */ /* 0x000ee80000100a00 */
[----:B------:R-:W3:Y:S04]  /*3a000*/  LDL.64 R206, [R1+0xb80] ;  /* 0x000b800001ce7983 */ /* 0x000ee80000100a00 */
[----:B------:R-:W-:Y:S04]  /*3a010*/  LDGSTS.E [R247+0x21180], desc[UR60][R202.64], P5 ;  /* 0x21180000caf77fae */ /* 0x000fe8000a92187c */
[----:B------:R-:W-:Y:S04]  /*3a020*/  LDGSTS.E [R247+0x21580], desc[UR60][R242.64], P5 ;  /* 0x21580000f2f77fae */ /* 0x000fe8000a92187c */
[----:B------:R-:W-:Y:S04]  /*3a030*/  LDGSTS.E [R247+0x21980], desc[UR60][R210.64], P5 ;  /* 0x21980000d2f77fae */ /* 0x000fe8000a92187c */
[----:B------:R-:W3:Y:S04]  /*3a040*/  LDL.64 R202, [R1+0xbc0] ;  /* 0x000bc00001ca7983 */ /* 0x000ee80000100a00 */
[----:B------:R-:W3:Y:S04]  /*3a050*/  LDL.64 R242, [R1+0xfc0] ;  /* 0x000fc00001f27983 */ /* 0x000ee80000100a00 */
[----:B------:R-:W-:Y:S04]  /*3a060*/  LDGSTS.E [R247+0x21d80], desc[UR60][R52.64], P5 ;  /* 0x21d8000034f77fae */ /* 0x000fe8000a92187c */
[----:B------:R-:W3:Y:S04]  /*3a070*/  LDL.64 R210, [R1+0x1040] ;  /* 0x0010400001d27983 */ /* 0x000ee80000100a00 */
[----:B------:R-:W3:Y:S04]  /*3a080*/  LDL.64 R52, [R1+0x8a0] ;  /* 0x0008a00001347983 */ /* 0x000ee80000100a00 */
[----:B--2---:R-:W-:Y:S04]  /*3a090*/  LDGSTS.E [R247+0x22180], desc[UR60][R208.64], P5 ;  /* 0x22180000d0f77fae */ /* 0x004fe8000a92187c */
[----:B------:R-:W2:Y:S04]  /*3a0a0*/  LDL.64 R208, [R1+0x7f8] ;  /* 0x0007f80001d07983 */ /* 0x000ea80000100a00 */
[----:B----4-:R-:W-:Y:S04]  /*3a0b0*/  LDGSTS.E [R247+0x22580], desc[UR60][R200.64], P5 ;  /* 0x22580000c8f77fae */ /* 0x010fe8000a92187c */
[----:B------:R-:W4:Y:S04]  /*3a0c0*/  LDL.64 R200, [R1+0x868] ;  /* 0x0008680001c87983 */ /* 0x000f280000100a00 */
[----:B---3--:R-:W-:Y:S04]  /*3a0d0*/  LDGSTS.E [R247+0x22980], desc[UR60][R198.64], P5 ;  /* 0x22980000c6f77fae */ /* 0x008fe8000a92187c */
[----:B------:R-:W3:Y:S04]  /*3a0e0*/  LDL.64 R198, [R1+0x830] ;  /* 0x0008300001c67983 */ /* 0x000ee80000100a00 */
[----:B------:R-:W-:Y:S04]  /*3a0f0*/  LDGSTS.E [R247+0x22d80], desc[UR60][R204.64], P5 ;  /* 0x22d80000ccf77fae */ /* 0x000fe8000a92187c */
[----:B------:R-:W-:Y:S04]  /*3a100*/  LDGSTS.E [R247+0x23180], desc[UR60][R206.64], P5 ;  /* 0x23180000cef77fae */ /* 0x000fe8000a92187c */
[----:B------:R-:W2:Y:S01]  /*3a110*/  LDL.64 R204, [R1+0x7c0] ;  /* 0x0007c00001cc7983 */ /* 0x000ea20000100a00 */
[----:B------:R-:W-:-:S03]  /*3a120*/  LOP3.LUT R248, R7, 0x40, RZ, 0x3c, !PT ;  /* 0x0000004007f87812 */ /* 0x000fc600078e3cff */
[----:B------:R-:W2:Y:S04]  /*3a130*/  LDL.64 R206, [R1+0x788] ;  /* 0x0007880001ce7983 */ /* 0x000ea80000100a00 */
        /* <DEDUP_REMOVED lines=13> */
[----:B------:R-:W-:Y:S01]  /*3a210*/  LDGSTS.E [R247+0x26980], desc[UR60][R122.64], P5 ;  /* 0x269800007af77fae */ /* 0x000fe2000a92187c */
[----:B------:R-:W-:-:S03]  /*3a220*/  IMAD.IADD R248, R252, 0x1, R248 ;  /* 0x00000001fcf87824 */ /* 0x000fc600078e02f8 */
[----:B------:R-:W-:Y:S04]  /*3a230*/  LDGSTS.E [R247+0x26d80], desc[UR60][R214.64], P5 ;  /* 0x26d80000d6f77fae */ /* 0x000fe8000a92187c */
[----:B------:R-:W-:Y:S04]  /*3a240*/  LDGSTS.E [R247+0x27180], desc[UR60][R212.64], P5 ;  /* 0x27180000d4f77fae */ /* 0x000fe8000a92187c */
[----:B------:R-:W-:Y:S04]  /*3a250*/  LDGSTS.E [R247+0x27580], desc[UR60][R242.64], P5 ;  /* 0x27580000f2f77fae */ /* 0x000fe8000a92187c */
[----:B------:R-:W-:Y:S04]  /*3a260*/  LDGSTS.E [R247+0x27980], desc[UR60][R244.64], P5 ;  /* 0x27980000f4f77fae */ /* 0x000fe8000a92187c */
[----:B------:R-:W2:Y:S04]  /*3a270*/  LDL.64 R202, [R1+0x750] ;  /* 0x0007500001ca7983 */ /* 0x000ea80000100a00 */
[----:B------:R-:W-:Y:S04]  /*3a280*/  LDGSTS.E [R247+0x27d80], desc[UR60][R210.64], P5 ;  /* 0x27d80000d2f77fae */ /* 0x000fe8000a92187c */
[----:B------:R-:W-:Y:S04]  /*3a290*/  STL.64 [R1+0x2758], R244 ;  /* 0x002758f401007387 */ /* 0x000fe80000100a00 */
[----:B------:R-:W-:Y:S04]  /*3a2a0*/  LDGSTS.E [R248+0x200], desc[UR60][R52.64], P5 ;  /* 0x0020000034f87fae */ /* 0x000fe8000a92187c */
[----:B------:R1:W-:Y:S04]  /*3a2b0*/  STL.64 [R1+0x2678], R246 ;  /* 0x002678f601007387 */ /* 0x0003e80000100a00 */
        /* <DEDUP_REMOVED lines=21> */
[----:B----4-:R-:W-:Y:S04]  /*3a410*/  LDGSTS.E [R248+0x600], desc[UR60][R200.64], P5 ;  /* 0x00600000c8f87fae */ /* 0x010fe8000a92187c */
[----:B------:R-:W4:Y:S04]  /*3a420*/  LDL.64 R200, [R1+0x718] ;  /* 0x0007180001c87983 */ /* 0x000f280000100a00 */
[----:B---3--:R-:W-:Y:S04]  /*3a430*/  LDGSTS.E [R248+0xa00], desc[UR60][R198.64], P5 ;  /* 0x00a00000c6f87fae */ /* 0x008fe8000a92187c */
[----:B--2---:R-:W-:Y:S04]  /*3a440*/  LDGSTS.E [R248+0xe00], desc[UR60][R208.64], P5 ;  /* 0x00e00000d0f87fae */ /* 0x004fe8000a92187c */
[----:B------:R-:W2:Y:S04]  /*3a450*/  LDL.64 R198, [R1+0x6e0] ;  /* 0x0006e00001c67983 */ /* 0x000ea80000100a00 */
[----:B------:R-:W-:Y:S04]  /*3a460*/  LDGSTS.E [R248+0x1200], desc[UR60][R204.64], P5 ;  /* 0x01200000ccf87fae */ /* 0x000fe8000a92187c */
[----:B------:R-:W3:Y:S04]  /*3a470*/  LDL.64 R208, [R1+0x6a8] ;  /* 0x0006a80001d07983 */ /* 0x000ee80000100a00 */
[----:B------:R-:W-:Y:S04]  /*3a480*/  LDGSTS.E [R248+0x1600], desc[UR60][R206.64], P5 ;  /* 0x01600000cef87fae */ /* 0x000fe8000a92187c */
[----:B------:R-:W3:Y:S04]  /*3a490*/  LDL.64 R204, [R1+0x670] ;  /* 0x0006700001cc7983 */ /* 0x000ee80000100a00 */
[----:B------:R-:W3:Y:S04]  /*3a4a0*/  LDL.64 R206, [R1+0x118] ;  /* 0x0001180001ce7983 */ /* 0x000ee80000100a00 */
[----:B------:R-:W-:Y:S04]  /*3a4b0*/  LDGSTS.E [R248+0x1a00], desc[UR60][R202.64], P5 ;  /* 0x01a00000caf87fae */ /* 0x000fe8000a92187c */
[----:B------:R-:W3:Y:S04]  /*3a4c0*/  LDL.64 R202, [R1+0x198] ;  /* 0x0001980001ca7983 */ /* 0x000ee80000100a00 */
[----:B----4-:R-:W-:Y:S04]  /*3a4d0*/  LDGSTS.E [R248+0x1e00], desc[UR60][R200.64], P5 ;  /* 0x01e00000c8f87fae */ /* 0x010fe8000a92187c */
[----:B------:R-:W4:Y:S04]  /*3a4e0*/  LDL.64 R200, [R1+0x158] ;  /* 0x0001580001c87983 */ /* 0x000f280000100a00 */
[----:B--2---:R-:W-:Y:S04]  /*3a4f0*/  LDGSTS.E [R248+0x2200], desc[UR60][R198.64], P5 ;  /* 0x02200000c6f87fae */ /* 0x004fe8000a92187c */
[----:B---3--:R-:W-:Y:S04]  /*3a500*/  LDGSTS.E [R248+0x2600], desc[UR60][R208.64], P5 ;  /* 0x02600000d0f87fae */ /* 0x008fe8000a92187c */
        /* <DEDUP_REMOVED lines=24> */
[----:B------:R-:W3:Y:S04]  /*3a690*/  LDL.64 R204, [R1+0x58] ;  /* 0x0000580001cc7983 */ /* 0x000ee80000100a00 */
[----:B------:R-:W3:Y:S04]  /*3a6a0*/  LDL.64 R240, [R1+0xb08] ;  /* 0x000b080001f07983 */ /* 0x000ee80000100a00 */
[----:B------:R-:W3:Y:S04]  /*3a6b0*/  LDL.64 R238, [R1+0xb48] ;  /* 0x000b480001ee7983 */ /* 0x000ee80000100a00 */
        /* <DEDUP_REMOVED lines=21> */
[----:B----4-:R-:W-:Y:S04]  /*3a810*/  LDGSTS.E [R248+0x20600], desc[UR60][R200.64], P5 ;  /* 0x20600000c8f87fae */ /* 0x010fe8000a92187c */
[----:B------:R-:W-:Y:S04]  /*3a820*/  LDGSTS.E [R248+0x20a00], desc[UR60][R206.64], P5 ;  /* 0x20a00000cef87fae */ /* 0x000fe8000a92187c */
[----:B------:R-:W4:Y:S04]  /*3a830*/  LDL.64 R200, [R1+0xa48] ;  /* 0x000a480001c87983 */ /* 0x000f280000100a00 */
[----:B--2---:R-:W-:Y:S04]  /*3a840*/  LDGSTS.E [R248+0x20e00], desc[UR60][R198.64], P5 ;  /* 0x20e00000c6f87fae */ /* 0x004fe8000a92187c */
[----:B------:R-:W2:Y:S04]  /*3a850*/  LDL.64 R206, [R1+0xa88] ;  /* 0x000a880001ce7983 */ /* 0x000ea80000100a00 */
[----:B------:R-:W2:Y:S04]  /*3a860*/  LDL.64 R198, [R1+0xac8] ;  /* 0x000ac80001c67983 */ /* 0x000ea80000100a00 */
[----:B---3--:R-:W-:Y:S04]  /*3a870*/  LDGSTS.E [R248+0x21200], desc[UR60][R208.64], P5 ;  /* 0x21200000d0f87fae */ /* 0x008fe8000a92187c */
[----:B------:R-:W-:Y:S04]  /*3a880*/  LDGSTS.E [R248+0x21600], desc[UR60][R204.64], P5 ;  /* 0x21600000ccf87fae */ /* 0x000fe8000a92187c */
[----:B------:R-:W3:Y:S04]  /*3a890*/  LDL.64 R208, [R1+0x1048] ;  /* 0x0010480001d07983 */ /* 0x000ee80000100a00 */
[----:B------:R-:W3:Y:S04]  /*3a8a0*/  LDL.64 R204, [R1+0x898] ;  /* 0x0008980001cc7983 */ /* 0x000ee80000100a00 */
[----:B------:R-:W-:Y:S04]  /*3a8b0*/  LDGSTS.E [R248+0x21a00], desc[UR60][R202.64], P5 ;  /* 0x21a00000caf87fae */ /* 0x000fe8000a92187c */
[----:B------:R-:W3:Y:S04]  /*3a8c0*/  LDL.64 R202, [R1+0x860] ;  /* 0x0008600001ca7983 */ /* 0x000ee80000100a00 */
[----:B----4-:R-:W-:Y:S04]  /*3a8d0*/  LDGSTS.E [R248+0x21e00], desc[UR60][R200.64], P5 ;  /* 0x21e00000c8f87fae */ /* 0x010fe8000a92187c */
[----:B--2---:R-:W-:Y:S04]  /*3a8e0*/  LDGSTS.E [R248+0x22200], desc[UR60][R206.64], P5 ;  /* 0x22200000cef87fae */ /* 0x004fe8000a92187c */
[----:B------:R-:W2:Y:S04]  /*3a8f0*/  LDL.64 R200, [R1+0x828] ;  /* 0x0008280001c87983 */ /* 0x000ea80000100a00 */
        /* <DEDUP_REMOVED lines=15> */
[----:B------:R-:W-:Y:S01]  /*3a9f0*/  LDGSTS.E [R248+0x25a00], desc[UR60][R220.64], P5 ;  /* 0x25a00000dcf87fae */ /* 0x000fe2000a92187c */
[----:B------:R-:W-:-:S03]  /*3aa00*/  LOP3.LUT R249, R7, 0x50, RZ, 0x3c, !PT ;  /* 0x0000005007f97812 */ /* 0x000fc600078e3cff */
[----:B------:R-:W-:Y:S04]  /*3aa10*/  LDGSTS.E [R248+0x25e00], desc[UR60][R218.64], P5 ;  /* 0x25e00000daf87fae */ /* 0x000fe8000a92187c */
[----:B------:R-:W-:Y:S04]  /*3aa20*/  LDGSTS.E [R248+0x26200], desc[UR60][R216.64], P5 ;  /* 0x26200000d8f87fae */ /* 0x000fe8000a92187c */
[----:B------:R-:W-:Y:S04]  /*3aa30*/  LDGSTS.E [R248+0x26600], desc[UR60][R122.64], P5 ;  /* 0x266000007af87fae */ /* 0x000fe8000a92187c */
[----:B------:R-:W-:Y:S01]  /*3aa40*/  LDGSTS.E [R248+0x26a00], desc[UR60][R214.64], P5 ;  /* 0x26a00000d6f87fae */ /* 0x000fe2000a92187c */
[----:B------:R-:W-:-:S03]  /*3aa50*/  IADD3 R249, R252, R249, RZ ;  /* 0x000000f9fcf97210 */ /* 0x000fc60007ffe0ff */
[----:B------:R-:W-:Y:S04]  /*3aa60*/  LDGSTS.E [R248+0x26e00], desc[UR60][R212.64], P5 ;  /* 0x26e00000d4f87fae */ /* 0x000fe8000a92187c */
[----:B------:R-:W-:Y:S04]  /*3aa70*/  LDGSTS.E [R248+0x27200], desc[UR60][R242.64], P5 ;  /* 0x27200000f2f87fae */ /* 0x000fe8000a92187c */
[----:B------:R-:W-:Y:S04]  /*3aa80*/  LDGSTS.E [R248+0x27600], desc[UR60][R210.64], P5 ;  /* 0x27600000d2f87fae */ /* 0x000fe8000a92187c */
[----:B------:R-:W-:Y:S04]  /*3aa90*/  LDGSTS.E [R248+0x27a00], desc[UR60][R52.64], P5 ;  /* 0x27a0000034f87fae */ /* 0x000fe8000a92187c */
[----:B---3--:R-:W-:Y:S04]  /*3aaa0*/  LDGSTS.E [R248+0x27e00], desc[UR60][R208.64], P5 ;  /* 0x27e00000d0f87fae */ /* 0x008fe8000a92187c */
[----:B-1----:R-:W3:Y:S04]  /*3aab0*/  LDL.LU.64 R246, [R1+0xa68] ;  /* 0x000a680001f67983 */ /* 0x002ee80000300a00 */
[----:B------:R-:W-:Y:S04]  /*3aac0*/  LDGSTS.E [R249+0x280], desc[UR60][R204.64], P5 ;  /* 0x00280000ccf97fae */ /* 0x000fe8000a92187c */
[----:B------:R-:W3:Y:S04]  /*3aad0*/  LDL.64 R126, [R1+0x6d8] ;  /* 0x0006d800017e7983 */ /* 0x000ee80000100a00 */
        /* <DEDUP_REMOVED lines=26> */
[----:B----4-:R-:W-:Y:S04]  /*3ac80*/  LDGSTS.E [R249+0xe80], desc[UR60][R206.64], P5 ;  /* 0x00e80000cef97fae */ /* 0x010fe8000a92187c */
[----:B------:R-:W-:Y:S04]  /*3ac90*/  LDGSTS.E [R249+0x1280], desc[UR60][R198.64], P5 ;  /* 0x01280000c6f97fae */ /* 0x000fe8000a92187c */
[----:B------:R-:W2:Y:S04]  /*3aca0*/  LDL.64 R200, [R1+0x710] ;  /* 0x0007100001c87983 */ /* 0x000ea80000100a00 */
[----:B------:R-:W4:Y:S04]  /*3acb0*/  LDL.64 R206, [R1+0x190] ;  /* 0x0001900001ce7983 */ /* 0x000f280000100a00 */
[----:B------:R-:W4:Y:S04]  /*3acc0*/  LDL.64 R198, [R1+0x1c8] ;  /* 0x0001c80001c67983 */ /* 0x000f280000100a00 */
[----:B---3--:R-:W-:Y:S04]  /*3acd0*/  LDGSTS.E [R249+0x1680], desc[UR60][R204.64], P5 ;  /* 0x01680000ccf97fae */ /* 0x008fe8000a92187c */
[----:B------:R-:W-:Y:S04]  /*3ace0*/  LDGSTS.E [R249+0x1a80], desc[UR60][R202.64], P5 ;  /* 0x01a80000caf97fae */ /* 0x000fe8000a92187c */
[----:B------:R-:W3:Y:S04]  /*3acf0*/  LDL.64 R204, [R1+0x150] ;  /* 0x0001500001cc7983 */ /* 0x000ee80000100a00 */
[----:B------:R-:W3:Y:S04]  /*3ad00*/  LDL.64 R202, [R1+0x110] ;  /* 0x0001100001ca7983 */ /* 0x000ee80000100a00 */
        /* <DEDUP_REMOVED lines=24> */
[----:B------:R-:W2:Y:S04]  /*3ae90*/  LDL.64 R200, [R1+0xd0] ;  /* 0x0000d00001c87983 */ /* 0x000ea80000100a00 */
[----:B----4-:R-:W-:Y:S04]  /*3aea0*/  LDGSTS.E [R249+0x7e80], desc[UR60][R198.64], P5 ;  /* 0x07e80000c6f97fae */ /* 0x010fe8000a92187c */
        /* <DEDUP_REMOVED lines=25> */
[----:B---3--:R-:W-:Y:S04]  /*3b040*/  LDGSTS.E [R249+0x20680], desc[UR60][R204.64], P5 ;  /* 0x20680000ccf97fae */ /* 0x008fe8000a92187c */
[----:B------:R-:W-:Y:S04]  /*3b050*/  LDGSTS.E [R249+0x20a80], desc[UR60][R202.64], P5 ;  /* 0x20a80000caf97fae */ /* 0x000fe8000a92187c */
[----:B------:R-:W3:Y:S04]  /*3b060*/  LDL.64 R206, [R1+0xfd0] ;  /* 0x000fd00001ce7983 */ /* 0x000ee80000100a00 */
[----:B------:R-:W3:Y:S04]  /*3b070*/  LDL.64 R204, [R1+0x1010] ;  /* 0x0010100001cc7983 */ /* 0x000ee80000100a00 */
[----:B------:R-:W3:Y:S04]  /*3b080*/  LDL.64 R202, [R1+0x1058] ;  /* 0x0010580001ca7983 */ /* 0x000ee80000100a00 */
[----:B--2---:R-:W-:Y:S04]  /*3b090*/  LDGSTS.E [R249+0x20e80], desc[UR60][R200.64], P5 ;  /* 0x20e80000c8f97fae */ /* 0x004fe8000a92187c */
[----:B----4-:R-:W-:Y:S04]  /*3b0a0*/  LDGSTS.E [R249+0x21280], desc[UR60][R198.64], P5 ;  /* 0x21280000c6f97fae */ /* 0x010fe8000a92187c */
[----:B------:R-:W2:Y:S04]  /*3b0b0*/  LDL.64 R200, [R1+0x890] ;  /* 0x0008900001c87983 */ /* 0x000ea80000100a00 */
[----:B------:R-:W-:Y:S04]  /*3b0c0*/  LDGSTS.E [R249+0x21680], desc[UR60][R126.64], P5 ;  /* 0x216800007ef97fae */ /* 0x000fe8000a92187c */
[----:B------:R-:W-:Y:S04]  /*3b0d0*/  LDGSTS.E [R249+0x21a80], desc[UR60][R240.64], P5 ;  /* 0x21a80000f0f97fae */ /* 0x000fe8000a92187c */
[----:B------:R-:W-:Y:S01]  /*3b0e0*/  LDGSTS.E [R249+0x21e80], desc[UR60][R246.64], P5 ;  /* 0x21e80000f6f97fae */ /* 0x000fe2000a92187c */
[----:B------:R-:W-:-:S02]  /*3b0f0*/  LOP3.LUT R250, R7, 0x60, RZ, 0x3c, !PT ;  /* 0x0000006007fa7812 */ /* 0x000fc400078e3cff */
[----:B------:R-:W-:Y:S01]  /*3b100*/  LOP3.LUT R251, R7, 0x70, RZ, 0x3c, !PT ;  /* 0x0000007007fb7812 */ /* 0x000fe200078e3cff */
[----:B------:R-:W-:Y:S04]  /*3b110*/  LDGSTS.E [R249+0x22280], desc[UR60][R238.64], P5 ;  /* 0x22280000eef97fae */ /* 0x000fe8000a92187c */
[----:B------:R-:W-:Y:S04]  /*3b120*/  LDGSTS.E [R249+0x22680], desc[UR60][R236.64], P5 ;  /* 0x22680000ecf97fae */ /* 0x000fe8000a92187c */
[----:B------:R-:W-:Y:S04]  /*3b130*/  LDGSTS.E [R249+0x22a80], desc[UR60][R56.64], P5 ;  /* 0x22a8000038f97fae */ /* 0x000fe8000a92187c */
[----:B------:R-:W-:Y:S04]  /*3b140*/  LDGSTS.E [R249+0x22e80], desc[UR60][R234.64], P5 ;  /* 0x22e80000eaf97fae */ /* 0x000fe8000a92187c */
[----:B------:R-:W-:Y:S04]  /*3b150*/  LDGSTS.E [R249+0x23280], desc[UR60][R232.64], P5 ;  /* 0x23280000e8f97fae */ /* 0x000fe8000a92187c */
[----:B------:R-:W4:Y:S04]  /*3b160*/  LDL.64 R198, [R1+0x858] ;  /* 0x0008580001c67983 */ /* 0x000f280000100a00 */
[----:B------:R1:W-:Y:S04]  /*3b170*/  STL.64 [R1+0x2760], R246 ;  /* 0x002760f601007387 */ /* 0x0003e80000100a00 */
[----:B------:R4:W-:Y:S04]  /*3b180*/  STL.64 [R1+0x2670], R248 ;  /* 0x002670f801007387 */ /* 0x0009e80000100a00 */
        /* <DEDUP_REMOVED lines=8> */
[----:B-1----:R-:W4:Y:S04]  /*3b210*/  LDL.64 R246, [R1+0x820] ;  /* 0x0008200001f67983 */ /* 0x002f280000100a00 */
        /* <DEDUP_REMOVED lines=26> */
[----:B------:R-:W-:Y:S01]  /*3b3c0*/  LDGSTS.E [R249+0x26a80], desc[UR60][R210.64], P5 ;  /* 0x26a80000d2f97fae */ /* 0x000fe2000a92187c */
[----:B------:R-:W-:-:S03]  /*3b3d0*/  IMAD.IADD R250, R252, 0x1, R250 ;  /* 0x00000001fcfa7824 */ /* 0x000fc600078e02fa */
[----:B------:R-:W-:Y:S04]  /*3b3e0*/  LDGSTS.E [R249+0x26e80], desc[UR60][R52.64], P5 ;  /* 0x26e8000034f97fae */ /* 0x000fe8000a92187c */
[----:B------:R-:W-:Y:S04]  /*3b3f0*/  LDGSTS.E [R249+0x27280], desc[UR60][R208.64], P5 ;  /* 0x27280000d0f97fae */ /* 0x000fe8000a92187c */
[----:B---3--:R-:W-:Y:S04]  /*3b400*/  LDGSTS.E [R249+0x27680], desc[UR60][R206.64], P5 ;  /* 0x27680000cef97fae */ /* 0x008fe8000a92187c */
[----:B------:R-:W-:Y:S04]  /*3b410*/  LDGSTS.E [R249+0x27a80], desc[UR60][R204.64], P5 ;  /* 0x27a80000ccf97fae */ /* 0x000fe8000a92187c */
        /* <DEDUP_REMOVED lines=55> */
[----:B---3--:R-:W-:Y:S04]  /*3b790*/  LDGSTS.E [R250+0x6300], desc[UR60][R242.64], P5 ;  /* 0x06300000f2fa7fae */ /* 0x008fe8000a92187c */
[----:B------:R-:W3:Y:S04]  /*3b7a0*/  LDL.64 R212, [R1+0xe18] ;  /* 0x000e180001d47983 */ /* 0x000ee80000100a00 */
[----:B------:R-:W-:Y:S04]  /*3b7b0*/  LDGSTS.E [R250+0x6700], desc[UR60][R210.64], P5 ;  /* 0x06700000d2fa7fae */ /* 0x000fe8000a92187c */
[----:B------:R-:W-:Y:S04]  /*3b7c0*/  LDGSTS.E [R250+0x6b00], desc[UR60][R52.64], P5 ;  /* 0x06b0000034fa7fae */ /* 0x000fe8000a92187c */
[----:B------:R-:W-:Y:S04]  /*3b7d0*/  LDGSTS.E [R250+0x6f00], desc[UR60][R208.64], P5 ;  /* 0x06f00000d0fa7fae */ /* 0x000fe8000a92187c */
[----:B------:R-:W-:Y:S04]  /*3b7e0*/  LDGSTS.E [R250+0x7300], desc[UR60][R206.64], P5 ;  /* 0x07300000cefa7fae */ /* 0x000fe8000a92187c */
        /* <DEDUP_REMOVED lines=44> */
[----:B---3--:R-:W-:Y:S04]  /*3bab0*/  LDGSTS.E [R250+0x25b00], desc[UR60][R212.64], P5 ;  /* 0x25b00000d4fa7fae */ /* 0x008fe8000a92187c */
        /* <DEDUP_REMOVED lines=8> */
[----:B------:R-:W-:Y:S04]  /*3bb40*/  LDGSTS.E [R250+0x25f00], desc[UR60][R242.64], P5 ;  /* 0x25f00000f2fa7fae */ /* 0x000fe8000a92187c */
[----:B------:R-:W-:Y:S04]  /*3bb50*/  LDGSTS.E [R250+0x26300], desc[UR60][R210.64], P5 ;  /* 0x26300000d2fa7fae */ /* 0x000fe8000a92187c */
[----:B------:R-:W3:Y:S04]  /*3bb60*/  LDL.64 R214, [R1+0x428] ;  /* 0x0004280001d67983 */ /* 0x000ee80000100a00 */
[----:B------:R-:W-:Y:S04]  /*3bb70*/  LDGSTS.E [R250+0x26700], desc[UR60][R52.64], P5 ;  /* 0x2670000034fa7fae */ /* 0x000fe8000a92187c */
[----:B------:R-:W-:Y:S04]  /*3bb80*/  LDGSTS.E [R250+0x26b00], desc[UR60][R208.64], P5 ;  /* 0x26b00000d0fa7fae */ /* 0x000fe8000a92187c */
[----:B------:R-:W-:Y:S04]  /*3bb90*/  LDGSTS.E [R250+0x26f00], desc[UR60][R206.64], P5 ;  /* 0x26f00000cefa7fae */ /* 0x000fe8000a92187c */
[----:B------:R-:W3:Y:S04]  /*3bba0*/  LDL.64 R212, [R1+0x3f0] ;  /* 0x0003f00001d47983 */ /* 0x000ee80000100a00 */
[----:B------:R-:W-:Y:S04]  /*3bbb0*/  LDGSTS.E [R250+0x27300], desc[UR60][R204.64], P5 ;  /* 0x27300000ccfa7fae */ /* 0x000fe8000a92187c */
[----:B------:R-:W-:Y:S01]  /*3bbc0*/  LDGSTS.E [R250+0x27700], desc[UR60][R202.64], P5 ;  /* 0x27700000cafa7fae */ /* 0x000fe2000a92187c */
[----:B------:R-:W-:-:S03]  /*3bbd0*/  IMAD.IADD R251, R252, 0x1, R251 ;  /* 0x00000001fcfb7824 */ /* 0x000fc600078e02fb */
        /* <DEDUP_REMOVED lines=10> */
[----:B------:R-:W4:Y:S04]  /*3bc80*/  LDL.64 R198, [R1+0x888] ;  /* 0x0008880001c67983 */ /* 0x000f280000100a00 */
[----:B------:R-:W2:Y:S04]  /*3bc90*/  LDL.LU.64 R248, [R1+0xa00] ;  /* 0x000a000001f87983 */ /* 0x000ea80000300a00 */
[----:B------:R-:W2:Y:S04]  /*3bca0*/  LDL.LU.64 R246, [R1+0xa18] ;  /* 0x000a180001f67983 */ /* 0x000ea80000300a00 */
[----:B------:R-:W2:Y:S04]  /*3bcb0*/  LDL.LU.64 R244, [R1+0xfe8] ;  /* 0x000fe80001f47983 */ /* 0x000ea80000300a00 */
[----:B----4-:R-:W-:Y:S04]  /*3bcc0*/  LDGSTS.E [R251+0x380], desc[UR60][R198.64], P5 ;  /* 0x00380000c6fb7fae */ /* 0x010fe8000a92187c */
[----:B------:R-:W-:Y:S04]  /*3bcd0*/  LDGSTS.E [R251+0x780], desc[UR60][R6.64], P5 ;  /* 0x0078000006fb7fae */ /* 0x000fe8000a92187c */
[----:B------:R-:W-:Y:S04]  /*3bce0*/  LDGSTS.E [R251+0xb80], desc[UR60][R126.64], P5 ;  /* 0x00b800007efb7fae */ /* 0x000fe8000a92187c */
[----:B------:R-:W-:Y:S04]  /*3bcf0*/  LDGSTS.E [R251+0xf80], desc[UR60][R240.64], P5 ;  /* 0x00f80000f0fb7fae */ /* 0x000fe8000a92187c */
[----:B------:R-:W-:Y:S04]  /*3bd00*/  LDGSTS.E [R251+0x1380], desc[UR60][R238.64], P5 ;  /* 0x01380000eefb7fae */ /* 0x000fe8000a92187c */
[----:B------:R-:W-:Y:S04]  /*3bd10*/  LDGSTS.E [R251+0x1780], desc[UR60][R236.64], P5 ;  /* 0x01780000ecfb7fae */ /* 0x000fe8000a92187c */
[----:B---3--:R-:W-:Y:S04]  /*3bd20*/  LDGSTS.E [R251+0x1b80], desc[UR60][R52.64], P5 ;  /* 0x01b8000034fb7fae */ /* 0x008fe8000a92187c */
[----:B------:R-:W-:Y:S04]  /*3bd30*/  LDGSTS.E [R251+0x1f80], desc[UR60][R56.64], P5 ;  /* 0x01f8000038fb7fae */ /* 0x000fe8000a92187c */
[----:B------:R-:W-:Y:S04]  /*3bd40*/  LDGSTS.E [R251+0x2380], desc[UR60][R234.64], P5 ;  /* 0x02380000eafb7fae */ /* 0x000fe8000a92187c */
[----:B------:R-:W-:Y:S04]  /*3bd50*/  LDGSTS.E [R251+0x2780], desc[UR60][R232.64], P5 ;  /* 0x02780000e8fb7fae */ /* 0x000fe8000a92187c */
[----:B------:R-:W-:Y:S04]  /*3bd60*/  LDGSTS.E [R251+0x2b80], desc[UR60][R230.64], P5 ;  /* 0x02b80000e6fb7fae */ /* 0x000fe8000a92187c */
[----:B------:R-:W-:Y:S04]  /*3bd70*/  LDGSTS.E [R251+0x2f80], desc[UR60][R228.64], P5 ;  /* 0x02f80000e4fb7fae */ /* 0x000fe8000a92187c */
[----:B------:R-:W3:Y:S04]  /*3bd80*/  LDL.64 R198, [R1+0x230] ;  /* 0x0002300001c67983 */ /* 0x000ee80000100a00 */
[----:B------:R-:W4:Y:S04]  /*3bd90*/  LDL.64 R126, [R1+0x1b8] ;  /* 0x0001b800017e7983 */ /* 0x000f280000100a00 */
        /* <DEDUP_REMOVED lines=45> */
[----:B----4-:R-:W-:Y:S04]  /*3c070*/  LDGSTS.E [R251+0x7b80], desc[UR60][R52.64], P5 ;  /* 0x07b8000034fb7fae */ /* 0x010fe8000a92187c */
[----:B------:R-:W-:Y:S04]  /*3c080*/  LDGSTS.E [R251+0x7f80], desc[UR60][R126.64], P5 ;  /* 0x07f800007efb7fae */ /* 0x000fe8000a92187c */
[----:B------:R-:W3:Y:S04]  /*3c090*/  LDL.64 R198, [R1+0x180] ;  /* 0x0001800001c67983 */ /* 0x000ee80000100a00 */
[----:B------:R-:W4:Y:S04]  /*3c0a0*/  LDL.64 R52, [R1+0xa58] ;  /* 0x000a580001347983 */ /* 0x000f280000100a00 */
[----:B------:R-:W4:Y:S04]  /*3c0b0*/  LDL.64 R126, [R1+0x1028] ;  /* 0x00102800017e7983 */ /* 0x000f280000100a00 */
[----:B---3--:R-:W-:Y:S04]  /*3c0c0*/  LDGSTS.E [R251+0x20380], desc[UR60][R198.64], P5 ;  /* 0x20380000c6fb7fae */ /* 0x008fe8000a92187c */
[----:B--2---:R-:W-:Y:S04]  /*3c0d0*/  LDGSTS.E [R251+0x20780], desc[UR60][R200.64], P5 ;  /* 0x20780000c8fb7fae */ /* 0x004fe8000a92187c */
[----:B------:R-:W-:Y:S04]  /*3c0e0*/  LDGSTS.E [R251+0x20b80], desc[UR60][R202.64], P5 ;  /* 0x20b80000cafb7fae */ /* 0x000fe8000a92187c */
[----:B------:R-:W-:Y:S04]  /*3c0f0*/  LDGSTS.E [R251+0x20f80], desc[UR60][R204.64], P5 ;  /* 0x20f80000ccfb7fae */ /* 0x000fe8000a92187c */
[----:B------:R-:W-:Y:S04]  /*3c100*/  LDGSTS.E [R251+0x21380], desc[UR60][R206.64], P5 ;  /* 0x21380000cefb7fae */ /* 0x000fe8000a92187c */
[----:B------:R-:W-:Y:S04]  /*3c110*/  LDGSTS.E [R251+0x21780], desc[UR60][R208.64], P5 ;  /* 0x21780000d0fb7fae */ /* 0x000fe8000a92187c */
[----:B------:R-:W-:Y:S04]  /*3c120*/  LDGSTS.E [R251+0x21b80], desc[UR60][R246.64], P5 ;  /* 0x21b80000f6fb7fae */ /* 0x000fe8000a92187c */
        /* <DEDUP_REMOVED lines=23> */
[----:B------:R1:W-:Y:S04]  /*3c2a0*/  LDGSTS.E [R251+0x27b80], desc[UR60][R126.64], P5 ;  /* 0x27b800007efb7fae */ /* 0x0003e8000a92187c */
[----:B------:R-:W2:Y:S04]  /*3c2b0*/  LDL.LU.64 R198, [R1+0x2840] ;  /* 0x0028400001c67983 */ /* 0x000ea80000300a00 */
[----:B------:R-:W3:Y:S04]  /*3c2c0*/  LDL.LU.64 R200, [R1+0x2838] ;  /* 0x0028380001c87983 */ /* 0x000ee80000300a00 */
[----:B------:R-:W4:Y:S04]  /*3c2d0*/  LDL.LU.64 R202, [R1+0x2830] ;  /* 0x0028300001ca7983 */ /* 0x000f280000300a00 */
[----:B------:R-:W4:Y:S04]  /*3c2e0*/  LDL.LU.64 R204, [R1+0x2828] ;  /* 0x0028280001cc7983 */ /* 0x000f280000300a00 */
[----:B------:R-:W4:Y:S04]  /*3c2f0*/  LDL.LU.64 R206, [R1+0x2820] ;  /* 0x0028200001ce7983 */ /* 0x000f280000300a00 */
[----:B------:R-:W4:Y:S04]  /*3c300*/  LDL.LU.64 R208, [R1+0x2818] ;  /* 0x0028180001d07983 */ /* 0x000f280000300a00 */
[----:B------:R-:W4:Y:S04]  /*3c310*/  LDL.LU.64 R52, [R1+0x2810] ;  /* 0x0028100001347983 */ /* 0x000f280000300a00 */
[----:B------:R-:W4:Y:S04]  /*3c320*/  LDL.LU.64 R210, [R1+0x2808] ;  /* 0x0028080001d27983 */ /* 0x000f280000300a00 */
[----:B------:R-:W4:Y:S04]  /*3c330*/  LDL.LU.64 R242, [R1+0x2800] ;  /* 0x0028000001f27983 */ /* 0x000f280000300a00 */
[----:B------:R-:W4:Y:S04]  /*3c340*/  LDL.LU.64 R212, [R1+0x27f8] ;  /* 0x0027f80001d47983 */ /* 0x000f280000300a00 */
[----:B------:R-:W4:Y:S01]  /*3c350*/  LDL.LU.64 R214, [R1+0x27f0] ;  /* 0x0027f00001d67983 */ /* 0x000f220000300a00 */
[----:B-1----:R-:W1:Y:S03]  /*3c360*/  LDC R127, c[0x0][0x238] ;  /* 0x00008e00ff7f7b82 */ /* 0x002e660000000800 */
        /* <DEDUP_REMOVED lines=16> */
[----:B------:R1:W-:Y:S02]  /*3c470*/  LDGSTS.E [R251+0x27f80], desc[UR60][R248.64], P5 ;  /* 0x27f80000f8fb7fae */ /* 0x0003e4000a92187c */
[----:B-1----:R-:W-:-:S02]  /*3c480*/  IMAD.SHL.U32 R7, R127, 0x80, RZ ;  /* 0x000000807f077824 */ /* 0x002fc400078e00ff */
[----:B------:R1:W-:Y:S01]  /*3c490*/  STL.64 [R1+0x2648], R250 ;  /* 0x002648fa01007387 */ /* 0x0003e20000100a00 */
[----:B------:R-:W1:Y:S03]  /*3c4a0*/  LDC R127, c[0x0][0x230] ;  /* 0x00008c00ff7f7b82 */ /* 0x000e660000000800 */
[----:B------:R-:W0:Y:S05]  /*3c4b0*/  LDGDEPBAR ;  /* 0x00000000000079af */ /* 0x000e2a0000000000 */
[----:B------:R-:W-:Y:S01]  /*3c4c0*/  BAR.SYNC.DEFER_BLOCKING 0x0 ;  /* 0x0000000000007b1d */ /* 0x000fe20000010000 */
[----:B------:R-:W-:-:S07]  /*3c4d0*/  ISETP.GE.U32.AND P5, PT, R5, 0x7ffffedf, PT ;  /* 0x7ffffedf0500780c */ /* 0x000fce0003fa6070 */
[----:B------:R-:W1:Y:S08]  /*3c4e0*/  LDC R5, c[0x0][0x230] ;  /* 0x00008c00ff057b82 */ /* 0x000e700000000800 */
[----:B-1----:R-:W1:Y:S08]  /*3c4f0*/  LDC R251, c[0x0][0x230] ;  /* 0x00008c00fffb7b82 */ /* 0x002e700000000800 */
[----:B------:R-:W1:Y:S01]  /*3c500*/  LDC R250, c[0x0][0x230] ;  /* 0x00008c00fffa7b82 */ /* 0x000e620000000800 */
[----:B------:R-:W-:Y:S01]  /*3c510*/  IADD3 R6, R127, -0xa3, RZ ;  /* 0xffffff5d7f067810 */ /* 0x000fe20007ffe0ff */
[----:B------:R-:W-:-:S02]  /*3c520*/  IMAD.WIDE R126, R7, 0x4, R10 ;  /* 0x00000004077e7825 */ /* 0x000fc400078e020a */
[----:B------:R-:W2:Y:S04]  /*3c530*/  LDL.LU.64 R10, [R1+0x8f8] ;  /* 0x0008f800010a7983 */ /* 0x000ea80000300a00 */
[----:B------:R1:W-:Y:S04]  /*3c540*/  STL.64 [R1+0x14a8], R126 ;  /* 0x0014a87e01007387 */ /* 0x0003e80000100a00 */
[----:B------:R-:W-:Y:S01]  /*3c550*/  @!PT LDS RZ, [RZ] ;  /* 0x00000000fffff984 */ /* 0x000fe20000000800 */
[----:B------:R-:W-:Y:S01]  /*3c560*/  @!PT LDS RZ, [RZ] ;  /* 0x00000000fffff984 */ /* 0x000fe20000000800 */
[----:B------:R-:W-:Y:S01]  /*3c570*/  @!PT LDS RZ, [RZ] ;  /* 0x00000000fffff984 */ /* 0x000fe20000000800 */
[----:B------:R1:W-:Y:S01]  /*3c580*/  LDGSTS.E [R0+0x50000], desc[UR60][R126.64], !P0 ;  /* 0x500000007e007fae */ /* 0x0003e2000c12187c */
[----:B------:R-:W-:Y:S01]  /*3c590*/  VIADD R5, R5, 0xffffff5c ;  /* 0xffffff5c05057836 */ /* 0x000fe20000000000 */
[----:B------:R-:W-:-:S02]  /*3c5a0*/  ISETP.GE.U32.AND P0, PT, R6, 0x7ffffede, PT ;  /* 0x7ffffede0600780c */ /* 0x000fc40003f06070 */
[----:B------:R-:W3:Y:S01]  /*3c5b0*/  LDC R6, c[0x0][0x230] ;  /* 0x00008c00ff067b82 */ /* 0x000ee20000000800 */
[----:B-1----:R-:W-:-:S04]  /*3c5c0*/  IMAD.WIDE R126, R7, 0x4, R34 ;  /* 0x00000004077e7825 */ /* 0x002fc800078e0222 */
[----:B------:R-:W-:-:S03]  /*3c5d0*/  IMAD.WIDE R34, R7, 0x4, R32 ;  /* 0x0000000407227825 */ /* 0x000fc600078e0220 */
[----:B------:R-:W1:Y:S08]  /*3c5e0*/  LDC R32, c[0x0][0x230] ;  /* 0x00008c00ff207b82 */ /* 0x000e700000000800 */
[----:B------:R-:W1:Y:S01]  /*3c5f0*/  LDC R33, c[0x0][0x230] ;  /* 0x00008c00ff217b82 */ /* 0x000e620000000800 */
[----:B------:R-:W-:-:S04]  /*3c600*/  IMAD.WIDE R30, R7, 0x4, R30 ;  /* 0x00000004071e7825 */ /* 0x000fc800078e021e */
[----:B------:R-:W-:-:S04]  /*3c610*/  IMAD.WIDE R28, R7, 0x4, R28 ;  /* 0x00000004071c7825 */ /* 0x000fc800078e021c */
[----:B------:R-:W-:-:S04]  /*3c620*/  IMAD.WIDE R26, R7, 0x4, R26 ;  /* 0x00000004071a7825 */ /* 0x000fc800078e021a */
[----:B------:R-:W-:-:S04]  /*3c630*/  IMAD.WIDE R20, R7, 0x4, R20 ;  /* 0x0000000407147825 */ /* 0x000fc800078e0214 */
[----:B------:R-:W-:-:S04]  /*3c640*/  IMAD.WIDE R16, R7, 0x4, R16 ;  /* 0x0000000407107825 */ /* 0x000fc800078e0210 */
[----:B------:R-:W-:-:S04]  /*3c650*/  IMAD.WIDE R14, R7, 0x4, R14 ;  /* 0x00000004070e7825 */ /* 0x000fc800078e020e */
[----:B------:R-:W-:-:S04]  /*3c660*/  IMAD.WIDE R12, R7, 0x4, R12 ;  /* 0x00000004070c7825 */ /* 0x000fc800078e020c */
[----:B--2---:R-:W-:-:S05]  /*3c670*/  IMAD.WIDE R10, R7, 0x4, R10 ;  /* 0x00000004070a7825 */ /* 0x004fca00078e020a */
[----:B------:R2:W-:Y:S04]  /*3c680*/  STL.64 [R1+0x14a0], R10 ;  /* 0x0014a00a01007387 */ /* 0x0005e80000100a00 */
[----:B------:R2:W-:Y:S02]  /*3c690*/  LDGSTS.E [R0+0x50004], desc[UR60][R10.64], !P1 ;  /* 0x500040000a007fae */ /* 0x0005e4000c92187c */
[----:B--2---:R-:W2:Y:S01]  /*3c6a0*/  LDC R11, c[0x0][0x230] ;  /* 0x00008c00ff0b7b82 */ /* 0x004ea20000000800 */
[----:B------:R-:W-:Y:S01]  /*3c6b0*/  ISETP.GE.U32.AND P1, PT, R5, 0x7ffffedd, PT ;  /* 0x7ffffedd0500780c */ /* 0x000fe20003f26070 */
[----:B------:R1:W-:Y:S04]  /*3c6c0*/  STL.64 [R1+0x1498], R126 ;  /* 0x0014987e01007387 */ /* 0x0003e80000100a00 */
[----:B------:R-:W-:Y:S04]  /*3c6d0*/  LDGSTS.E [R0+0x50008], desc[UR60][R126.64], !P2 ;  /* 0x500080007e007fae */ /* 0x000fe8000d12187c */
[----:B------:R3:W-:Y:S04]  /*3c6e0*/  LDGSTS.E [R0+0x5000c], desc[UR60][R34.64], !P3 ;  /* 0x5000c00022007fae */ /* 0x0007e8000d92187c */
[----:B------:R-:W-:Y:S04]  /*3c6f0*/  LDGSTS.E [R0+0x54000], desc[UR60][R30.64], !P6 ;  /* 0x540000001e007fae */ /* 0x000fe8000f12187c */
[----:B------:R4:W-:Y:S04]  /*3c700*/  LDGSTS.E [R0+0x54004], desc[UR60][R28.64], !P5 ;  /* 0x540040001c007fae */ /* 0x0009e8000e92187c */
[----:B------:R4:W-:Y:S04]  /*3c710*/  LDGSTS.E [R0+0x54008], desc[UR60][R26.64], !P0 ;  /* 0x540080001a007fae */ /* 0x0009e8000c12187c */
[----:B-1----:R-:W4:Y:S01]  /*3c720*/  LDL.LU.64 R126, [R1+0x2768] ;  /* 0x00276800017e7983 */ /* 0x002f220000300a00 */
[----:B--2---:R-:W-:-:S02]  /*3c730*/  VIADD R10, R11, 0xffffff3f ;  /* 0xffffff3f0b0a7836 */ /* 0x004fc40000000000 */
[----:B------:R-:W1:Y:S01]  /*3c740*/  LDC R11, c[0x0][0x230] ;  /* 0x00008c00ff0b7b82 */ /* 0x000e620000000800 */
[----:B------:R3:W-:Y:S01]  /*3c750*/  STL.64 [R1+0x1490], R34 ;  /* 0x0014902201007387 */ /* 0x0007e20000100a00 */
[----:B-1----:R-:W-:-:S06]  /*3c760*/  VIADD R5, R11, 0xffffff3e ;  /* 0xffffff3e0b057836 */ /* 0x002fcc0000000000 */
[----:B---3--:R-:W1:Y:S08]  /*3c770*/  LDC R34, c[0x0][0x230] ;  /* 0x00008c00ff227b82 */ /* 0x008e700000000800 */
[----:B------:R-:W2:Y:S01]  /*3c780*/  LDC R11, c[0x0][0x230] ;  /* 0x00008c00ff0b7b82 */ /* 0x000ea20000000800 */
[----:B------:R-:W-:Y:S02]  /*3c790*/  ISETP.GE.U32.AND P2, PT, R10, 0x7ffffec0, PT ;  /* 0x7ffffec00a00780c */ /* 0x000fe40003f46070 */
[----:B------:R-:W-:Y:S01]  /*3c7a0*/  ISETP.GE.U32.AND P3, PT, R5, 0x7ffffebf, PT ;  /* 0x7ffffebf0500780c */ /* 0x000fe20003f66070 */
[----:B------:R-:W-:Y:S04]  /*3c7b0*/  STL.64 [R1+0x1488], R30 ;  /* 0x0014881e01007387 */ /* 0x000fe80000100a00 */
[----:B------:R4:W-:Y:S01]  /*3c7c0*/  STL.64 [R1+0x1480], R28 ;  /* 0x0014801c01007387 */ /* 0x0009e20000100a00 */
[----:B------:R-:W-:-:S03]  /*3c7d0*/  VIADD R10, R251, 0xffffff3c ;  /* 0xffffff3cfb0a7836 */ /* 0x000fc60000000000 */
[----:B------:R3:W-:Y:S02]  /*3c7e0*/  STL.64 [R1+0x1478], R26 ;  /* 0x0014781a01007387 */ /* 0x0007e40000100a00 */
[----:B------:R-:W-:Y:S01]  /*3c7f0*/  ISETP.GE.U32.AND P5, PT, R10, 0x7ffffebd, PT ;  /* 0x7ffffebd0a00780c */ /* 0x000fe20003fa6070 */
[----:B----4-:R-:W-:Y:S01]  /*3c800*/  IMAD.WIDE R28, R7, 0x4, R24 ;  /* 0x00000004071c7825 */ /* 0x010fe200078e0218 */
[----:B--2---:R-:W-:-:S03]  /*3c810*/  IADD3 R5, R11, -0xc3, RZ ;  /* 0xffffff3d0b057810 */ /* 0x004fc60007ffe0ff */
[----:B------:R-:W-:Y:S01]  /*3c820*/  IMAD.WIDE R24, R7, 0x4, R22 ;  /* 0x0000000407187825 */ /* 0x000fe200078e0216 */
[----:B------:R-:W2:Y:S08]  /*3c830*/  LDC R11, c[0x0][0x230] ;  /* 0x00008c00ff0b7b82 */ /* 0x000eb00000000800 */
[----:B---3--:R-:W3:Y:S01]  /*3c840*/  LDC R26, c[0x0][0x230] ;  /* 0x00008c00ff1a7b82 */ /* 0x008ee20000000800 */
[----:B------:R-:W-:Y:S01]  /*3c850*/  ISETP.GE.U32.AND P6, PT, R5, 0x7ffffebe, PT ;  /* 0x7ffffebe0500780c */ /* 0x000fe20003fc6070 */
[----:B------:R-:W-:-:S06]  /*3c860*/  VIADD R5, R250, 0xffffff1f ;  /* 0xffffff1ffa057836 */ /* 0x000fcc0000000000 */
[----:B------:R-:W4:Y:S01]  /*3c870*/  LDC R22, c[0x0][0x230] ;  /* 0x00008c00ff167b82 */ /* 0x000f220000000800 */
[----:B------:R-:W-:Y:S04]  /*3c880*/  STL.64 [R1+0x1470], R28 ;  /* 0x0014701c01007387 */ /* 0x000fe80000100a00 */
[----:B------:R-:W-:Y:S04]  /*3c890*/  LDGSTS.E [R0+0x5400c], desc[UR60][R28.64], !P1 ;  /* 0x5400c0001c007fae */ /* 0x000fe8000c92187c */
[----:B------:R1:W-:Y:S04]  /*3c8a0*/  STL.64 [R1+0x1468], R24 ;  /* 0x0014681801007387 */ /* 0x0003e80000100a00 */
[----:B------:R1:W-:Y:S01]  /*3c8b0*/  LDGSTS.E [R0+0x58000], desc[UR60][R24.64], !P2 ;  /* 0x5800000018007fae */ /* 0x0003e2000d12187c */
[----:B------:R-:W-:Y:S01]  /*3c8c0*/  ISETP.GE.U32.AND P0, PT, R5, 0x7ffffea0, PT ;  /* 0x7ffffea00500780c */ /* 0x000fe20003f06070 */
[----:B------:R-:W-:Y:S01]  /*3c8d0*/  VIADD R10, R6, 0xffffff1e ;  /* 0xffffff1e060a7836 */ /* 0x000fe20000000000 */
[----:B------:R-:W4:Y:S01]  /*3c8e0*/  LDC R23, c[0x0][0x230] ;  /* 0x00008c00ff177b82 */ /* 0x000f220000000800 */
[----:B------:R-:W-:Y:S01]  /*3c8f0*/  IADD3 R5, R32, -0xe3, RZ ;  /* 0xffffff1d20057810 */ /* 0x000fe20007ffe0ff */
[----:B------:R2:W-:Y:S04]  /*3c900*/  STL.64 [R1+0x1460], R20 ;  /* 0x0014601401007387 */ /* 0x0005e80000100a00 */
[----:B------:R2:W-:Y:S01]  /*3c910*/  LDGSTS.E [R0+0x58004], desc[UR60][R20.64], !P3 ;  /* 0x5800400014007fae */ /* 0x0005e2000d92187c */
[----:B------:R-:W-:Y:S01]  /*3c920*/  ISETP.GE.U32.AND P1, PT, R10, 0x7ffffe9f, PT ;  /* 0x7ffffe9f0a00780c */ /* 0x000fe20003f26070 */
[----:B-1----:R-:W-:Y:S01]  /*3c930*/  IMAD.WIDE R24, R7, 0x4, R18 ;  /* 0x0000000407187825 */ /* 0x002fe200078e0212 */
[----:B------:R-:W1:Y:S08]  /*3c940*/  LDC R6, c[0x0][0x230] ;  /* 0x00008c00ff067b82 */ /* 0x000e700000000800 */
[----:B------:R-:W1:Y:S01]  /*3c950*/  LDC R18, c[0x0][0x230] ;  /* 0x00008c00ff127b82 */ /* 0x000e620000000800 */
[----:B------:R-:W-:Y:S01]  /*3c960*/  ISETP.GE.U32.AND P2, PT, R5, 0x7ffffe9e, PT ;  /* 0x7ffffe9e0500780c */ /* 0x000fe20003f46070 */
[----:B------:R-:W-:-:S02]  /*3c970*/  VIADD R10, R33, 0xffffff1c ;  /* 0xffffff1c210a7836 */ /* 0x000fc40000000000 */
[----:B------:R-:W-:-:S04]  /*3c980*/  VIADD R5, R34, 0xffffff7b ;  /* 0xffffff7b22057836 */ /* 0x000fc80000000000 */
[----:B--2---:R-:W2:Y:S01]  /*3c990*/  LDC R20, c[0x0][0x230] ;  /* 0x00008c00ff147b82 */ /* 0x004ea20000000800 */
[----:B------:R-:W-:Y:S07]  /*3c9a0*/  LDGSTS.E [R0+0x58008], desc[UR60][R24.64], !P6 ;  /* 0x5800800018007fae */ /* 0x000fee000f12187c */
[----:B------:R-:W2:Y:S01]  /*3c9b0*/  LDC R19, c[0x0][0x230] ;  /* 0x00008c00ff137b82 */ /* 0x000ea20000000800 */
[----:B------:R-:W-:Y:S02]  /*3c9c0*/  ISETP.GE.U32.AND P3, PT, R10, 0x7ffffe9d, PT ;  /* 0x7ffffe9d0a00780c */ /* 0x000fe40003f66070 */
[----:B------:R-:W-:Y:S01]  /*3c9d0*/  ISETP.GE.U32.AND P6, PT, R5, 0x7ffffefc, PT ;  /* 0x7ffffefc0500780c */ /* 0x000fe20003fc6070 */
[----:B------:R-:W-:-:S04]  /*3c9e0*/  VIADD R5, R11, 0xffffff7a ;  /* 0xffffff7a0b057836 */ /* 0x000fc80000000000 */
[----:B------:R-:W2:Y:S01]  /*3c9f0*/  LDC R11, c[0x0][0x230] ;  /* 0x00008c00ff0b7b82 */ /* 0x000ea20000000800 */
[----:B------:R-:W-:Y:S04]  /*3ca00*/  STL.64 [R1+0x1458], R24 ;  /* 0x0014581801007387 */ /* 0x000fe80000100a00 */
[----:B------:R4:W-:Y:S04]  /*3ca10*/  STL.64 [R1+0x1450], R16 ;  /* 0x0014501001007387 */ /* 0x0009e80000100a00 */
[----:B------:R4:W-:Y:S04]  /*3ca20*/  LDGSTS.E [R0+0x5800c], desc[UR60][R16.64], !P5 ;  /* 0x5800c00010007fae */ /* 0x0009e8000e92187c */
[----:B------:R1:W-:Y:S04]  /*3ca30*/  STL.64 [R1+0x1448], R14 ;  /* 0x0014480e01007387 */ /* 0x0003e80000100a00 */
[----:B------:R1:W-:Y:S01]  /*3ca40*/  LDGSTS.E [R0+0x5c000], desc[UR60][R14.64], !P0 ;  /* 0x5c0000000e007fae */ /* 0x0003e2000c12187c */
[----:B------:R-:W-:-:S03]  /*3ca50*/  ISETP.GE.U32.AND P5, PT, R5, 0x7ffffefb, PT ;  /* 0x7ffffefb0500780c */ /* 0x000fc60003fa6070 */
[----:B------:R1:W-:Y:S04]  /*3ca60*/  STL.64 [R1+0x1440], R12 ;  /* 0x0014400c01007387 */ /* 0x0003e80000100a00 */
[----:B------:R1:W-:Y:S01]  /*3ca70*/  LDGSTS.E [R0+0x5c004], desc[UR60][R12.64], !P1 ;  /* 0x5c0040000c007fae */ /* 0x0003e2000c92187c */
[----:B---3--:R-:W-:Y:S01]  /*3ca80*/  IADD3 R10, R26, -0x87, RZ ;  /* 0xffffff791a0a7810 */ /* 0x008fe20007ffe0ff */
[----:B----4-:R-:W-:Y:S02]  /*3ca90*/  VIADD R5, R22, 0xffffff78 ;  /* 0xffffff7816057836 */ /* 0x010fe40000000000 */
[----:B------:R-:W-:-:S04]  /*3caa0*/  IMAD.WIDE R16, R7, 0x4, R42 ;  /* 0x0000000407107825 */ /* 0x000fc800078e022a */
[----:B-1----:R-:W-:Y:S01]  /*3cab0*/  IMAD.WIDE R14, R7, 0x4, R44 ;  /* 0x00000004070e7825 */ /* 0x002fe200078e022c */
[----:B------:R-:W1:Y:S08]  /*3cac0*/  LDC R12, c[0x0][0x230] ;  /* 0x00008c00ff0c7b82 */ /* 0x000e700000000800 */
[----:B------:R-:W3:Y:S01]  /*3cad0*/  LDC R13, c[0x0][0x230] ;  /* 0x00008c00ff0d7b82 */ /* 0x000ee20000000800 */
[----:B------:R-:W-:Y:S01]  /*3cae0*/  ISETP.GE.U32.AND P0, PT, R10, 0x7ffffefa, PT ;  /* 0x7ffffefa0a00780c */ /* 0x000fe20003f06070 */
[----:B------:R4:W-:Y:S04]  /*3caf0*/  STL.64 [R1+0x1438], R16 ;  /* 0x0014381001007387 */ /* 0x0009e80000100a00 */
[----:B------:R4:W-:Y:S01]  /*3cb00*/  LDGSTS.E [R0+0x5c008], desc[UR60][R16.64], !P2 ;  /* 0x5c00800010007fae */ /* 0x0009e2000d12187c */
[----:B------:R-:W-:Y:S01]  /*3cb10*/  ISETP.GE.U32.AND P1, PT, R5, 0x7ffffef9, PT ;  /* 0x7ffffef90500780c */ /* 0x000fe20003f26070 */
[----:B------:R-:W-:-:S02]  /*3cb20*/  VIADD R10, R23, 0xffffff5b ;  /* 0xffffff5b170a7836 */ /* 0x000fc40000000000 */
[----:B------:R2:W-:Y:S04]  /*3cb30*/  STL.64 [R1+0x1430], R14 ;  /* 0x0014300e01007387 */ /* 0x0005e80000100a00 */
[----:B------:R2:W-:Y:S01]  /*3cb40*/  LDGSTS.E [R0+0x5c00c], desc[UR60][R14.64], !P3 ;  /* 0x5c00c0000e007fae */ /* 0x0005e2000d92187c */
[----:B------:R-:W-:Y:S02]  /*3cb50*/  VIADD R5, R18, 0xffffff5a ;  /* 0xffffff5a12057836 */ /* 0x000fe40000000000 */
[----:B------:R-:W-:-:S04]  /*3cb60*/  IMAD.WIDE R22, R7, 0x4, R36 ;  /* 0x0000000407167825 */ /* 0x000fc800078e0224 */
[----:B----4-:R-:W-:Y:S01]  /*3cb70*/  IMAD.WIDE R16, R7, 0x4, R46 ;  /* 0x0000000407107825 */ /* 0x010fe200078e022e */
[----:B--2---:R-:W2:Y:S08]  /*3cb80*/  LDC R15, c[0x0][0x230] ;  /* 0x00008c00ff0f7b82 */ /* 0x004eb00000000800 */
[----:B------:R-:W4:Y:S01]  /*3cb90*/  LDC R14, c[0x0][0x230] ;  /* 0x00008c00ff0e7b82 */ /* 0x000f220000000800 */
[----:B------:R-:W-:Y:S01]  /*3cba0*/  ISETP.GE.U32.AND P3, PT, R5, 0x7ffffedb, PT ;  /* 0x7ffffedb0500780c */ /* 0x000fe20003f66070 */
[----:B------:R-:W-:Y:S04]  /*3cbb0*/  STL.64 [R1+0x1428], R22 ;  /* 0x0014281601007387 */ /* 0x000fe80000100a00 */
[----:B------:R-:W-:Y:S01]  /*3cbc0*/  LDGSTS.E [R2+0x50000], desc[UR60][R22.64], !P6 ;  /* 0x5000000016027fae */ /* 0x000fe2000f12187c */
[----:B------:R-:W-:-:S03]  /*3cbd0*/  VIADD R5, R20, 0xffffff58 ;  /* 0xffffff5814057836 */ /* 0x000fc60000000000 */
[----:B------:R1:W-:Y:S04]  /*3cbe0*/  STL.64 [R1+0x1420], R16 ;  /* 0x0014201001007387 */ /* 0x0003e80000100a00 */
[----:B------:R1:W-:Y:S01]  /*3cbf0*/  LDGSTS.E [R2+0x50004], desc[UR60][R16.64], !P5 ;  /* 0x5000400010027fae */ /* 0x0003e2000e92187c */
[----:B------:R-:W-:Y:S02]  /*3cc00*/  ISETP.GE.U32.AND P2, PT, R10, 0x7ffffedc, PT ;  /* 0x7ffffedc0a00780c */ /* 0x000fe40003f46070 */
[----:B------:R-:W-:Y:S02]  /*3cc10*/  IADD3 R10, R19, -0xa7, RZ ;  /* 0xffffff59130a7810 */ /* 0x000fe40007ffe0ff */
[----:B------:R-:W-:Y:S01]  /*3cc20*/  ISETP.GE.U32.AND P5, PT, R5, 0x7ffffed9, PT ;  /* 0x7ffffed90500780c */ /* 0x000fe20003fa6070 */
[----:B------:R-:W-:-:S02]  /*3cc30*/  VIADD R5, R11, 0xffffff3b ;  /* 0xffffff3b0b057836 */ /* 0x000fc40000000000 */
[----:B------:R-:W4:Y:S08]  /*3cc40*/  LDC R11, c[0x0][0x230] ;  /* 0x00008c00ff0b7b82 */ /* 0x000f300000000800 */
[----:B-1----:R-:W1:Y:S08]  /*3cc50*/  LDC R17, c[0x0][0x230] ;  /* 0x00008c00ff117b82 */ /* 0x002e700000000800 */
[----:B------:R-:W1:Y:S01]  /*3cc60*/  LDC R16, c[0x0][0x230] ;  /* 0x00008c00ff107b82 */ /* 0x000e620000000800 */
[----:B------:R-:W-:Y:S01]  /*3cc70*/  IMAD.WIDE R22, R7, 0x4, R50 ;  /* 0x0000000407167825 */ /* 0x000fe200078e0232 */
[----:B------:R-:W-:-:S03]  /*3cc80*/  ISETP.GE.U32.AND P6, PT, R10, 0x7ffffeda, PT ;  /* 0x7ffffeda0a00780c */ /* 0x000fc60003fc6070 */
[----:B------:R-:W-:-:S04]  /*3cc90*/  IMAD.WIDE R20, R7, 0x4, R54 ;  /* 0x0000000407147825 */ /* 0x000fc800078e0236 */
[----:B------:R-:W-:Y:S01]  /*3cca0*/  IMAD.WIDE R18, R7, 0x4, R58 ;  /* 0x0000000407127825 */ /* 0x000fe200078e023a */
[----:B------:R-:W-:Y:S01]  /*3ccb0*/  LDGSTS.E [R2+0x50008], desc[UR60][R22.64], !P0 ;  /* 0x5000800016027fae */ /* 0x000fe2000c12187c */
[----:B------:R-:W-:Y:S02]  /*3ccc0*/  ISETP.GE.U32.AND P0, PT, R5, 0x7ffffebc, PT ;  /* 0x7ffffebc0500780c */ /* 0x000fe40003f06070 */
[----:B------:R-:W-:Y:S01]  /*3ccd0*/  VIADD R10, R12, 0xffffff3a ;  /* 0xffffff3a0c0a7836 */ /* 0x000fe20000000000 */
[----:B---3--:R-:W-:Y:S01]  /*3cce0*/  IADD3 R5, R13, -0xc7, RZ ;  /* 0xffffff390d057810 */ /* 0x008fe20007ffe0ff */
[----:B------:R-:W3:Y:S08]  /*3ccf0*/  LDC R12, c[0x0][0x230] ;  /* 0x00008c00ff0c7b82 */ /* 0x000ef00000000800 */
[----:B------:R-:W3:Y:S01]  /*3cd00*/  LDC R13, c[0x0][0x230] ;  /* 0x00008c00ff0d7b82 */ /* 0x000ee20000000800 */
[----:B------:R-:W-:Y:S04]  /*3cd10*/  STL.64 [R1+0x1418], R22 ;  /* 0x0014181601007387 */ /* 0x000fe80000100a00 */
[----:B------:R1:W-:Y:S04]  /*3cd20*/  LDGSTS.E [R2+0x5000c], desc[UR60][R20.64], !P1 ;  /* 0x5000c00014027fae */ /* 0x0003e8000c92187c */
[----:B------:R1:W-:Y:S04]  /*3cd30*/  STL.64 [R1+0x1410], R20 ;  /* 0x0014101401007387 */ /* 0x0003e80000100a00 */
[----:B------:R1:W-:Y:S04]  /*3cd40*/  LDGSTS.E [R2+0x54000], desc[UR60][R18.64], !P2 ;  /* 0x5400000012027fae */ /* 0x0003e8000d12187c */
[----:B------:R1:W-:Y:S01]  /*3cd50*/  STL.64 [R1+0x1408], R18 ;  /* 0x0014081201007387 */ /* 0x0003e20000100a00 */
[----:B------:R-:W-:-:S02]  /*3cd60*/  ISETP.GE.U32.AND P2, PT, R5, 0x7ffffeba, PT ;  /* 0x7ffffeba0500780c */ /* 0x000fc40003f46070 */
[----:B------:R-:W-:Y:S01]  /*3cd70*/  ISETP.GE.U32.AND P1, PT, R10, 0x7ffffebb, PT ;  /* 0x7ffffebb0a00780c */ /* 0x000fe20003f26070 */
[----:B--2---:R-:W-:Y:S02]  /*3cd80*/  VIADD R5, R15, 0xffffff1b ;  /* 0xffffff1b0f057836 */ /* 0x004fe40000000000 */
[----:B----4-:R-:W-:Y:S01]  /*3cd90*/  VIADD R10, R14, 0xffffff38 ;  /* 0xffffff380e0a7836 */ /* 0x010fe20000000000 */
[----:B------:R-:W2:Y:S08]  /*3cda0*/  LDC R15, c[0x0][0x230] ;  /* 0x00008c00ff0f7b82 */ /* 0x000eb00000000800 */
[----:B------:R-:W4:Y:S01]  /*3cdb0*/  LDC R14, c[0x0][0x230] ;  /* 0x00008c00ff0e7b82 */ /* 0x000f220000000800 */
[----:B-1----:R-:W-:-:S04]  /*3cdc0*/  IMAD.WIDE R20, R7, 0x4, R60 ;  /* 0x0000000407147825 */ /* 0x002fc800078e023c */
[----:B------:R-:W-:Y:S01]  /*3cdd0*/  IMAD.WIDE R18, R7, 0x4, R62 ;  /* 0x0000000407127825 */ /* 0x000fe200078e023e */
[----:B------:R1:W-:Y:S04]  /*3cde0*/  STL.64 [R1+0x1400], R20 ;  /* 0x0014001401007387 */ /* 0x0003e80000100a00 */
[----:B------:R1:W-:Y:S04]  /*3cdf0*/  LDGSTS.E [R2+0x54004], desc[UR60][R20.64], !P3 ;  /* 0x5400400014027fae */ /* 0x0003e8000d92187c */
[----:B------:R3:W-:Y:S04]  /*3ce00*/  STL.64 [R1+0x13f8], R18 ;  /* 0x0013f81201007387 */ /* 0x0007e80000100a00 */
[----:B------:R3:W-:Y:S01]  /*3ce10*/  LDGSTS.E [R2+0x54008], desc[UR60][R18.64], !P6 ;  /* 0x5400800012027fae */ /* 0x0007e2000f12187c */
[----:B------:R-:W-:-:S02]  /*3ce20*/  ISETP.GE.U32.AND P6, PT, R5, 0x7ffffe9c, PT ;  /* 0x7ffffe9c0500780c */ /* 0x000fc40003fc6070 */
[----:B------:R-:W-:Y:S02]  /*3ce30*/  ISETP.GE.U32.AND P3, PT, R10, 0x7ffffeb9, PT ;  /* 0x7ffffeb90a00780c */ /* 0x000fe40003f66070 */
[----:B------:R-:W-:Y:S01]  /*3ce40*/  IADD3 R5, R17, -0xe7, RZ ;  /* 0xffffff1911057810 */ /* 0x000fe20007ffe0ff */
[----:B------:R-:W-:Y:S01]  /*3ce50*/  VIADD R10, R16, 0xffffff1a ;  /* 0xffffff1a100a7836 */ /* 0x000fe20000000000 */
[----:B------:R-:W4:Y:S08]  /*3ce60*/  LDC R17, c[0x0][0x230] ;  /* 0x00008c00ff117b82 */ /* 0x000f300000000800 */
[----:B------:R-:W4:Y:S01]  /*3ce70*/  LDC R16, c[0x0][0x230] ;  /* 0x00008c00ff107b82 */ /* 0x000f220000000800 */
[----:B-1----:R-:W-:-:S04]  /*3ce80*/  IMAD.WIDE R20, R7, 0x4, R64 ;  /* 0x0000000407147825 */ /* 0x002fc800078e0240 */
[----:B---3--:R-:W-:-:S04]  /*3ce90*/  IMAD.WIDE R18, R7, 0x4, R66 ;  /* 0x0000000407127825 */ /* 0x008fc800078e0242 */
[----:B------:R-:W-:Y:S01]  /*3cea0*/  IMAD.WIDE R22, R7, 0x4, R68 ;  /* 0x0000000407167825 */ /* 0x000fe200078e0244 */
[----:B------:R1:W-:Y:S04]  /*3ceb0*/  LDGSTS.E [R2+0x5400c], desc[UR60][R20.64], !P5 ;  /* 0x5400c00014027fae */ /* 0x0003e8000e92187c */
[----:B------:R3:W-:Y:S01]  /*3cec0*/  LDGSTS.E [R2+0x58000], desc[UR60][R18.64], !P0 ;  /* 0x5800000012027fae */ /* 0x0007e2000c12187c */
[----:B------:R-:W-:Y:S01]  /*3ced0*/  ISETP.GE.U32.AND P0, PT, R5, 0x7ffffe9a, PT ;  /* 0x7ffffe9a0500780c */ /* 0x000fe20003f06070 */
[----:B------:R-:W-:Y:S02]  /*3cee0*/  VIADD R5, R11, 0xffffff18 ;  /* 0xffffff180b057836 */ /* 0x000fe40000000000 */
[----:B------:R1:W-:Y:S01]  /*3cef0*/  STL.64 [R1+0x13f0], R20 ;  /* 0x0013f01401007387 */ /* 0x0003e20000100a00 */
[----:B------:R-:W4:Y:S03]  /*3cf00*/  LDC R11, c[0x0][0x230] ;  /* 0x00008c00ff0b7b82 */ /* 0x000f260000000800 */
[----:B------:R3:W-:Y:S01]  /*3cf10*/  STL.64 [R1+0x13e8], R18 ;  /* 0x0013e81201007387 */ /* 0x0007e20000100a00 */
[----:B------:R-:W-:-:S03]  /*3cf20*/  ISETP.GE.U32.AND P5, PT, R10, 0x7ffffe9b, PT ;  /* 0x7ffffe9b0a00780c */ /* 0x000fc60003fa6070 */
[----:B------:R-:W-:Y:S01]  /*3cf30*/  LDGSTS.E [R2+0x58004], desc[UR60][R22.64], !P1 ;  /* 0x5800400016027fae */ /* 0x000fe2000c92187c */
[----:B------:R-:W-:Y:S01]  /*3cf40*/  ISETP.GE.U32.AND P1, PT, R5, 0x7ffffe99, PT ;  /* 0x7ffffe990500780c */ /* 0x000fe20003f26070 */
[----:B------:R-:W-:Y:S02]  /*3cf50*/  VIADD R10, R12, 0xffffff77 ;  /* 0xffffff770c0a7836 */ /* 0x000fe40000000000 */
[----:B------:R-:W-:Y:S01]  /*3cf60*/  VIADD R5, R13, 0xffffff76 ;  /* 0xffffff760d057836 */ /* 0x000fe20000000000 */
[----:B------:R-:W4:Y:S01]  /*3cf70*/  LDC R12, c[0x0][0x230] ;  /* 0x00008c00ff0c7b82 */ /* 0x000f220000000800 */
[----:B-1----:R-:W-:-:S07]  /*3cf80*/  IMAD.WIDE R20, R7, 0x4, R70 ;  /* 0x0000000407147825 */ /* 0x002fce00078e0246 */
[----:B------:R-:W1:Y:S01]  /*3cf90*/  LDC R13, c[0x0][0x230] ;  /* 0x00008c00ff0d7b82 */ /* 0x000e620000000800 */
[----:B---3--:R-:W-:Y:S01]  /*3cfa0*/  IMAD.WIDE R18, R7, 0x4, R72 ;  /* 0x0000000407127825 */ /* 0x008fe200078e0248 */
[----:B------:R-:W-:Y:S04]  /*3cfb0*/  STL.64 [R1+0x13e0], R22 ;  /* 0x0013e01601007387 */ /* 0x000fe80000100a00 */
[----:B------:R3:W-:Y:S04]  /*3cfc0*/  LDGSTS.E [R2+0x58008], desc[UR60][R20.64], !P2 ;  /* 0x5800800014027fae */ /* 0x0007e8000d12187c */
[----:B------:R3:W-:Y:S04]  /*3cfd0*/  STL.64 [R1+0x13d8], R20 ;  /* 0x0013d81401007387 */ /* 0x0007e80000100a00 */
[----:B------:R3:W-:Y:S04]  /*3cfe0*/  LDGSTS.E [R2+0x5800c], desc[UR60][R18.64], !P3 ;  /* 0x5800c00012027fae */ /* 0x0007e8000d92187c */
[----:B------:R3:W-:Y:S01]  /*3cff0*/  STL.64 [R1+0x13d0], R18 ;  /* 0x0013d01201007387 */ /* 0x0007e20000100a00 */
[----:B------:R-:W-:-:S02]  /*3d000*/  ISETP.GE.U32.AND P3, PT, R5, 0x7ffffef7, PT ;  /* 0x7ffffef70500780c */ /* 0x000fc40003f66070 */
[----:B------:R-:W-:Y:S01]  /*3d010*/  ISETP.GE.U32.AND P2, PT, R10, 0x7ffffef8, PT ;  /* 0x7ffffef80a00780c */ /* 0x000fe20003f46070 */
[----:B--2---:R-:W-:Y:S01]  /*3d020*/  VIADD R5, R15, 0xffffff74 ;  /* 0xffffff740f057836 */ /* 0x004fe20000000000 */
[----:B----4-:R-:W-:Y:S01]  /*3d030*/  IADD3 R10, R14, -0x8b, RZ ;  /* 0xffffff750e0a7810 */ /* 0x010fe20007ffe0ff */
[----:B------:R-:W2:Y:S08]  /*3d040*/  LDC R15, c[0x0][0x230] ;  /* 0x00008c00ff0f7b82 */ /* 0x000eb00000000800 */
[----:B------:R-:W4:Y:S01]  /*3d050*/  LDC R14, c[0x0][0x230] ;  /* 0x00008c00ff0e7b82 */ /* 0x000f220000000800 */
[----:B---3--:R-:W-:-:S04]  /*3d060*/  IMAD.WIDE R20, R7, 0x4, R74 ;  /* 0x0000000407147825 */ /* 0x008fc800078e024a */
[----:B------:R-:W-:Y:S01]  /*3d070*/  IMAD.WIDE R18, R7, 0x4, R76 ;  /* 0x0000000407127825 */ /* 0x000fe200078e024c */
[----:B------:R3:W-:Y:S04]  /*3d080*/  STL.64 [R1+0x13c8], R20 ;  /* 0x0013c81401007387 */ /* 0x0007e80000100a00 */
[----:B------:R3:W-:Y:S04]  /*3d090*/  LDGSTS.E [R2+0x5c000], desc[UR60][R20.64], !P6 ;  /* 0x5c00000014027fae */ /* 0x0007e8000f12187c */
[----:B------:R1:W-:Y:S04]  /*3d0a0*/  STL.64 [R1+0x13c0], R18 ;  /* 0x0013c01201007387 */ /* 0x0003e80000100a00 */
[----:B------:R1:W-:Y:S01]  /*3d0b0*/  LDGSTS.E [R2+0x5c004], desc[UR60][R18.64], !P5 ;  /* 0x5c00400012027fae */ /* 0x0003e2000e92187c */
[----:B------:R-:W-:-:S02]  /*3d0c0*/  ISETP.GE.U32.AND P5, PT, R5, 0x7ffffef5, PT ;  /* 0x7ffffef50500780c */ /* 0x000fc40003fa6070 */
[----:B------:R-:W-:Y:S01]  /*3d0d0*/  ISETP.GE.U32.AND P6, PT, R10, 0x7ffffef6, PT ;  /* 0x7ffffef60a00780c */ /* 0x000fe20003fc6070 */
[----:B------:R-:W-:Y:S02]  /*3d0e0*/  VIADD R5, R17, 0xffffff56 ;  /* 0xffffff5611057836 */ /* 0x000fe40000000000 */
[----:B------:R-:W-:Y:S01]  /*3d0f0*/  VIADD R10, R16, 0xffffff57 ;  /* 0xffffff57100a7836 */ /* 0x000fe20000000000 */
[----:B------:R-:W4:Y:S08]  /*3d100*/  LDC R17, c[0x0][0x230] ;  /* 0x00008c00ff117b82 */ /* 0x000f300000000800 */
[----:B------:R-:W4:Y:S01]  /*3d110*/  LDC R16, c[0x0][0x230] ;  /* 0x00008c00ff107b82 */ /* 0x000f220000000800 */
[----:B---3--:R-:W-:-:S04]  /*3d120*/  IMAD.WIDE R20, R7, 0x4, R78 ;  /* 0x0000000407147825 */ /* 0x008fc800078e024e */
[----:B-1----:R-:W-:-:S04]  /*3d130*/  IMAD.WIDE R18, R7, 0x4, R80 ;  /* 0x0000000407127825 */ /* 0x002fc800078e0250 */
[----:B------:R-:W-:Y:S01]  /*3d140*/  IMAD.WIDE R22, R7, 0x4, R82 ;  /* 0x0000000407167825 */ /* 0x000fe200078e0252 */
[----:B------:R1:W-:Y:S04]  /*3d150*/  LDGSTS.E [R2+0x5c008], desc[UR60][R20.64], !P0 ;  /* 0x5c00800014027fae */ /* 0x0003e8000c12187c */
[----:B------:R3:W-:Y:S01]  /*3d160*/  LDGSTS.E [R2+0x5c00c], desc[UR60][R18.64], !P1 ;  /* 0x5c00c00012027fae */ /* 0x0007e2000c92187c */
[----:B------:R-:W-:Y:S02]  /*3d170*/  ISETP.GE.U32.AND P1, PT, R5, 0x7ffffed7, PT ;  /* 0x7ffffed70500780c */ /* 0x000fe40003f26070 */
[----:B------:R-:W-:Y:S01]  /*3d180*/  IADD3 R5, R11, -0xab, RZ ;  /* 0xffffff550b057810 */ /* 0x000fe20007ffe0ff */
        /* <DEDUP_REMOVED lines=18> */
[----:B------:R-:W-:Y:S02]  /*3d2b0*/  ISETP.GE.U32.AND P3, PT, R10, 0x7ffffed5, PT ;  /* 0x7ffffed50a00780c */ /* 0x000fe40003f66070 */
[----:B--2---:R-:W-:Y:S01]  /*3d2c0*/  IADD3 R5, R15, -0xcb, RZ ;  /* 0xffffff350f057810 */ /* 0x004fe20007ffe0ff */
[----:B----4-:R-:W-:Y:S01]  /*3d2d0*/  VIADD R10, R14, 0xffffff36 ;  /* 0xffffff360e0a7836 */ /* 0x010fe20000000000 */
        /* <DEDUP_REMOVED lines=26> */
[----:B------:R-:W-:Y:S02]  /*3d480*/  ISETP.GE.U32.AND P3, PT, R5, 0x7ffffe97, PT ;  /* 0x7ffffe970500780c */ /* 0x000fe40003f66070 */
[----:B------:R-:W-:Y:S01]  /*3d490*/  IADD3 R10, R12, -0xeb, RZ ;  /* 0xffffff150c0a7810 */ /* 0x000fe20007ffe0ff */
        /* <DEDUP_REMOVED lines=24> */
[----:B------:R-:W-:Y:S01]  /*3d620*/  VIADD R5, R17, 0xffffff70 ;  /* 0xffffff7011057836 */ /* 0x000fe20000000000 */
[----:B------:R-:W-:Y:S01]  /*3d630*/  IADD3 R10, R16, -0x8f, RZ ;  /* 0xffffff71100a7810 */ /* 0x000fe20007ffe0ff */
        /* <DEDUP_REMOVED lines=15> */
[----:B------:R-:W-:Y:S01]  /*3d730*/  VIADD R10, R12, 0xffffff52 ;  /* 0xffffff520c0a7836 */ /* 0x000fe20000000000 */
[----:B------:R-:W-:Y:S01]  /*3d740*/  IADD3 R5, R13, -0xaf, RZ ;  /* 0xffffff510d057810 */ /* 0x000fe20007ffe0ff */
[----:B------:R-:W4:Y:S01]  /*3d750*/  LDC R12, c[0x0][0x230] ;  /* 0x00008c00ff0c7b82 */ /* 0x000f220000000800 */
[----:B-1----:R-:W-:-:S07]  /*3d760*/  IMAD.WIDE R20, R7, 0x4, R114 ;  /* 0x0000000407147825 */ /* 0x002fce00078e0272 */
[----:B------:R-:W1:Y:S01]  /*3d770*/  LDC R13, c[0x0][0x230] ;  /* 0x00008c00ff0d7b82 */ /* 0x000e620000000800 */
[----:B------:R-:W-:Y:S01]  /*3d780*/  STL.64 [R1+0x1338], R22 ;  /* 0x0013381601007387 */ /* 0x000fe20000100a00 */
[----:B---3--:R-:W-:-:S03]  /*3d790*/  IMAD.WIDE R18, R7, 0x4, R38 ;  /* 0x0000000407127825 */ /* 0x008fc600078e0226 */
[----:B------:R-:W-:Y:S04]  /*3d7a0*/  STL.64 [R1+0x1330], R20 ;  /* 0x0013301401007387 */ /* 0x000fe80000100a00 */
[----:B------:R-:W-:Y:S04]  /*3d7b0*/  LDGSTS.E [R3+0x5c00c], desc[UR60][R20.64], !P5 ;  /* 0x5c00c00014037fae */ /* 0x000fe8000e92187c */
        /* <DEDUP_REMOVED lines=284> */
[----:B------:R4:W-:Y:S01]  /*3e980*/  LDGSTS.E [R9+0x5c00c], desc[UR60][R20.64], !P5 ;  /* 0x5c00c00014097fae */ /* 0x0009e2000e92187c */
[----:B------:R-:W-:Y:S02]  /*3e990*/  ISETP.GE.U32.AND P5, PT, R5, 0x7ffffec7, PT ;  /* 0x7ffffec70500780c */ /* 0x000fe40003fa6070 */
[----:B------:R-:W-:Y:S01]  /*3e9a0*/  IADD3 R10, R12, -0xbb, RZ ;  /* 0xffffff450c0a7810 */ /* 0x000fe20007ffe0ff */
[----:B------:R-:W-:Y:S01]  /*3e9b0*/  VIADD R5, R13, 0xffffff44 ;  /* 0xffffff440d057836 */ /* 0x000fe20000000000 */
[----:B------:R-:W4:Y:S01]  /*3e9c0*/  LDC R12, c[0x0][0x230] ;  /* 0x00008c00ff0c7b82 */ /* 0x000f220000000800 */
[C---:B-1----:R-:W-:Y:S01]  /*3e9d0*/  IMAD.WIDE R18, R7.reuse, 0x4, R52 ;  /* 0x0000000407127825 */ /* 0x042fe200078e0234 */
[----:B------:R-:W-:Y:S03]  /*3e9e0*/  STL.64 [R1+0x11b0], R20 ;  /* 0x0011b01401007387 */ /* 0x000fe60000100a00 */
[----:B---3--:R-:W-:Y:S01]  /*3e9f0*/  IMAD.WIDE R2, R7, 0x4, R210 ;  /* 0x0000000407027825 */ /* 0x008fe200078e02d2 */
[----:B------:R1:W-:Y:S04]  /*3ea00*/  STL.64 [R1+0x2530], R8 ;  /* 0x0025300801007387 */ /* 0x0003e80000100a00 */
[----:B------:R-:W-:Y:S04]  /*3ea10*/  LDGSTS.E [R242+0x50000], desc[UR60][R18.64], !P0 ;  /* 0x5000000012f27fae */ /* 0x000fe8000c12187c */
[----:B------:R-:W-:Y:S04]  /*3ea20*/  STL.64 [R1+0x11a8], R18 ;  /* 0x0011a81201007387 */ /* 0x000fe80000100a00 */
[----:B------:R3:W-:Y:S04]  /*3ea30*/  LDGSTS.E [R242+0x50004], desc[UR60][R2.64], !P1 ;  /* 0x5000400002f27fae */ /* 0x0007e8000c92187c */
[----:B------:R3:W-:Y:S01]  /*3ea40*/  STL.64 [R1+0x11a0], R2 ;  /* 0x0011a00201007387 */ /* 0x0007e20000100a00 */
[----:B------:R-:W-:-:S02]  /*3ea50*/  ISETP.GE.U32.AND P1, PT, R5, 0x7ffffec5, PT ;  /* 0x7ffffec50500780c */ /* 0x000fc40003f26070 */
[----:B------:R-:W-:Y:S01]  /*3ea60*/  ISETP.GE.U32.AND P0, PT, R10, 0x7ffffec6, PT ;  /* 0x7ffffec60a00780c */ /* 0x000fe20003f06070 */
[----:B--2---:R-:W-:Y:S02]  /*3ea70*/  VIADD R5, R15, 0xffffff26 ;  /* 0xffffff260f057836 */ /* 0x004fe40000000000 */
[----:B----4-:R-:W-:Y:S01]  /*3ea80*/  VIADD R10, R14, 0xffffff27 ;  /* 0xffffff270e0a7836 */ /* 0x010fe20000000000 */
[----:B------:R-:W2:Y:S08]  /*3ea90*/  LDC R13, c[0x0][0x230] ;  /* 0x00008c00ff0d7b82 */ /* 0x000eb00000000800 */
[----:B------:R-:W4:Y:S08]  /*3eaa0*/  LDC R15, c[0x0][0x230] ;  /* 0x00008c00ff0f7b82 */ /* 0x000f300000000800 */
[----:B------:R-:W4:Y:S01]  /*3eab0*/  LDC R14, c[0x0][0x230] ;  /* 0x00008c00ff0e7b82 */ /* 0x000f220000000800 */
[----:B-1----:R-:W-:-:S04]  /*3eac0*/  IMAD.WIDE R8, R7, 0x4, R212 ;  /* 0x0000000407087825 */ /* 0x002fc800078e02d4 */
[----:B---3--:R-:W-:Y:S01]  /*3ead0*/  IMAD.WIDE R2, R7, 0x4, R214 ;  /* 0x0000000407027825 */ /* 0x008fe200078e02d6 */
        /* <DEDUP_REMOVED lines=8> */
[C---:B------:R-:W-:Y:S01]  /*3eb60*/  IMAD.WIDE R18, R7.reuse, 0x4, R218 ;  /* 0x0000000407127825 */ /* 0x040fe200078e02da */
[----:B------:R-:W4:Y:S08]  /*3eb70*/  LDC R16, c[0x0][0x230] ;  /* 0x00008c00ff107b82 */ /* 0x000f300000000800 */
[----:B------:R-:W4:Y:S01]  /*3eb80*/  LDC R17, c[0x0][0x230] ;  /* 0x00008c00ff117b82 */ /* 0x000f220000000800 */
[----:B-1----:R-:W-:-:S04]  /*3eb90*/  IMAD.WIDE R8, R7, 0x4, R122 ;  /* 0x0000000407087825 */ /* 0x002fc800078e027a */
[----:B---3--:R-:W-:Y:S01]  /*3eba0*/  IMAD.WIDE R2, R7, 0x4, R216 ;  /* 0x0000000407027825 */ /* 0x008fe200078e02d8 */
[----:B------:R1:W-:Y:S04]  /*3ebb0*/  LDGSTS.E [R242+0x54000], desc[UR60][R8.64], !P6 ;  /* 0x5400000008f27fae */ /* 0x0003e8000f12187c */
[----:B------:R3:W-:Y:S04]  /*3ebc0*/  LDGSTS.E [R242+0x54004], desc[UR60][R2.64], !P5 ;  /* 0x5400400002f27fae */ /* 0x0007e8000e92187c */
[----:B------:R1:W-:Y:S01]  /*3ebd0*/  STL.64 [R1+0x1188], R8 ;  /* 0x0011880801007387 */ /* 0x0003e20000100a00 */
[----:B------:R-:W-:-:S02]  /*3ebe0*/  ISETP.GE.U32.AND P6, PT, R10, 0x7ffffea6, PT ;  /* 0x7ffffea60a00780c */ /* 0x000fc40003fc6070 */
[----:B------:R-:W-:Y:S01]  /*3ebf0*/  ISETP.GE.U32.AND P5, PT, R5, 0x7ffffea5, PT ;  /* 0x7ffffea50500780c */ /* 0x000fe20003fa6070 */
[----:B------:R3:W-:Y:S01]  /*3ec00*/  STL.64 [R1+0x1180], R2 ;  /* 0x0011800201007387 */ /* 0x0007e20000100a00 */
[----:B------:R-:W-:-:S03]  /*3ec10*/  VIADD R5, R11, 0xffffff07 ;  /* 0xffffff070b057836 */ /* 0x000fc60000000000 */
[----:B------:R4:W-:Y:S04]  /*3ec20*/  STL.64 [R1+0x1178], R18 ;  /* 0x0011781201007387 */ /* 0x0009e80000100a00 */
[----:B------:R4:W-:Y:S01]  /*3ec30*/  LDGSTS.E [R242+0x54008], desc[UR60][R18.64], !P0 ;  /* 0x5400800012f27fae */ /* 0x0009e2000c12187c */
[----:B-1----:R-:W-:-:S04]  /*3ec40*/  IMAD.WIDE R8, R7, 0x4, R220 ;  /* 0x0000000407087825 */ /* 0x002fc800078e02dc */
[----:B---3--:R-:W-:Y:S01]  /*3ec50*/  IMAD.WIDE R2, R7, 0x4, R186 ;  /* 0x0000000407027825 */ /* 0x008fe200078e02ba */
[----:B------:R-:W-:-:S03]  /*3ec60*/  ISETP.GE.U32.AND P0, PT, R5, 0x7ffffe88, PT ;  /* 0x7ffffe880500780c */ /* 0x000fc60003f06070 */
[----:B------:R-:W-:Y:S01]  /*3ec70*/  VIADD R10, R12, 0xffffff06 ;  /* 0xffffff060c0a7836 */ /* 0x000fe20000000000 */
[----:B------:R-:W1:Y:S01]  /*3ec80*/  LDC R11, c[0x0][0x230] ;  /* 0x00008c00ff0b7b82 */ /* 0x000e620000000800 */
[----:B------:R3:W-:Y:S04]  /*3ec90*/  STL.64 [R1+0x1170], R8 ;  /* 0x0011700801007387 */ /* 0x0007e80000100a00 */
[----:B------:R3:W-:Y:S04]  /*3eca0*/  LDGSTS.E [R242+0x5400c], desc[UR60][R8.64], !P1 ;  /* 0x5400c00008f27fae */ /* 0x0007e8000c92187c */
[----:B------:R3:W-:Y:S04]  /*3ecb0*/  STL.64 [R1+0x1168], R2 ;  /* 0x0011680201007387 */ /* 0x0007e80000100a00 */
[----:B------:R3:W-:Y:S01]  /*3ecc0*/  LDGSTS.E [R242+0x58000], desc[UR60][R2.64], !P2 ;  /* 0x5800000002f27fae */ /* 0x0007e2000d12187c */
[----:B------:R-:W-:-:S02]  /*3ecd0*/  ISETP.GE.U32.AND P1, PT, R10, 0x7ffffe87, PT ;  /* 0x7ffffe870a00780c */ /* 0x000fc40003f26070 */
[----:B--2---:R-:W-:Y:S01]  /*3ece0*/  IADD3 R5, R13, -0xfb, RZ ;  /* 0xffffff050d057810 */ /* 0x004fe20007ffe0ff */
[----:B----4-:R-:W-:Y:S01]  /*3ecf0*/  VIADD R10, R15, 0xffffff04 ;  /* 0xffffff040f0a7836 */ /* 0x010fe20000000000 */
[----:B------:R-:W2:Y:S08]  /*3ed00*/  LDC R13, c[0x0][0x230] ;  /* 0x00008c00ff0d7b82 */ /* 0x000eb00000000800 */
[----:B------:R-:W4:Y:S08]  /*3ed10*/  LDC R12, c[0x0][0x230] ;  /* 0x00008c00ff0c7b82 */ /* 0x000f300000000800 */
[----:B------:R-:W2:Y:S01]  /*3ed20*/  LDC R18, c[0x0][0x230] ;  /* 0x00008c00ff127b82 */ /* 0x000ea20000000800 */
[----:B---3--:R-:W-:-:S04]  /*3ed30*/  IMAD.WIDE R8, R7, 0x4, R222 ;  /* 0x0000000407087825 */ /* 0x008fc800078e02de */
[----:B------:R-:W-:Y:S01]  /*3ed40*/  IMAD.WIDE R2, R7, 0x4, R224 ;  /* 0x0000000407027825 */ /* 0x000fe200078e02e0 */
[----:B------:R-:W-:Y:S01]  /*3ed50*/  ISETP.GE.U32.AND P2, PT, R5, 0x7ffffe86, PT ;  /* 0x7ffffe860500780c */ /* 0x000fe20003f46070 */
[----:B------:R-:W3:Y:S01]  /*3ed60*/  S2R R21, SR_TID.X ;  /* 0x0000000000157919 */ /* 0x000ee20000002100 */
[----:B------:R1:W-:Y:S04]  /*3ed70*/  STL.64 [R1+0x1160], R8 ;  /* 0x0011600801007387 */ /* 0x0003e80000100a00 */
[----:B------:R1:W-:Y:S04]  /*3ed80*/  LDGSTS.E [R242+0x58004], desc[UR60][R8.64], !P3 ;  /* 0x5800400008f27fae */ /* 0x0003e8000d92187c */
[----:B------:R1:W-:Y:S04]  /*3ed90*/  STL.64 [R1+0x1158], R2 ;  /* 0x0011580201007387 */ /* 0x0003e80000100a00 */
[----:B------:R3:W-:Y:S01]  /*3eda0*/  LDGSTS.E [R242+0x58008], desc[UR60][R2.64], !P6 ;  /* 0x5800800002f27fae */ /* 0x0007e2000f12187c */
[----:B------:R-:W-:Y:S01]  /*3edb0*/  ISETP.GE.U32.AND P3, PT, R10, 0x7ffffe85, PT ;  /* 0x7ffffe850a00780c */ /* 0x000fe20003f66070 */
[----:B------:R-:W2:Y:S01]  /*3edc0*/  LDC R15, c[0x0][0x230] ;  /* 0x00008c00ff0f7b82 */ /* 0x000ea20000000800 */
[----:B-1----:R-:W-:-:S04]  /*3edd0*/  IMAD.WIDE R8, R7, 0x4, R226 ;  /* 0x0000000407087825 */ /* 0x002fc800078e02e2 */
[C---:B---3--:R-:W-:Y:S01]  /*3ede0*/  IMAD.WIDE R2, R7.reuse, 0x4, R228 ;  /* 0x0000000407027825 */ /* 0x048fe200078e02e4 */
[----:B------:R-:W-:Y:S04]  /*3edf0*/  STL.64 [R1+0x1150], R8 ;  /* 0x0011500801007387 */ /* 0x000fe80000100a00 */
[----:B------:R-:W-:Y:S04]  /*3ee00*/  LDGSTS.E [R242+0x5800c], desc[UR60][R8.64], !P5 ;  /* 0x5800c00008f27fae */ /* 0x000fe8000e92187c */
[----:B------:R1:W-:Y:S04]  /*3ee10*/  STL.64 [R1+0x1148], R2 ;  /* 0x0011480201007387 */ /* 0x0003e80000100a00 */
[----:B------:R1:W-:Y:S02]  /*3ee20*/  LDGSTS.E [R242+0x5c000], desc[UR60][R2.64], !P0 ;  /* 0x5c00000002f27fae */ /* 0x0003e4000c12187c */
[----:B-1----:R-:W-:-:S04]  /*3ee30*/  IMAD.WIDE R2, R7, 0x4, R230 ;  /* 0x0000000407027825 */ /* 0x002fc800078e02e6 */
[C---:B------:R-:W-:Y:S01]  /*3ee40*/  IMAD.WIDE R8, R7.reuse, 0x4, R232 ;  /* 0x0000000407087825 */ /* 0x040fe200078e02e8 */
[----:B------:R1:W-:Y:S04]  /*3ee50*/  STL.64 [R1+0x1140], R2 ;  /* 0x0011400201007387 */ /* 0x0003e80000100a00 */
[----:B------:R1:W-:Y:S04]  /*3ee60*/  LDGSTS.E [R242+0x5c004], desc[UR60][R2.64], !P1 ;  /* 0x5c00400002f27fae */ /* 0x0003e8000c92187c */
[----:B------:R3:W-:Y:S04]  /*3ee70*/  STL.64 [R1+0x1138], R8 ;  /* 0x0011380801007387 */ /* 0x0007e80000100a00 */
[----:B------:R3:W-:Y:S04]  /*3ee80*/  LDGSTS.E [R242+0x5c008], desc[UR60][R8.64], !P2 ;  /* 0x5c00800008f27fae */ /* 0x0007e8000d12187c */
[----:B------:R-:W2:Y:S01]  /*3ee90*/  LDL.LU.64 R24, [R1] ;  /* 0x0000000001187983 */ /* 0x000ea20000300a00 */
[----:B-1----:R-:W-:-:S04]  /*3eea0*/  IMAD.WIDE R2, R7, 0x4, R234 ;  /* 0x0000000407027825 */ /* 0x002fc800078e02ea */
[C---:B---3--:R-:W-:Y:S01]  /*3eeb0*/  IMAD.WIDE R8, R7.reuse, 0x4, R56 ;  /* 0x0000000407087825 */ /* 0x048fe200078e0238 */
[----:B------:R1:W-:Y:S04]  /*3eec0*/  STL.64 [R1+0x1130], R2 ;  /* 0x0011300201007387 */ /* 0x0003e80000100a00 */
[----:B------:R1:W-:Y:S04]  /*3eed0*/  LDGSTS.E [R242+0x5c00c], desc[UR60][R2.64], !P3 ;  /* 0x5c00c00002f27fae */ /* 0x0003e8000d92187c */
[----:B------:R-:W3:Y:S04]  /*3eee0*/  LDL.LU.64 R28, [R1+0x8] ;  /* 0x00000800011c7983 */ /* 0x000ee80000300a00 */
[----:B------:R2:W-:Y:S01]  /*3eef0*/  STL.64 [R1+0x1128], R8 ;  /* 0x0011280801007387 */ /* 0x0005e20000100a00 */
[----:B-1----:R-:W-:-:S05]  /*3ef00*/  IMAD.WIDE R2, R7, 0x4, R236 ;  /* 0x0000000407027825 */ /* 0x002fca00078e02ec */
[----:B------:R1:W-:Y:S04]  /*3ef10*/  STL.64 [R1+0x1120], R2 ;  /* 0x0011200201007387 */ /* 0x0003e80000100a00 */
[----:B------:R-:W3:Y:S04]  /*3ef20*/  LDL.LU.64 R30, [R1+0x10] ;  /* 0x00001000011e7983 */ /* 0x000ee80000300a00 */
[----:B------:R-:W3:Y:S01]  /*3ef30*/  LDL.LU.64 R250, [R1+0x18] ;  /* 0x0000180001fa7983 */ /* 0x000ee20000300a00 */
[----:B------:R-:W-:Y:S02]  /*3ef40*/  VIADD R10, R16, 0xffffff62 ;  /* 0xffffff62100a7836 */ /* 0x000fe40000000000 */
[----:B------:R-:W-:Y:S01]  /*3ef50*/  VIADD R5, R14, 0xffffff63 ;  /* 0xffffff630e057836 */ /* 0x000fe20000000000 */
[----:B------:R-:W1:Y:S08]  /*3ef60*/  LDC R16, c[0x0][0x230] ;  /* 0x00008c00ff107b82 */ /* 0x000e700000000800 */
[----:B------:R-:W1:Y:S01]  /*3ef70*/  LDC R14, c[0x0][0x230] ;  /* 0x00008c00ff0e7b82 */ /* 0x000e620000000800 */
[----:B------:R-:W-:-:S02]  /*3ef80*/  ISETP.GE.U32.AND P6, PT, R5, 0x7ffffee4, PT ;  /* 0x7ffffee40500780c */ /* 0x000fc40003fc6070 */
[----:B------:R-:W-:Y:S02]  /*3ef90*/  IADD3 R5, R17, -0x9f, RZ ;  /* 0xffffff6111057810 */ /* 0x000fe40007ffe0ff */
[----:B------:R-:W-:-:S03]  /*3efa0*/  ISETP.GE.U32.AND P5, PT, R10, 0x7ffffee3, PT ;  /* 0x7ffffee30a00780c */ /* 0x000fc60003fa6070 */
[----:B------:R-:W3:Y:S01]  /*3efb0*/  LDC R17, c[0x0][0x230] ;  /* 0x00008c00ff117b82 */ /* 0x000ee20000000800 */
[----:B------:R-:W-:Y:S01]  /*3efc0*/  ISETP.GE.U32.AND P0, PT, R5, 0x7ffffee2, PT ;  /* 0x7ffffee20500780c */ /* 0x000fe20003f06070 */
[----:B------:R-:W-:Y:S02]  /*3efd0*/  VIADD R5, R11, 0xffffff60 ;  /* 0xffffff600b057836 */ /* 0x000fe40000000000 */
[----:B----4-:R-:W-:-:S04]  /*3efe0*/  VIADD R10, R12, 0xffffff43 ;  /* 0xffffff430c0a7836 */ /* 0x010fc80000000000 */
[----:B------:R-:W4:Y:S08]  /*3eff0*/  LDC R11, c[0x0][0x230] ;  /* 0x00008c00ff0b7b82 */ /* 0x000f300000000800 */
[----:B------:R-:W4:Y:S01]  /*3f000*/  LDC R12, c[0x0][0x230] ;  /* 0x00008c00ff0c7b82 */ /* 0x000f220000000800 */
[----:B------:R-:W-:Y:S01]  /*3f010*/  ISETP.GE.U32.AND P1, PT, R5, 0x7ffffee1, PT ;  /* 0x7ffffee10500780c */ /* 0x000fe20003f26070 */
[----:B--2---:R-:W-:Y:S01]  /*3f020*/  VIADD R5, R13, 0xffffff42 ;  /* 0xffffff420d057836 */ /* 0x004fe20000000000 */
[----:B------:R-:W-:Y:S01]  /*3f030*/  ISETP.GE.U32.AND P2, PT, R10, 0x7ffffec4, PT ;  /* 0x7ffffec40a00780c */ /* 0x000fe20003f46070 */
[----:B------:R2:W-:Y:S04]  /*3f040*/  LDGSTS.E [R243+0x50000], desc[UR60][R8.64], !P6 ;  /* 0x5000000008f37fae */ /* 0x0005e8000f12187c */
[----:B------:R2:W-:Y:S01]  /*3f050*/  LDGSTS.E [R243+0x50004], desc[UR60][R2.64], !P5 ;  /* 0x5000400002f37fae */ /* 0x0005e2000e92187c */
[----:B------:R-:W4:Y:S01]  /*3f060*/  LDC R13, c[0x0][0x230] ;  /* 0x00008c00ff0d7b82 */ /* 0x000f220000000800 */
[----:B------:R-:W-:Y:S01]  /*3f070*/  ISETP.GE.U32.AND P3, PT, R5, 0x7ffffec3, PT ;  /* 0x7ffffec30500780c */ /* 0x000fe20003f66070 */
[----:B-1----:R-:W-:Y:S01]  /*3f080*/  VIADD R5, R16, 0xffffff40 ;  /* 0xffffff4010057836 */ /* 0x002fe20000000000 */
[----:B------:R-:W-:-:S02]  /*3f090*/  LOP3.LUT R21, R21, 0x7f, RZ, 0xc0, !PT ;  /* 0x0000007f15157812 */ /* 0x000fc400078ec0ff */
[----:B------:R-:W-:Y:S02]  /*3f0a0*/  IADD3 R6, R6, 0x7f, RZ ;  /* 0x0000007f06067810 */ /* 0x000fe40007ffe0ff */
[----:B------:R-:W-:Y:S01]  /*3f0b0*/  IADD3 R10, R14, -0xbf, RZ ;  /* 0xffffff410e0a7810 */ /* 0x000fe20007ffe0ff */
[----:B------:R-:W1:Y:S01]  /*3f0c0*/  LDC R16, c[0x0][0x230] ;  /* 0x00008c00ff107b82 */ /* 0x000e620000000800 */
[----:B------:R-:W-:Y:S01]  /*3f0d0*/  ISETP.GE.U32.AND P5, PT, R5, 0x7ffffec1, PT ;  /* 0x7ffffec10500780c */ /* 0x000fe20003fa6070 */
[----:B--2---:R-:W-:-:S04]  /*3f0e0*/  IMAD.WIDE R8, R7, 0x4, R238 ;  /* 0x0000000407087825 */ /* 0x004fc800078e02ee */
[----:B------:R-:W-:-:S04]  /*3f0f0*/  IMAD.WIDE R2, R7, 0x4, R240 ;  /* 0x0000000407027825 */ /* 0x000fc800078e02f0 */
[----:B------:R-:W-:Y:S01]  /*3f100*/  VIADD R5, R18, 0xffffff22 ;  /* 0xffffff2212057836 */ /* 0x000fe20000000000 */
[----:B------:R-:W-:Y:S01]  /*3f110*/  ISETP.GE.U32.AND P6, PT, R10, 0x7ffffec2, PT ;  /* 0x7ffffec20a00780c */ /* 0x000fe20003fc6070 */
[C---:B------:R-:W-:Y:S01]  /*3f120*/  IMAD.WIDE R18, R7.reuse, 0x4, R126 ;  /* 0x0000000407127825 */ /* 0x040fe200078e027e */
[----:B------:R2:W-:Y:S04]  /*3f130*/  STL.64 [R1+0x1118], R8 ;  /* 0x0011180801007387 */ /* 0x0005e80000100a00 */
[----:B------:R2:W-:Y:S04]  /*3f140*/  LDGSTS.E [R243+0x50008], desc[UR60][R8.64], !P0 ;  /* 0x5000800008f37fae */ /* 0x0005e8000c12187c */
[----:B------:R3:W-:Y:S04]  /*3f150*/  STL.64 [R1+0x1110], R2 ;  /* 0x0011100201007387 */ /* 0x0007e80000100a00 */
[----:B------:R3:W-:Y:S04]  /*3f160*/  LDGSTS.E [R243+0x5000c], desc[UR60][R2.64], !P1 ;  /* 0x5000c00002f37fae */ /* 0x0007e8000c92187c */
[----:B------:R-:W4:Y:S04]  /*3f170*/  LDL.LU.64 R26, [R1+0x20] ;  /* 0x00002000011a7983 */ /* 0x000f280000300a00 */
[----:B------:R-:W4:Y:S04]  /*3f180*/  LDL.LU.64 R34, [R1+0x8c0] ;  /* 0x0008c00001227983 */ /* 0x000f280000300a00 */
[----:B------:R1:W-:Y:S04]  /*3f190*/  STL.64 [R1+0x1108], R18 ;  /* 0x0011081201007387 */ /* 0x0003e80000100a00 */
[----:B------:R1:W-:Y:S01]  /*3f1a0*/  LDGSTS.E [R243+0x54000], desc[UR60][R18.64], !P2 ;  /* 0x5400000012f37fae */ /* 0x0003e2000d12187c */
[----:B------:R-:W4:Y:S01]  /*3f1b0*/  LDC R14, c[0x0][0x230] ;  /* 0x00008c00ff0e7b82 */ /* 0x000f220000000800 */
[----:B--2---:R-:W-:-:S04]  /*3f1c0*/  IMAD.WIDE R8, R7, 0x4, R24 ;  /* 0x0000000407087825 */ /* 0x004fc800078e0218 */
[----:B---3--:R-:W-:Y:S01]  /*3f1d0*/  IMAD.WIDE R2, R7, 0x4, R28 ;  /* 0x0000000407027825 */ /* 0x008fe200078e021c */
[----:B------:R2:W-:Y:S04]  /*3f1e0*/  STL.64 [R1+0x1100], R8 ;  /* 0x0011000801007387 */ /* 0x0005e80000100a00 */
[----:B------:R2:W-:Y:S04]  /*3f1f0*/  LDGSTS.E [R243+0x54004], desc[UR60][R8.64], !P3 ;  /* 0x5400400008f37fae */ /* 0x0005e8000d92187c */
[----:B------:R3:W-:Y:S04]  /*3f200*/  STL.64 [R1+0x10f8], R2 ;  /* 0x0010f80201007387 */ /* 0x0007e80000100a00 */
[----:B------:R-:W4:Y:S04]  /*3f210*/  LDL.LU.64 R32, [R1+0x8c8] ;  /* 0x0008c80001207983 */ /* 0x000f280000300a00 */
[----:B------:R-:W4:Y:S04]  /*3f220*/  LDL.LU.64 R24, [R1+0x8d0] ;  /* 0x0008d00001187983 */ /* 0x000f280000300a00 */
[----:B------:R-:W4:Y:S04]  /*3f230*/  LDL.LU.64 R28, [R1+0x8d8] ;  /* 0x0008d800011c7983 */ /* 0x000f280000300a00 */
[----:B------:R3:W-:Y:S01]  /*3f240*/  LDGSTS.E [R243+0x54008], desc[UR60][R2.64], !P6 ;  /* 0x5400800002f37fae */ /* 0x0007e2000f12187c */
[----:B------:R-:W-:Y:S01]  /*3f250*/  VIADD R10, R17, 0xffffff23 ;  /* 0xffffff23110a7836 */ /* 0x000fe20000000000 */
[----:B------:R-:W-:Y:S01]  /*3f260*/  ISETP.GE.U32.AND P1, PT, R5, 0x7ffffea3, PT ;  /* 0x7ffffea30500780c */ /* 0x000fe20003f26070 */
[----:B------:R-:W4:Y:S08]  /*3f270*/  LDC R17, c[0x0][0x230] ;  /* 0x00008c00ff117b82 */ /* 0x000f300000000800 */
[----:B-1----:R-:W1:Y:S08]  /*3f280*/  LDC R18, c[0x0][0x230] ;  /* 0x00008c00ff127b82 */ /* 0x002e700000000800 */
[----:B------:R-:W1:Y:S01]  /*3f290*/  LDC R19, c[0x0][0x230] ;  /* 0x00008c00ff137b82 */ /* 0x000e620000000800 */
[----:B--2---:R-:W-:-:S04]  /*3f2a0*/  IMAD.WIDE R8, R7, 0x4, R30 ;  /* 0x0000000407087825 */ /* 0x004fc800078e021e */
[----:B---3--:R-:W-:Y:S01]  /*3f2b0*/  IMAD.WIDE R2, R7, 0x4, R250 ;  /* 0x0000000407027825 */ /* 0x008fe200078e02fa */
[----:B------:R2:W-:Y:S04]  /*3f2c0*/  STL.64 [R1+0x10f0], R8 ;  /* 0x0010f00801007387 */ /* 0x0005e80000100a00 */
[----:B------:R-:W3:Y:S04]  /*3f2d0*/  LDL.LU.64 R30, [R1+0x8e0] ;  /* 0x0008e000011e7983 */ /* 0x000ee80000300a00 */
[----:B------:R-:W3:Y:S01]  /*3f2e0*/  LDL.LU.64 R250, [R1+0x8e8] ;  /* 0x0008e80001fa7983 */ /* 0x000ee20000300a00 */
[----:B------:R-:W-:Y:S01]  /*3f2f0*/  ISETP.GE.U32.AND P0, PT, R10, 0x7ffffea4, PT ;  /* 0x7ffffea40a00780c */ /* 0x000fe20003f06070 */
[----:B----4-:R-:W-:Y:S01]  /*3f300*/  VIADD R10, R13, 0xffffff20 ;  /* 0xffffff200d0a7836 */ /* 0x010fe20000000000 */
[----:B------:R-:W-:Y:S01]  /*3f310*/  IADD3 R5, R12, -0xdf, RZ ;  /* 0xffffff210c057810 */ /* 0x000fe20007ffe0ff */
[----:B------:R-:W4:Y:S01]  /*3f320*/  LDC R13, c[0x0][0x230] ;  /* 0x00008c00ff0d7b82 */ /* 0x000f220000000800 */
[----:B------:R2:W-:Y:S02]  /*3f330*/  LDGSTS.E [R243+0x5400c], desc[UR60][R8.64], !P5 ;  /* 0x5400c00008f37fae */ /* 0x0005e4000e92187c */
[----:B------:R-:W-:Y:S01]  /*3f340*/  ISETP.GE.U32.AND P2, PT, R5, 0x7ffffea2, PT ;  /* 0x7ffffea20500780c */ /* 0x000fe20003f46070 */
[----:B------:R-:W-:Y:S01]  /*3f350*/  VIADD R5, R15, 0xffffff03 ;  /* 0xffffff030f057836 */ /* 0x000fe20000000000 */
[----:B------:R-:W-:Y:S01]  /*3f360*/  ISETP.GE.U32.AND P3, PT, R10, 0x7ffffea1, PT ;  /* 0x7ffffea10a00780c */ /* 0x000fe20003f66070 */
[----:B------:R-:W-:Y:S01]  /*3f370*/  VIADD R10, R11, 0xffffff00 ;  /* 0xffffff000b0a7836 */ /* 0x000fe20000000000 */
[----:B------:R2:W-:Y:S04]  /*3f380*/  STL.64 [R1+0x10e8], R2 ;  /* 0x0010e80201007387 */ /* 0x0005e80000100a00 */
[----:B------:R2:W-:Y:S01]  /*3f390*/  LDGSTS.E [R243+0x58000], desc[UR60][R2.64], !P0 ;  /* 0x5800000002f37fae */ /* 0x0005e2000c12187c */
[----:B------:R-:W-:Y:S01]  /*3f3a0*/  ISETP.GE.U32.AND P6, PT, R5, 0x7ffffe84, PT ;  /* 0x7ffffe840500780c */ /* 0x000fe20003fc6070 */
[----:B------:R-:W-:Y:S01]  /*3f3b0*/  VIADD R12, R14, 0xffffff02 ;  /* 0xffffff020e0c7836 */ /* 0x000fe20000000000 */
[----:B------:R-:W-:Y:S01]  /*3f3c0*/  ISETP.GE.AND P5, PT, R21, R10, PT ;  /* 0x0000000a1500720c */ /* 0x000fe20003fa6270 */
[----:B------:R-:W1:Y:S03]  /*3f3d0*/  LDC R15, c[0x0][0x230] ;  /* 0x00008c00ff0f7b82 */ /* 0x000e660000000800 */
[----:B------:R-:W-:-:S02]  /*3f3e0*/  SEL R5, RZ, 0x4, P5 ;  /* 0x00000004ff057807 */ /* 0x000fc40002800000 */
[----:B------:R-:W-:Y:S01]  /*3f3f0*/  ISETP.GE.U32.AND P5, PT, R12, 0x7ffffe83, PT ;  /* 0x7ffffe830c00780c */ /* 0x000fe20003fa6070 */
[----:B--2---:R-:W-:-:S04]  /*3f400*/  IMAD.WIDE R8, R7, 0x4, R26 ;  /* 0x0000000407087825 */ /* 0x004fc800078e021a */
[----:B------:R-:W-:Y:S01]  /*3f410*/  IMAD.WIDE R2, R7, 0x4, R34 ;  /* 0x0000000407027825 */ /* 0x000fe200078e0222 */
[----:B------:R2:W-:Y:S04]  /*3f420*/  STL.64 [R1+0x10e0], R8 ;  /* 0x0010e00801007387 */ /* 0x0005e80000100a00 */
[----:B------:R2:W-:Y:S04]  /*3f430*/  LDGSTS.E [R243+0x58004], desc[UR60][R8.64], !P1 ;  /* 0x5800400008f37fae */ /* 0x0005e8000c92187c */
[----:B------:R1:W-:Y:S04]  /*3f440*/  STL.64 [R1+0x10d8], R2 ;  /* 0x0010d80201007387 */ /* 0x0003e80000100a00 */
[----:B------:R1:W-:Y:S01]  /*3f450*/  LDGSTS.E [R243+0x58008], desc[UR60][R2.64], !P2 ;  /* 0x5800800002f37fae */ /* 0x0003e2000d12187c */
[----:B------:R-:W-:Y:S01]  /*3f460*/  ISETP.GE.U32.AND P2, PT, R10, 0x7ffffe81, PT ;  /* 0x7ffffe810a00780c */ /* 0x000fe20003f46070 */
[----:B----4-:R-:W-:-:S02]  /*3f470*/  VIADD R10, R13, 0xfffffeff ;  /* 0xfffffeff0d0a7836 */ /* 0x010fc40000000000 */
[----:B--2---:R-:W-:-:S04]  /*3f480*/  IMAD.WIDE R8, R7, 0x4, R32 ;  /* 0x0000000407087825 */ /* 0x004fc800078e0220 */
[----:B-1----:R-:W-:-:S04]  /*3f490*/  IMAD.WIDE R2, R7, 0x4, R24 ;  /* 0x0000000407027825 */ /* 0x002fc800078e0218 */
[----:B------:R-:W-:Y:S01]  /*3f4a0*/  IMAD.WIDE R12, R7, 0x4, R28 ;  /* 0x00000004070c7825 */ /* 0x000fe200078e021c */
[----:B------:R3:W-:Y:S04]  /*3f4b0*/  STL.64 [R1+0x14d0], R8 ;  /* 0x0014d00801007387 */ /* 0x0007e80000100a00 */
[----:B------:R3:W-:Y:S04]  /*3f4c0*/  LDGSTS.E [R243+0x5800c], desc[UR60][R8.64], !P3 ;  /* 0x5800c00008f37fae */ /* 0x0007e8000d92187c */
[----:B------:R1:W-:Y:S04]  /*3f4d0*/  STL.64 [R1+0x14c8], R2 ;  /* 0x0014c80201007387 */ /* 0x0003e80000100a00 */
[----:B------:R1:W-:Y:S04]  /*3f4e0*/  LDGSTS.E [R243+0x5c000], desc[UR60][R2.64], !P6 ;  /* 0x5c00000002f37fae */ /* 0x0003e8000f12187c */
[----:B------:R-:W-:Y:S01]  /*3f4f0*/  STL.64 [R1+0x14c0], R12 ;  /* 0x0014c00c01007387 */ /* 0x000fe20000100a00 */
[----:B------:R-:W-:Y:S01]  /*3f500*/  ISETP.GT.AND P0, PT, R6, 0x17f, PT ;  /* 0x0000017f0600780c */ /* 0x000fe20003f04270 */
[----:B------:R-:W-:Y:S01]  /*3f510*/  VIADD R11, R17, 0xffffff01 ;  /* 0xffffff01110b7836 */ /* 0x000fe20000000000 */
[----:B------:R-:W2:Y:S01]  /*3f520*/  LDC R6, c[0x0][0x23c] ;  /* 0x00008f00ff067b82 */ /* 0x000ea20000000800 */
[----:B------:R-:W-:Y:S01]  /*3f530*/  LDGSTS.E [R243+0x5c004], desc[UR60][R12.64], !P5 ;  /* 0x5c0040000cf37fae */ /* 0x000fe2000e92187c */
[----:B---3--:R-:W-:-:S04]  /*3f540*/  IMAD.WIDE R8, R7, 0x4, R30 ;  /* 0x0000000407087825 */ /* 0x008fc800078e021e */
[----:B-1----:R-:W-:Y:S01]  /*3f550*/  IMAD.WIDE R2, R7, 0x4, R250 ;  /* 0x0000000407027825 */ /* 0x002fe200078e02fa */
[----:B------:R-:W-:Y:S04]  /*3f560*/  STL.64 [R1+0x14b8], R8 ;  /* 0x0014b80801007387 */ /* 0x000fe80000100a00 */
[----:B------:R1:W-:Y:S04]  /*3f570*/  STL.64 [R1+0x14b0], R2 ;  /* 0x0014b00201007387 */ /* 0x0003e80000100a00 */
[----:B------:R-:W1:Y:S04]  /*3f580*/  LDL.LU.64 R250, [R1+0x900] ;  /* 0x0009000001fa7983 */ /* 0x000e680000300a00 */
[----:B------:R-:W3:Y:S04]  /*3f590*/  LDL.LU.64 R44, [R1+0x908] ;  /* 0x00090800012c7983 */ /* 0x000ee80000300a00 */
[----:B------:R-:W4:Y:S04]  /*3f5a0*/  LDL.LU.64 R26, [R1+0x910] ;  /* 0x00091000011a7983 */ /* 0x000f280000300a00 */
[----:B------:R-:W-:Y:S04]  /*3f5b0*/  STL.64 [R1+0x2538], R242 ;  /* 0x002538f201007387 */ /* 0x000fe80000100a00 */
[----:B------:R-:W3:Y:S04]  /*3f5c0*/  LDL.LU.64 R34, [R1+0x918] ;  /* 0x0009180001227983 */ /* 0x000ee80000300a00 */
[----:B------:R-:W3:Y:S04]  /*3f5d0*/  LDL.LU.64 R24, [R1+0x920] ;  /* 0x0009200001187983 */ /* 0x000ee80000300a00 */
[----:B------:R-:W3:Y:S04]  /*3f5e0*/  LDL.LU.64 R70, [R1+0x928] ;  /* 0x0009280001467983 */ /* 0x000ee80000300a00 */
[----:B------:R-:W3:Y:S04]  /*3f5f0*/  LDL.LU.64 R46, [R1+0x930] ;  /* 0x00093000012e7983 */ /* 0x000ee80000300a00 */
[----:B------:R-:W3:Y:S04]  /*3f600*/  LDL.LU.64 R22, [R1+0x938] ;  /* 0x0009380001167983 */ /* 0x000ee80000300a00 */
[----:B------:R-:W3:Y:S04]  /*3f610*/  LDL.LU.64 R32, [R1+0x940] ;  /* 0x0009400001207983 */ /* 0x000ee80000300a00 */
[----:B------:R-:W3:Y:S04]  /*3f620*/  LDL.LU.64 R68, [R1+0x948] ;  /* 0x0009480001447983 */ /* 0x000ee80000300a00 */
[----:B------:R-:W3:Y:S01]  /*3f630*/  LDL.LU.64 R28, [R1+0x950] ;  /* 0x00095000011c7983 */ /* 0x000ee20000300a00 */
[----:B------:R-:W-:-:S02]  /*3f640*/  SEL R5, R5, RZ, P0 ;  /* 0x000000ff05057207 */ /* 0x000fc40000000000 */
[----:B------:R-:W-:Y:S01]  /*3f650*/  ISETP.GE.U32.AND P0, PT, R11, 0x7ffffe82, PT ;  /* 0x7ffffe820b00780c */ /* 0x000fe20003f06070 */
[----:B------:R-:W3:Y:S01]  /*3f660*/  LDL.LU.64 R66, [R1+0x958] ;  /* 0x0009580001427983 */ /* 0x000ee20000300a00 */
[----:B------:R-:W2:Y:S03]  /*3f670*/  LDC R11, c[0x0][0x230] ;  /* 0x00008c00ff0b7b82 */ /* 0x000ea60000000800 */
[----:B------:R-:W3:Y:S04]  /*3f680*/  LDL.LU.64 R64, [R1+0x960] ;  /* 0x0009600001407983 */ /* 0x000ee80000300a00 */
[----:B------:R-:W3:Y:S01]  /*3f690*/  LDL.LU.64 R62, [R1+0x968] ;  /* 0x00096800013e7983 */ /* 0x000ee20000300a00 */
[----:B------:R-:W-:-:S02]  /*3f6a0*/  ISETP.NE.U32.AND P1, PT, R5, RZ, PT ;  /* 0x000000ff0500720c */ /* 0x000fc40003f25070 */
[----:B------:R-:W-:Y:S01]  /*3f6b0*/  IADD3 R5, R15, -0x102, RZ ;  /* 0xfffffefe0f057810 */ /* 0x000fe20007ffe0ff */
[----:B------:R-:W3:Y:S04]  /*3f6c0*/  LDL.LU.64 R60, [R1+0x970] ;  /* 0x00097000013c7983 */ /* 0x000ee80000300a00 */
[----:B------:R-:W3:Y:S04]  /*3f6d0*/  LDL.LU.64 R58, [R1+0x978] ;  /* 0x00097800013a7983 */ /* 0x000ee80000300a00 */
[----:B------:R-:W3:Y:S01]  /*3f6e0*/  LDL.LU.64 R54, [R1+0x980] ;  /* 0x0009800001367983 */ /* 0x000ee20000300a00 */
[----:B------:R-:W-:Y:S01]  /*3f6f0*/  ISETP.GE.U32.AND P6, PT, R5, 0x7ffffe7f, PT ;  /* 0x7ffffe7f0500780c */ /* 0x000fe20003fc6070 */
[----:B------:R-:W-:-:S02]  /*3f700*/  VIADD R5, R18, 0xfffffefd ;  /* 0xfffffefd12057836 */ /* 0x000fc40000000000 */
[----:B------:R-:W3:Y:S04]  /*3f710*/  LDL.LU.64 R50, [R1+0x988] ;  /* 0x0009880001327983 */ /* 0x000ee80000300a00 */
[----:B------:R-:W3:Y:S04]  /*3f720*/  LDL.LU.64 R30, [R1+0x990] ;  /* 0x00099000011e7983 */ /* 0x000ee80000300a00 */
[----:B------:R-:W-:Y:S04]  /*3f730*/  LDGSTS.E [R243+0x5c008], desc[UR60][R8.64], !P0 ;  /* 0x5c00800008f37fae */ /* 0x000fe8000c12187c */
[----:B------:R1:W-:Y:S01]  /*3f740*/  LDGSTS.E [R243+0x5c00c], desc[UR60][R2.64], !P2 ;  /* 0x5c00c00002f37fae */ /* 0x0003e2000d12187c */
[----:B------:R-:W-:Y:S01]  /*3f750*/  ISETP.GE.U32.AND P5, PT, R5, 0x7ffffe7e, PT ;  /* 0x7ffffe7e0500780c */ /* 0x000fe20003fa6070 */
[----:B------:R-:W-:Y:S01]  /*3f760*/  VIADD R5, R19, 0xfffffedf ;  /* 0xfffffedf13057836 */ /* 0x000fe20000000000 */
[----:B------:R-:W-:Y:S01]  /*3f770*/  ISETP.GE.U32.AND P3, PT, R10, 0x7ffffe80, PT ;  /* 0x7ffffe800a00780c */ /* 0x000fe20003f66070 */
[----:B------:R-:W0:Y:S03]  /*3f780*/  LDGDEPBAR ;  /* 0x00000000000079af */ /* 0x000e260000000000 */
[----:B------:R-:W-:-:S02]  /*3f790*/  ISETP.GE.U32.AND P2, PT, R5, 0x7ffffe60, PT ;  /* 0x7ffffe600500780c */ /* 0x000fc40003f46070 */
[----:B--2---:R-:W-:Y:S01]  /*3f7a0*/  SHF.L.U32 R5, R6, 0x7, RZ ;  /* 0x0000000706057819 */ /* 0x004fe200000006ff */
[----:B------:R-:W-:-:S05]  /*3f7b0*/  VIADD R6, R11, 0xfffffede ;  /* 0xfffffede0b067836 */ /* 0x000fca0000000000 */
[----:B------:R4:W-:Y:S04]  /*3f7c0*/  STL.64 [R1+0x2540], R6 ;  /* 0x0025400601007387 */ /* 0x0009e80000100a00 */
[----:B------:R-:W2:Y:S04]  /*3f7d0*/  LDL.LU.64 R20, [R1+0x998] ;  /* 0x0009980001147983 */ /* 0x000ea80000300a00 */
[----:B------:R-:W2:Y:S01]  /*3f7e0*/  LDL.LU.64 R36, [R1+0x9a0] ;  /* 0x0009a00001247983 */ /* 0x000ea20000300a00 */
[----:B-1----:R-:W-:-:S05]  /*3f7f0*/  IMAD.WIDE R2, R5, 0x4, R250 ;  /* 0x0000000405027825 */ /* 0x002fca00078e02fa */
[----:B------:R3:W-:Y:S04]  /*3f800*/  STL.64 [R1+0x10d0], R2 ;  /* 0x0010d00201007387 */ /* 0x0007e80000100a00 */
[----:B------:R-:W2:Y:S04]  /*3f810*/  LDL.LU.64 R42, [R1+0x9a8] ;  /* 0x0009a800012a7983 */ /* 0x000ea80000300a00 */
[----:B------:R-:W2:Y:S01]  /*3f820*/  LDL.LU.64 R250, [R1+0x9b0] ;  /* 0x0009b00001fa7983 */ /* 0x000ea20000300a00 */
[----:B----4-:R-:W-:-:S03]  /*3f830*/  IMAD.WIDE R6, R5, 0x4, R26 ;  /* 0x0000000405067825 */ /* 0x010fc600078e021a */
[----:B------:R-:W4:Y:S01]  /*3f840*/  LDL.LU.64 R26, [R1+0x9b8] ;  /* 0x0009b800011a7983 */ /* 0x000f220000300a00 */
[----:B---3--:R-:W-:-:S05]  /*3f850*/  IMAD.WIDE R2, R5, 0x4, R44 ;  /* 0x0000000405027825 */ /* 0x008fca00078e022c */
[----:B------:R1:W-:Y:S04]  /*3f860*/  STL.64 [R1+0x10c8], R2 ;  /* 0x0010c80201007387 */ /* 0x0003e80000100a00 */
[----:B------:R3:W-:Y:S04]  /*3f870*/  STL.64 [R1+0x10c0], R6 ;  /* 0x0010c00601007387 */ /* 0x0007e80000100a00 */
[----:B------:R-:W4:Y:S01]  /*3f880*/  LDL.LU.64 R44, [R1+0x9c0] ;  /* 0x0009c000012c7983 */ /* 0x000f220000300a00 */
[----:B-1----:R-:W-:-:S03]  /*3f890*/  IMAD.WIDE R2, R5, 0x4, R34 ;  /* 0x0000000405027825 */ /* 0x002fc600078e0222 */
[----:B------:R-:W4:Y:S04]  /*3f8a0*/  LDL.LU.64 R34, [R1+0x9c8] ;  /* 0x0009c80001227983 */ /* 0x000f280000300a00 */
[----:B------:R1:W-:Y:S01]  /*3f8b0*/  STL.64 [R1+0x10b8], R2 ;  /* 0x0010b80201007387 */ /* 0x0003e20000100a00 */
[----:B---3--:R-:W-:-:S03]  /*3f8c0*/  IMAD.WIDE R6, R5, 0x4, R24 ;  /* 0x0000000405067825 */ /* 0x008fc600078e0218 */
[----:B------:R-:W3:Y:S01]  /*3f8d0*/  LDL.LU.64 R24, [R1+0x9d0] ;  /* 0x0009d00001187983 */ /* 0x000ee20000300a00 */
[----:B------:R-:W-:-:S03]  /*3f8e0*/  IMAD.WIDE R8, R5, 0x4, R46 ;  /* 0x0000000405087825 */ /* 0x000fc600078e022e */
[----:B------:R1:W-:Y:S02]  /*3f8f0*/  STL.64 [R1+0x10b0], R6 ;  /* 0x0010b00601007387 */ /* 0x0003e40000100a00 */
[----:B-1----:R-:W-:-:S04]  /*3f900*/  IMAD.WIDE R2, R5, 0x4, R70 ;  /* 0x0000000405027825 */ /* 0x002fc800078e0246 */
[C---:B------:R-:W-:Y:S01]  /*3f910*/  IMAD.WIDE R6, R5.reuse, 0x4, R22 ;  /* 0x0000000405067825 */ /* 0x040fe200078e0216 */
[----:B------:R1:W-:Y:S04]  /*3f920*/  STL.64 [R1+0x10a8], R2 ;  /* 0x0010a80201007387 */ /* 0x0003e80000100a00 */
[----:B------:R-:W-:Y:S04]  /*3f930*/  STL.64 [R1+0x10a0], R8 ;  /* 0x0010a00801007387 */ /* 0x000fe80000100a00 */
[----:B------:R-:W3:Y:S04]  /*3f940*/  LDL.LU.64 R46, [R1+0x9d8] ;  /* 0x0009d800012e7983 */ /* 0x000ee80000300a00 */
[----:B------:R1:W-:Y:S04]  /*3f950*/  STL.64 [R1+0x1098], R6 ;  /* 0x0010980601007387 */ /* 0x0003e80000100a00 */
[----:B------:R-:W3:Y:S01]  /*3f960*/  LDL.LU.64 R22, [R1+0x9e0] ;  /* 0x0009e00001167983 */ /* 0x000ee20000300a00 */
[----:B-1----:R-:W-:-:S05]  /*3f970*/  IMAD.WIDE R2, R5, 0x4, R32 ;  /* 0x0000000405027825 */ /* 0x002fca00078e0220 */
[----:B------:R1:W-:Y:S04]  /*3f980*/  STL.64 [R1+0x1090], R2 ;  /* 0x0010900201007387 */ /* 0x0003e80000100a00 */
[----:B------:R-:W3:Y:S01]  /*3f990*/  LDL.LU.64 R32, [R1+0x9e8] ;  /* 0x0009e80001207983 */ /* 0x000ee20000300a00 */
[----:B------:R-:W-:-:S03]  /*3f9a0*/  IMAD.WIDE R6, R5, 0x4, R28 ;  /* 0x0000000405067825 */ /* 0x000fc600078e021c */
[----:B------:R-:W3:Y:S01]  /*3f9b0*/  LDL.LU.64 R28, [R1+0x228] ;  /* 0x00022800011c7983 */ /* 0x000ee20000300a00 */
[----:B-1----:R-:W-:-:S04]  /*3f9c0*/  IMAD.WIDE R2, R5, 0x4, R68 ;  /* 0x0000000405027825 */ /* 0x002fc800078e0244 */
[C---:B------:R-:W-:Y:S01]  /*3f9d0*/  IMAD.WIDE R8, R5.reuse, 0x4, R62 ;  /* 0x0000000405087825 */ /* 0x040fe200078e023e */
[----:B------:R1:W-:Y:S04]  /*3f9e0*/  STL.64 [R1+0x1088], R2 ;  /* 0x0010880201007387 */ /* 0x0003e80000100a00 */
[----:B------:R1:W-:Y:S02]  /*3f9f0*/  STL.64 [R1+0x1080], R6 ;  /* 0x0010800601007387 */ /* 0x0003e40000100a00 */
[----:B-1----:R-:W-:-:S04]  /*3fa00*/  IMAD.WIDE R2, R5, 0x4, R66 ;  /* 0x0000000405027825 */ /* 0x002fc800078e0242 */
[C---:B------:R-:W-:Y:S01]  /*3fa10*/  IMAD.WIDE R6, R5.reuse, 0x4, R64 ;  /* 0x0000000405067825 */ /* 0x040fe200078e0240 */
[----:B------:R1:W-:Y:S04]  /*3fa20*/  STL.64 [R1+0x1078], R2 ;  /* 0x0010780201007387 */ /* 0x0003e80000100a00 */
[----:B------:R1:W-:Y:S04]  /*3fa30*/  STL.64 [R1+0x1070], R6 ;  /* 0x0010700601007387 */ /* 0x0003e80000100a00 */
[----:B------:R1:W-:Y:S02]  /*3fa40*/  STL.64 [R1+0x1068], R8 ;  /* 0x0010680801007387 */ /* 0x0003e40000100a00 */
[----:B-1----:R-:W-:-:S04]  /*3fa50*/  IMAD.WIDE R2, R5, 0x4, R60 ;  /* 0x0000000405027825 */ /* 0x002fc800078e023c */
[----:B------:R-:W-:-:S04]  /*3fa60*/  IMAD.WIDE R6, R5, 0x4, R58 ;  /* 0x0000000405067825 */ /* 0x000fc800078e023a */
[C---:B------:R-:W-:Y:S01]  /*3fa70*/  IMAD.WIDE R8, R5.reuse, 0x4, R54 ;  /* 0x0000000405087825 */ /* 0x040fe200078e0236 */
[----:B------:R-:W-:Y:S04]  /*3fa80*/  STL.64 [R1+0x1060], R2 ;  /* 0x0010600201007387 */ /* 0x000fe80000100a00 */
[----:B------:R1:W-:Y:S04]  /*3fa90*/  STL.64 [R1+0x970], R6 ;  /* 0x0009700601007387 */ /* 0x0003e80000100a00 */
[----:B------:R2:W-:Y:S01]  /*3faa0*/  STL.64 [R1+0x968], R8 ;  /* 0x0009680801007387 */ /* 0x0005e20000100a00 */
[----:B-1----:R-:W-:-:S03]  /*3fab0*/  IMAD.WIDE R6, R5, 0x4, R30 ;  /* 0x0000000405067825 */ /* 0x002fc600078e021e */
[----:B------:R-:W3:Y:S01]  /*3fac0*/  LDL.LU.64 R30, [R1+0x9f0] ;  /* 0x0009f000011e7983 */ /* 0x000ee20000300a00 */
[----:B------:R-:W-:-:S04]  /*3fad0*/  IMAD.WIDE R2, R5, 0x4, R50 ;  /* 0x0000000405027825 */ /* 0x000fc800078e0232 */
[C---:B--2---:R-:W-:Y:S01]  /*3fae0*/  IMAD.WIDE R8, R5.reuse, 0x4, R36 ;  /* 0x0000000405087825 */ /* 0x044fe200078e0224 */
[----:B------:R1:W-:Y:S04]  /*3faf0*/  STL.64 [R1+0x960], R2 ;  /* 0x0009600201007387 */ /* 0x0003e80000100a00 */
[----:B------:R2:W-:Y:S01]  /*3fb00*/  STL.64 [R1+0x958], R6 ;  /* 0x0009580601007387 */ /* 0x0005e20000100a00 */
[----:B-1----:R-:W-:-:S05]  /*3fb10*/  IMAD.WIDE R2, R5, 0x4, R20 ;  /* 0x0000000405027825 */ /* 0x002fca00078e0214 */
[----:B------:R1:W-:Y:S04]  /*3fb20*/  STL.64 [R1+0x950], R2 ;  /* 0x0009500201007387 */ /* 0x0003e80000100a00 */
[----:B------:R-:W-:Y:S01]  /*3fb30*/  STL.64 [R1+0x948], R8 ;  /* 0x0009480801007387 */ /* 0x000fe20000100a00 */
[----:B--2---:R-:W-:-:S04]  /*3fb40*/  IMAD.WIDE R6, R5, 0x4, R42 ;  /* 0x0000000405067825 */ /* 0x004fc800078e022a */
[C---:B-1----:R-:W-:Y:S01]  /*3fb50*/  IMAD.WIDE R2, R5.reuse, 0x4, R250 ;  /* 0x0000000405027825 */ /* 0x042fe200078e02fa */
[----:B------:R-:W2:Y:S04]  /*3fb60*/  LDL.LU.64 R42, [R1+0x9f8] ;  /* 0x0009f800012a7983 */ /* 0x000ea80000300a00 */
[----:B------:R4:W-:Y:S04]  /*3fb70*/  STL.64 [R1+0x940], R6 ;  /* 0x0009400601007387 */ /* 0x0009e80000100a00 */
[----:B------:R-:W2:Y:S04]  /*3fb80*/  LDL.LU.64 R250, [R1+0x178] ;  /* 0x0001780001fa7983 */ /* 0x000ea80000300a00 */
[----:B------:R1:W-:Y:S01]  /*3fb90*/  STL.64 [R1+0x938], R2 ;  /* 0x0009380201007387 */ /* 0x0003e20000100a00 */
[----:B----4-:R-:W-:-:S03]  /*3fba0*/  IMAD.WIDE R6, R5, 0x4, R26 ;  /* 0x0000000405067825 */ /* 0x010fc600078e021a */
[----:B------:R-:W4:Y:S01]  /*3fbb0*/  LDL.LU.64 R26, [R1+0x138] ;  /* 0x00013800011a7983 */ /* 0x000f220000300a00 */
[----:B-1----:R-:W-:-:S03]  /*3fbc0*/  IMAD.WIDE R2, R5, 0x4, R44 ;  /* 0x0000000405027825 */ /* 0x002fc600078e022c */
[----:B------:R1:W-:Y:S02]  /*3fbd0*/  STL.64 [R1+0x930], R6 ;  /* 0x0009300601007387 */ /* 0x0003e40000100a00 */
[C---:B-1----:R-:W-:Y:S02]  /*3fbe0*/  IMAD.WIDE R6, R5.reuse, 0x4, R34 ;  /* 0x0000000405067825 */ /* 0x042fe400078e0222 */
[----:B------:R-:W4:Y:S04]  /*3fbf0*/  LDL.LU.64 R34, [R1+0xf8] ;  /* 0x0000f80001227983 */ /* 0x000f280000300a00 */
[----:B------:R3:W-:Y:S04]  /*3fc00*/  STL.64 [R1+0x928], R2 ;  /* 0x0009280201007387 */ /* 0x0007e80000100a00 */
[----:B------:R1:W-:Y:S04]  /*3fc10*/  STL.64 [R1+0x920], R6 ;  /* 0x0009200601007387 */ /* 0x0003e80000100a00 */
[----:B------:R-:W4:Y:S04]  /*3fc20*/  LDL.LU.64 R70, [R1+0xb8] ;  /* 0x0000b80001467983 */ /* 0x000f280000300a00 */
[----:B------:R-:W4:Y:S01]  /*3fc30*/  LDL.LU.64 R36, [R1+0x78] ;  /* 0x0000780001247983 */ /* 0x000f220000300a00 */
[----:B---3--:R-:W-:-:S05]  /*3fc40*/  IMAD.WIDE R2, R5, 0x4, R24 ;  /* 0x0000000405027825 */ /* 0x008fca00078e0218 */
[----:B------:R3:W-:Y:S04]  /*3fc50*/  STL.64 [R1+0x918], R2 ;  /* 0x0009180201007387 */ /* 0x0007e80000100a00 */
[----:B------:R-:W4:Y:S04]  /*3fc60*/  LDL.LU.64 R44, [R1+0x38] ;  /* 0x00003800012c7983 */ /* 0x000f280000300a00 */
[----:B------:R-:W4:Y:S01]  /*3fc70*/  LDL.LU.64 R24, [R1+0x8b8] ;  /* 0x0008b80001187983 */ /* 0x000f220000300a00 */
[----:B------:R-:W-:-:S04]  /*3fc80*/  IMAD.WIDE R8, R5, 0x4, R46 ;  /* 0x0000000405087825 */ /* 0x000fc800078e022e */
[C---:B-1----:R-:W-:Y:S01]  /*3fc90*/  IMAD.WIDE R6, R5.reuse, 0x4, R22 ;  /* 0x0000000405067825 */ /* 0x042fe200078e0216 */
[----:B------:R-:W-:Y:S04]  /*3fca0*/  STL.64 [R1+0x910], R8 ;  /* 0x0009100801007387 */ /* 0x000fe80000100a00 */
[----:B------:R-:W4:Y:S04]  /*3fcb0*/  LDL.LU.64 R68, [R1+0x880] ;  /* 0x0008800001447983 */ /* 0x000f280000300a00 */
[----:B------:R-:W-:Y:S01]  /*3fcc0*/  STL.64 [R1+0x908], R6 ;  /* 0x0009080601007387 */ /* 0x000fe20000100a00 */
[----:B---3--:R-:W-:-:S03]  /*3fcd0*/  IMAD.WIDE R2, R5, 0x4, R32 ;  /* 0x0000000405027825 */ /* 0x008fc600078e0220 */
[----:B------:R-:W3:Y:S04]  /*3fce0*/  LDL.LU.64 R32, [R1+0x848] ;  /* 0x0008480001207983 */ /* 0x000ee80000300a00 */
[----:B------:R1:W-:Y:S04]  /*3fcf0*/  STL.64 [R1+0x900], R2 ;  /* 0x0009000201007387 */ /* 0x0003e80000100a00 */
[----:B------:R-:W3:Y:S04]  /*3fd00*/  LDL.LU.64 R66, [R1+0x810] ;  /* 0x0008100001427983 */ /* 0x000ee80000300a00 */
[----:B------:R-:W3:Y:S01]  /*3fd10*/  LDL.LU.64 R64, [R1+0x7d8] ;  /* 0x0007d80001407983 */ /* 0x000ee20000300a00 */
[----:B-1----:R-:W-:-:S05]  /*3fd20*/  IMAD.WIDE R2, R5, 0x4, R28 ;  /* 0x0000000405027825 */ /* 0x002fca00078e021c */
[----:B------:R1:W-:Y:S04]  /*3fd30*/  STL.64 [R1+0x8f8], R2 ;  /* 0x0008f80201007387 */ /* 0x0003e80000100a00 */
        /* <DEDUP_REMOVED lines=8> */
[----:B-1----:R-:W-:-:S05]  /*3fdc0*/  IMAD.WIDE R2, R5, 0x4, R30 ;  /* 0x0000000405027825 */ /* 0x002fca00078e021e */
[----:B------:R1:W-:Y:S04]  /*3fdd0*/  STL.64 [R1+0x8e8], R2 ;  /* 0x0008e80201007387 */ /* 0x0003e80000100a00 */
[----:B------:R-:W3:Y:S04]  /*3fde0*/  LDL.LU.64 R22, [R1+0x5e0] ;  /* 0x0005e00001167983 */ /* 0x000ee80000300a00 */
[----:B------:R-:W3:Y:S01]  /*3fdf0*/  LDL.LU.64 R30, [R1+0x5a8] ;  /* 0x0005a800011e7983 */ /* 0x000ee20000300a00 */
[----:B--2---:R-:W-:-:S03]  /*3fe00*/  IMAD.WIDE R6, R5, 0x4, R250 ;  /* 0x0000000405067825 */ /* 0x004fc600078e02fa */
[----:B------:R-:W2:Y:S01]  /*3fe10*/  LDL.LU.64 R250, [R1+0x570] ;  /* 0x0005700001fa7983 */ /* 0x000ea20000300a00 */
[----:B-1----:R-:W-:-:S05]  /*3fe20*/  IMAD.WIDE R2, R5, 0x4, R42 ;  /* 0x0000000405027825 */ /* 0x002fca00078e022a */
[----:B------:R4:W-:Y:S04]  /*3fe30*/  STL.64 [R1+0x8e0], R2 ;  /* 0x0008e00201007387 */ /* 0x0009e80000100a00 */
[----:B------:R1:W-:Y:S04]  /*3fe40*/  STL.64 [R1+0x8d8], R6 ;  /* 0x0008d80601007387 */ /* 0x0003e80000100a00 */
[----:B------:R-:W2:Y:S01]  /*3fe50*/  LDL.LU.64 R42, [R1+0x538] ;  /* 0x00053800012a7983 */ /* 0x000ea20000300a00 */
[----:B----4-:R-:W-:-:S03]  /*3fe60*/  IMAD.WIDE R2, R5, 0x4, R26 ;  /* 0x0000000405027825 */ /* 0x010fc600078e021a */
[----:B------:R-:W4:Y:S04]  /*3fe70*/  LDL.LU.64 R26, [R1+0x500] ;  /* 0x00050000011a7983 */ /* 0x000f280000300a00 */
[----:B------:R1:W-:Y:S02]  /*3fe80*/  STL.64 [R1+0x8d0], R2 ;  /* 0x0008d00201007387 */ /* 0x0003e40000100a00 */
[C---:B-1----:R-:W-:Y:S02]  /*3fe90*/  IMAD.WIDE R6, R5.reuse, 0x4, R34 ;  /* 0x0000000405067825 */ /* 0x042fe400078e0222 */
[----:B------:R-:W4:Y:S04]  /*3fea0*/  LDL.LU.64 R34, [R1+0x4c8] ;  /* 0x0004c80001227983 */ /* 0x000f280000300a00 */
[----:B------:R1:W-:Y:S01]  /*3feb0*/  STL.64 [R1+0x8c8], R6 ;  /* 0x0008c80601007387 */ /* 0x0003e20000100a00 */
[----:B------:R-:W-:-:S04]  /*3fec0*/  IMAD.WIDE R2, R5, 0x4, R70 ;  /* 0x0000000405027825 */ /* 0x000fc800078e0246 */
[C---:B------:R-:W-:Y:S01]  /*3fed0*/  IMAD.WIDE R8, R5.reuse, 0x4, R36 ;  /* 0x0000000405087825 */ /* 0x040fe200078e0224 */
[----:B------:R1:W-:Y:S04]  /*3fee0*/  STL.64 [R1+0x8c0], R2 ;  /* 0x0008c00201007387 */ /* 0x0003e80000100a00 */
[----:B------:R-:W-:Y:S04]  /*3fef0*/  STL.64 [R1+0x228], R8 ;  /* 0x0002280801007387 */ /* 0x000fe80000100a00 */
[----:B------:R-:W4:Y:S01]  /*3ff00*/  LDL.LU.64 R36, [R1+0x490] ;  /* 0x0004900001247983 */ /* 0x000f220000300a00 */
[----:B-1----:R-:W-:-:S04]  /*3ff10*/  IMAD.WIDE R6, R5, 0x4, R44 ;  /* 0x0000000405067825 */ /* 0x002fc800078e022c */
[C---:B------:R-:W-:Y:S01]  /*3ff20*/  IMAD.WIDE R2, R5.reuse, 0x4, R24 ;  /* 0x0000000405027825 */ /* 0x040fe200078e0218 */
[----:B------:R3:W-:Y:S04]  /*3ff30*/  STL.64 [R1+0x178], R6 ;  /* 0x0001780601007387 */ /* 0x0007e80000100a00 */
[----:B------:R-:W4:Y:S04]  /*3ff40*/  LDL.LU.64 R44, [R1+0x458] ;  /* 0x00045800012c7983 */ /* 0x000f280000300a00 */
[----:B------:R1:W-:Y:S04]  /*3ff50*/  STL.64 [R1+0x9a8], R2 ;  /* 0x0009a80201007387 */ /* 0x0003e80000100a00 */
[----:B------:R-:W4:Y:S01]  /*3ff60*/  LDL.LU.64 R24, [R1+0x420] ;  /* 0x0004200001187983 */ /* 0x000f220000300a00 */
[----:B---3--:R-:W-:-:S03]  /*3ff70*/  IMAD.WIDE R6, R5, 0x4, R32 ;  /* 0x0000000405067825 */ /* 0x008fc600078e0220 */
[----:B------:R-:W3:Y:S01]  /*3ff80*/  LDL.LU.64 R32, [R1+0x3e8] ;  /* 0x0003e80001207983 */ /* 0x000ee20000300a00 */
[----:B-1----:R-:W-:-:S05]  /*3ff90*/  IMAD.WIDE R2, R5, 0x4, R68 ;  /* 0x0000000405027825 */ /* 0x002fca00078e0244 */
[----:B------:R1:W-:Y:S04]  /*3ffa0*/  STL.64 [R1+0x9a0], R2 ;  /* 0x0009a00201007387 */ /* 0x0003e80000100a00 */
[----:B------:R1:W-:Y:S02]  /*3ffb0*/  STL.64 [R1+0x998], R6 ;  /* 0x0009980601007387 */ /* 0x0003e40000100a00 */
[----:B-1----:R-:W-:-:S04]  /*3ffc0*/  IMAD.WIDE R2, R5, 0x4, R66 ;  /* 0x0000000405027825 */ /* 0x002fc800078e0242 */
[----:B------:R-:W-:-:S04]  /*3ffd0*/  IMAD.WIDE R6, R5, 0x4, R64 ;  /* 0x0000000405067825 */ /* 0x000fc800078e0240 */
        /* <DEDUP_REMOVED lines=9> */
[----:B------:R1:W-:Y:S02]  /*40070*/  STL.64 [R1+0x810], R8 ;  /* 0x0008100801007387 */ /* 0x0003e40000100a00 */
[----:B-1----:R-:W-:-:S04]  /*40080*/  IMAD.WIDE R6, R5, 0x4, R28 ;  /* 0x0000000405067825 */ /* 0x002fc800078e021c */
[C---:B------:R-:W-:Y:S01]  /*40090*/  IMAD.WIDE R2, R5.reuse, 0x4, R50 ;  /* 0x0000000405027825 */ /* 0x040fe200078e0232 */
[----:B------:R-:W3:Y:S03]  /*400a0*/  LDL.LU.64 R28, [R1+0x3b0] ;  /* 0x0003b000011c7983 */ /* 0x000ee60000300a00 */
[C---:B------:R-:W-:Y:S01]  /*400b0*/  IMAD.WIDE R8, R5.reuse, 0x4, R46 ;  /* 0x0000000405087825 */ /* 0x040fe200078e022e */
[----:B------:R1:W-:Y:S04]  /*400c0*/  STL.64 [R1+0x7d8], R2 ;  /* 0x0007d80201007387 */ /* 0x0003e80000100a00 */
[----:B------:R1:W-:Y:S02]  /*400d0*/  STL.64 [R1+0x7a0], R6 ;  /* 0x0007a00601007387 */ /* 0x0003e40000100a00 */
[----:B-1----:R-:W-:-:S04]  /*400e0*/  IMAD.WIDE R2, R5, 0x4, R20 ;  /* 0x0000000405027825 */ /* 0x002fc800078e0214 */
[C---:B------:R-:W-:Y:S01]  /*400f0*/  IMAD.WIDE R6, R5.reuse, 0x4, R22 ;  /* 0x0000000405067825 */ /* 0x040fe200078e0216 */
[----:B------:R1:W-:Y:S04]  /*40100*/  STL.64 [R1+0x768], R2 ;  /* 0x0007680201007387 */ /* 0x0003e80000100a00 */
[----:B------:R-:W-:Y:S04]  /*40110*/  STL.64 [R1+0x6f8], R8 ;  /* 0x0006f80801007387 */ /* 0x000fe80000100a00 */
[----:B------:R-:W3:Y:S04]  /*40120*/  LDL.LU.64 R22, [R1+0x378] ;  /* 0x0003780001167983 */ /* 0x000ee80000300a00 */
[----:B------:R2:W-:Y:S01]  /*40130*/  STL.64 [R1+0x688], R6 ;  /* 0x0006880601007387 */ /* 0x0005e20000100a00 */
[----:B-1----:R-:W-:-:S03]  /*40140*/  IMAD.WIDE R2, R5, 0x4, R30 ;  /* 0x0000000405027825 */ /* 0x002fc600078e021e */
[----:B------:R-:W3:Y:S04]  /*40150*/  LDL.LU.64 R30, [R1+0x340] ;  /* 0x00034000011e7983 */ /* 0x000ee80000300a00 */
[----:B------:R1:W-:Y:S01]  /*40160*/  STL.64 [R1+0x650], R2 ;  /* 0x0006500201007387 */ /* 0x0003e20000100a00 */
[----:B--2---:R-:W-:-:S03]  /*40170*/  IMAD.WIDE R6, R5, 0x4, R250 ;  /* 0x0000000405067825 */ /* 0x004fc600078e02fa */
[----:B------:R-:W2:Y:S04]  /*40180*/  LDL.LU.64 R250, [R1+0x308] ;  /* 0x0003080001fa7983 */ /* 0x000ea80000300a00 */
[----:B------:R4:W-:Y:S01]  /*40190*/  STL.64 [R1+0x618], R6 ;  /* 0x0006180601007387 */ /* 0x0009e20000100a00 */
[----:B-1----:R-:W-:-:S04]  /*401a0*/  IMAD.WIDE R2, R5, 0x4, R42 ;  /* 0x0000000405027825 */ /* 0x002fc800078e022a */
[C---:B----4-:R-:W-:Y:S02]  /*401b0*/  IMAD.WIDE R6, R5.reuse, 0x4, R26 ;  /* 0x0000000405067825 */ /* 0x050fe400078e021a */
[----:B------:R-:W4:Y:S04]  /*401c0*/  LDL.LU.64 R26, [R1+0x2d0] ;  /* 0x0002d000011a7983 */ /* 0x000f280000300a00 */
[----:B------:R1:W-:Y:S04]  /*401d0*/  STL.64 [R1+0x5e0], R2 ;  /* 0x0005e00201007387 */ /* 0x0003e80000100a00 */
[----:B------:R1:W-:Y:S04]  /*401e0*/  STL.64 [R1+0x5a8], R6 ;  /* 0x0005a80601007387 */ /* 0x0003e80000100a00 */
[----:B------:R-:W4:Y:S04]  /*401f0*/  LDL.LU.64 R70, [R1+0x298] ;  /* 0x0002980001467983 */ /* 0x000f280000300a00 */
[----:B------:R-:W4:Y:S01]  /*40200*/  LDL.LU.64 R46, [R1+0x260] ;  /* 0x00026000012e7983 */ /* 0x000f220000300a00 */
[----:B-1----:R-:W-:-:S05]  /*40210*/  IMAD.WIDE R2, R5, 0x4, R34 ;  /* 0x0000000405027825 */ /* 0x002fca00078e0222 */
[----:B------:R1:W-:Y:S04]  /*40220*/  STL.64 [R1+0x570], R2 ;  /* 0x0005700201007387 */ /* 0x0003e80000100a00 */
[----:B------:R-:W4:Y:S04]  /*40230*/  LDL.LU.64 R42, [R1+0x220] ;  /* 0x00022000012a7983 */ /* 0x000f280000300a00 */
[----:B------:R-:W4:Y:S01]  /*40240*/  LDL.LU.64 R34, [R1+0x1e8] ;  /* 0x0001e80001227983 */ /* 0x000f220000300a00 */
[----:B------:R-:W-:-:S05]  /*40250*/  IMAD.WIDE R8, R5, 0x4, R36 ;  /* 0x0000000405087825 */ /* 0x000fca00078e0224 */
[----:B------:R-:W-:Y:S04]  /*40260*/  STL.64 [R1+0x538], R8 ;  /* 0x0005380801007387 */ /* 0x000fe80000100a00 */
[----:B------:R-:W4:Y:S01]  /*40270*/  LDL.LU.64 R68, [R1+0x1b0] ;  /* 0x0001b00001447983 */ /* 0x000f220000300a00 */
[----:B------:R-:W-:-:S04]  /*40280*/  IMAD.WIDE R6, R5, 0x4, R44 ;  /* 0x0000000405067825 */ /* 0x000fc800078e022c */
[C---:B-1----:R-:W-:Y:S01]  /*40290*/  IMAD.WIDE R2, R5.reuse, 0x4, R24 ;  /* 0x0000000405027825 */ /* 0x042fe200078e0218 */
[----:B------:R-:W-:Y:S04]  /*402a0*/  STL.64 [R1+0x500], R6 ;  /* 0x0005000601007387 */ /* 0x000fe80000100a00 */
[----:B------:R-:W4:Y:S04]  /*402b0*/  LDL.LU.64 R24, [R1+0x170] ;  /* 0x0001700001187983 */ /* 0x000f280000300a00 */
[----:B------:R3:W-:Y:S04]  /*402c0*/  STL.64 [R1+0x4c8], R2 ;  /* 0x0004c80201007387 */ /* 0x0007e80000100a00 */
[----:B------:R-:W4:Y:S04]  /*402d0*/  LDL.LU.64 R66, [R1+0x130] ;  /* 0x0001300001427983 */ /* 0x000f280000300a00 */
[----:B------:R-:W4:Y:S01]  /*402e0*/  LDL.LU.64 R64, [R1+0xf0] ;  /* 0x0000f00001407983 */ /* 0x000f220000300a00 */
[----:B---3--:R-:W-:-:S05]  /*402f0*/  IMAD.WIDE R2, R5, 0x4, R32 ;  /* 0x0000000405027825 */ /* 0x008fca00078e0220 */
        /* <DEDUP_REMOVED lines=13> */
[----:B-1----:R-:W-:-:S04]  /*403d0*/  IMAD.WIDE R2, R5, 0x4, R22 ;  /* 0x0000000405027825 */ /* 0x002fc800078e0216 */
[C---:B------:R-:W-:Y:S02]  /*403e0*/  IMAD.WIDE R6, R5.reuse, 0x4, R30 ;  /* 0x0000000405067825 */ /* 0x040fe400078e021e */
[----:B------:R-:W3:Y:S04]  /*403f0*/  LDL.LU.64 R30, [R1+0x728] ;  /* 0x00072800011e7983 */ /* 0x000ee80000300a00 */
[----:B------:R2:W-:Y:S04]  /*40400*/  STL.64 [R1+0x420], R2 ;  /* 0x0004200201007387 */ /* 0x0005e80000100a00 */
[----:B------:R4:W-:Y:S04]  /*40410*/  STL.64 [R1+0x3e8], R6 ;  /* 0x0003e80601007387 */ /* 0x0009e80000100a00 */
[----:B------:R-:W3:Y:S01]  /*40420*/  LDL.LU.64 R22, [R1+0x6f0] ;  /* 0x0006f00001167983 */ /* 0x000ee20000300a00 */
[----:B--2---:R-:W-:-:S03]  /*40430*/  IMAD.WIDE R2, R5, 0x4, R250 ;  /* 0x0000000405027825 */ /* 0x004fc600078e02fa */
[----:B------:R-:W2:Y:S04]  /*40440*/  LDL.LU.64 R250, [R1+0x6b8] ;  /* 0x0006b80001fa7983 */ /* 0x000ea80000300a00 */
[----:B------:R1:W-:Y:S01]  /*40450*/  STL.64 [R1+0x3b0], R2 ;  /* 0x0003b00201007387 */ /* 0x0003e20000100a00 */
[----:B----4-:R-:W-:-:S03]  /*40460*/  IMAD.WIDE R6, R5, 0x4, R26 ;  /* 0x0000000405067825 */ /* 0x010fc600078e021a */
[----:B------:R-:W4:Y:S01]  /*40470*/  LDL.LU.64 R26, [R1+0x680] ;  /* 0x00068000011a7983 */ /* 0x000f220000300a00 */
[----:B-1----:R-:W-:-:S04]  /*40480*/  IMAD.WIDE R2, R5, 0x4, R70 ;  /* 0x0000000405027825 */ /* 0x002fc800078e0246 */
[C---:B------:R-:W-:Y:S01]  /*40490*/  IMAD.WIDE R8, R5.reuse, 0x4, R46 ;  /* 0x0000000405087825 */ /* 0x040fe200078e022e */
[----:B------:R1:W-:Y:S04]  /*404a0*/  STL.64 [R1+0x378], R6 ;  /* 0x0003780601007387 */ /* 0x0003e80000100a00 */
        /* <DEDUP_REMOVED lines=9> */
[----:B-1----:R-:W-:-:S03]  /*40540*/  IMAD.WIDE R6, R5, 0x4, R24 ;  /* 0x0000000405067825 */ /* 0x002fc600078e0218 */
[----:B------:R-:W4:Y:S01]  /*40550*/  LDL.LU.64 R24, [R1+0x5a0] ;  /* 0x0005a00001187983 */ /* 0x000f220000300a00 */
[----:B------:R-:W-:-:S05]  /*40560*/  IMAD.WIDE R2, R5, 0x4, R68 ;  /* 0x0000000405027825 */ /* 0x000fca00078e0244 */
[----:B------:R1:W-:Y:S04]  /*40570*/  STL.64 [R1+0x260], R2 ;  /* 0x0002600201007387 */ /* 0x0003e80000100a00 */
[----:B------:R1:W-:Y:S02]  /*40580*/  STL.64 [R1+0x220], R6 ;  /* 0x0002200601007387 */ /* 0x0003e40000100a00 */
[----:B-1----:R-:W-:-:S04]  /*40590*/  IMAD.WIDE R2, R5, 0x4, R66 ;  /* 0x0000000405027825 */ /* 0x002fc800078e0242 */
[----:B------:R-:W-:-:S04]  /*405a0*/  IMAD.WIDE R6, R5, 0x4, R64 ;  /* 0x0000000405067825 */ /* 0x000fc800078e0240 */
[C---:B---3--:R-:W-:Y:S01]  /*405b0*/  IMAD.WIDE R8, R5.reuse, 0x4, R62 ;  /* 0x0000000405087825 */ /* 0x048fe200078e023e */
[----:B------:R1:W-:Y:S04]  /*405c0*/  STL.64 [R1+0x1e8], R2 ;  /* 0x0001e80201007387 */ /* 0x0003e80000100a00 */
[----:B------:R3:W-:Y:S04]  /*405d0*/  STL.64 [R1+0x1b0], R6 ;  /* 0x0001b00601007387 */ /* 0x0007e80000100a00 */
[----:B------:R3:W-:Y:S01]  /*405e0*/  STL.64 [R1+0x170], R8 ;  /* 0x0001700801007387 */ /* 0x0007e20000100a00 */
[----:B-1----:R-:W-:-:S04]  /*405f0*/  IMAD.WIDE R2, R5, 0x4, R60 ;  /* 0x0000000405027825 */ /* 0x002fc800078e023c */
[----:B---3--:R-:W-:-:S04]  /*40600*/  IMAD.WIDE R6, R5, 0x4, R58 ;  /* 0x0000000405067825 */ /* 0x008fc800078e023a */
[C---:B------:R-:W-:Y:S01]  /*40610*/  IMAD.WIDE R8, R5.reuse, 0x4, R54 ;  /* 0x0000000405087825 */ /* 0x040fe200078e0236 */
[----:B------:R-:W-:Y:S04]  /*40620*/  STL.64 [R1+0x130], R2 ;  /* 0x0001300201007387 */ /* 0x000fe80000100a00 */
[----:B------:R1:W-:Y:S04]  /*40630*/  STL.64 [R1+0xf0], R6 ;  /* 0x0000f00601007387 */ /* 0x0003e80000100a00 */
[----:B------:R3:W-:Y:S01]  /*40640*/  STL.64 [R1+0x1568], R8 ;  /* 0x0015680801007387 */ /* 0x0007e20000100a00 */
[----:B-1----:R-:W-:-:S03]  /*40650*/  IMAD.WIDE R6, R5, 0x4, R32 ;  /* 0x0000000405067825 */ /* 0x002fc600078e0220 */
[----:B------:R-:W4:Y:S01]  /*40660*/  LDL.LU.64 R32, [R1+0x568] ;  /* 0x0005680001207983 */ /* 0x000f220000300a00 */
[----:B------:R-:W-:-:S04]  /*40670*/  IMAD.WIDE R2, R5, 0x4, R50 ;  /* 0x0000000405027825 */ /* 0x000fc800078e0232 */
[C---:B---3--:R-:W-:Y:S01]  /*40680*/  IMAD.WIDE R8, R5.reuse, 0x4, R36 ;  /* 0x0000000405087825 */ /* 0x048fe200078e0224 */
[----:B------:R1:W-:Y:S04]  /*40690*/  STL.64 [R1+0x1560], R2 ;  /* 0x0015600201007387 */ /* 0x0003e80000100a00 */
[----:B------:R3:W-:Y:S01]  /*406a0*/  STL.64 [R1+0x1558], R6 ;  /* 0x0015580601007387 */ /* 0x0007e20000100a00 */
[----:B-1----:R-:W-:-:S04]  /*406b0*/  IMAD.WIDE R2, R5, 0x4, R20 ;  /* 0x0000000405027825 */ /* 0x002fc800078e0214 */
[C---:B---3--:R-:W-:Y:S01]  /*406c0*/  IMAD.WIDE R6, R5.reuse, 0x4, R44 ;  /* 0x0000000405067825 */ /* 0x048fe200078e022c */
[----:B------:R1:W-:Y:S04]  /*406d0*/  STL.64 [R1+0x1550], R2 ;  /* 0x0015500201007387 */ /* 0x0003e80000100a00 */
[----:B------:R-:W-:Y:S04]  /*406e0*/  STL.64 [R1+0x1548], R8 ;  /* 0x0015480801007387 */ /* 0x000fe80000100a00 */
[----:B------:R-:W3:Y:S04]  /*406f0*/  LDL.LU.64 R44, [R1+0x530] ;  /* 0x00053000012c7983 */ /* 0x000ee80000300a00 */
[----:B------:R1:W-:Y:S02]  /*40700*/  STL.64 [R1+0x8b0], R6 ;  /* 0x0008b00601007387 */ /* 0x0003e40000100a00 */
[----:B-1----:R-:W-:-:S02]  /*40710*/  IMAD.WIDE R2, R5, 0x4, R28 ;  /* 0x0000000405027825 */ /* 0x002fc400078e021c */
[----:B------:R-:W3:Y:S04]  /*40720*/  LDL.LU.64 R28, [R1+0x4f8] ;  /* 0x0004f800011c7983 */ /* 0x000ee80000300a00 */
[----:B------:R-:W-:Y:S01]  /*40730*/  STL.64 [R1+0x878], R2 ;  /* 0x0008780201007387 */ /* 0x000fe20000100a00 */
[----:B------:R-:W-:-:S03]  /*40740*/  IMAD.WIDE R6, R5, 0x4, R30 ;  /* 0x0000000405067825 */ /* 0x000fc600078e021e */
[----:B------:R-:W3:Y:S04]  /*40750*/  LDL.LU.64 R30, [R1+0x4c0] ;  /* 0x0004c000011e7983 */ /* 0x000ee80000300a00 */
[----:B------:R2:W-:Y:S02]  /*40760*/  STL.64 [R1+0x840], R6 ;  /* 0x0008400601007387 */ /* 0x0005e40000100a00 */
[C---:B--2---:R-:W-:Y:S02]  /*40770*/  IMAD.WIDE R6, R5.reuse, 0x4, R250 ;  /* 0x0000000405067825 */ /* 0x044fe400078e02fa */
[----:B------:R-:W2:Y:S02]  /*40780*/  LDL.LU.64 R250, [R1+0x488] ;  /* 0x0004880001fa7983 */ /* 0x000ea40000300a00 */
[----:B------:R-:W-:-:S05]  /*40790*/  IMAD.WIDE R2, R5, 0x4, R22 ;  /* 0x0000000405027825 */ /* 0x000fca00078e0216 */
[----:B------:R4:W-:Y:S04]  /*407a0*/  STL.64 [R1+0x808], R2 ;  /* 0x0008080201007387 */ /* 0x0009e80000100a00 */
[----:B------:R1:W-:Y:S04]  /*407b0*/  STL.64 [R1+0x7d0], R6 ;  /* 0x0007d00601007387 */ /* 0x0003e80000100a00 */
[----:B------:R-:W2:Y:S04]  /*407c0*/  LDL.LU.64 R70, [R1+0x450] ;  /* 0x0004500001467983 */ /* 0x000ea80000300a00 */
[----:B------:R-:W2:Y:S01]  /*407d0*/  LDL.LU.64 R36, [R1+0x418] ;  /* 0x0004180001247983 */ /* 0x000ea20000300a00 */
[----:B----4-:R-:W-:-:S05]  /*407e0*/  IMAD.WIDE R2, R5, 0x4, R26 ;  /* 0x0000000405027825 */ /* 0x010fca00078e021a */
[----:B------:R4:W-:Y:S04]  /*407f0*/  STL.64 [R1+0x798], R2 ;  /* 0x0007980201007387 */ /* 0x0009e80000100a00 */
[----:B------:R-:W2:Y:S04]  /*40800*/  LDL.LU.64 R22, [R1+0x3e0] ;  /* 0x0003e00001167983 */ /* 0x000ea80000300a00 */
[----:B------:R-:W2:Y:S01]  /*40810*/  LDL.LU.64 R26, [R1+0x3a8] ;  /* 0x0003a800011a7983 */ /* 0x000ea20000300a00 */
[----:B------:R-:W-:-:S05]  /*40820*/  IMAD.WIDE R8, R5, 0x4, R46 ;  /* 0x0000000405087825 */ /* 0x000fca00078e022e */
[----:B------:R-:W-:Y:S04]  /*40830*/  STL.64 [R1+0x760], R8 ;  /* 0x0007600801007387 */ /* 0x000fe80000100a00 */
[----:B------:R-:W2:Y:S01]  /*40840*/  LDL.LU.64 R68, [R1+0x370] ;  /* 0x0003700001447983 */ /* 0x000ea20000300a00 */
[----:B-1----:R-:W-:-:S04]  /*40850*/  IMAD.WIDE R6, R5, 0x4, R42 ;  /* 0x0000000405067825 */ /* 0x002fc800078e022a */
[C---:B----4-:R-:W-:Y:S01]  /*40860*/  IMAD.WIDE R2, R5.reuse, 0x4, R34 ;  /* 0x0000000405027825 */ /* 0x050fe200078e0222 */
[----:B------:R-:W-:Y:S04]  /*40870*/  STL.64 [R1+0x728], R6 ;  /* 0x0007280601007387 */ /* 0x000fe80000100a00 */
[----:B------:R-:W4:Y:S04]  /*40880*/  LDL.LU.64 R34, [R1+0x338] ;  /* 0x0003380001227983 */ /* 0x000f280000300a00 */
[----:B------:R1:W-:Y:S04]  /*40890*/  STL.64 [R1+0x6b8], R2 ;  /* 0x0006b80201007387 */ /* 0x0003e80000100a00 */
[----:B------:R-:W4:Y:S04]  /*408a0*/  LDL.LU.64 R66, [R1+0x300] ;  /* 0x0003000001427983 */ /* 0x000f280000300a00 */
[----:B------:R-:W4:Y:S01]  /*408b0*/  LDL.LU.64 R64, [R1+0x2c8] ;  /* 0x0002c80001407983 */ /* 0x000f220000300a00 */
[----:B-1----:R-:W-:-:S05]  /*408c0*/  IMAD.WIDE R2, R5, 0x4, R24 ;  /* 0x0000000405027825 */ /* 0x002fca00078e0218 */
[----:B------:R1:W-:Y:S04]  /*408d0*/  STL.64 [R1+0x680], R2 ;  /* 0x0006800201007387 */ /* 0x0003e80000100a00 */
        /* <DEDUP_REMOVED lines=8> */
[----:B-1----:R-:W-:-:S05]  /*40960*/  IMAD.WIDE R2, R5, 0x4, R32 ;  /* 0x0000000405027825 */ /* 0x002fca00078e0220 */
[----:B------:R3:W-:Y:S04]  /*40970*/  STL.64 [R1+0x648], R2 ;  /* 0x0006480201007387 */ /* 0x0007e80000100a00 */
[----:B------:R-:W4:Y:S04]  /*40980*/  LDL.LU.64 R42, [R1+0xa8] ;  /* 0x0000a800012a7983 */ /* 0x000f280000300a00 */
[----:B------:R-:W4:Y:S01]  /*40990*/  LDL.LU.64 R32, [R1+0x68] ;  /* 0x0000680001207983 */ /* 0x000f220000300a00 */
[----:B---3--:R-:W-:-:S04]  /*409a0*/  IMAD.WIDE R2, R5, 0x4, R44 ;  /* 0x0000000405027825 */ /* 0x008fc800078e022c */
[C---:B------:R-:W-:Y:S02]  /*409b0*/  IMAD.WIDE R6, R5.reuse, 0x4, R28 ;  /* 0x0000000405067825 */ /* 0x040fe400078e021c */
[----:B------:R-:W3:Y:S04]  /*409c0*/  LDL.LU.64 R28, [R1+0x8a8] ;  /* 0x0008a800011c7983 */ /* 0x000ee80000300a00 */
[----:B------:R1:W-:Y:S04]  /*409d0*/  STL.64 [R1+0x610], R2 ;  /* 0x0006100201007387 */ /* 0x0003e80000100a00 */
[----:B------:R2:W-:Y:S04]  /*409e0*/  STL.64 [R1+0x5d8], R6 ;  /* 0x0005d80601007387 */ /* 0x0005e80000100a00 */
[----:B------:R-:W3:Y:S01]  /*409f0*/  LDL.LU.64 R44, [R1+0x870] ;  /* 0x00087000012c7983 */ /* 0x000ee20000300a00 */
[----:B-1----:R-:W-:-:S03]  /*40a00*/  IMAD.WIDE R2, R5, 0x4, R30 ;  /* 0x0000000405027825 */ /* 0x002fc600078e021e */
[----:B------:R-:W3:Y:S04]  /*40a10*/  LDL.LU.64 R30, [R1+0x838] ;  /* 0x00083800011e7983 */ /* 0x000ee80000300a00 */
[----:B------:R1:W-:Y:S01]  /*40a20*/  STL.64 [R1+0x5a0], R2 ;  /* 0x0005a00201007387 */ /* 0x0003e20000100a00 */
[----:B--2---:R-:W-:-:S03]  /*40a30*/  IMAD.WIDE R6, R5, 0x4, R250 ;  /* 0x0000000405067825 */ /* 0x004fc600078e02fa */
[----:B------:R-:W2:Y:S04]  /*40a40*/  LDL.LU.64 R250, [R1+0x800] ;  /* 0x0008000001fa7983 */ /* 0x000ea80000300a00 */
[----:B------:R1:W-:Y:S02]  /*40a50*/  STL.64 [R1+0x568], R6 ;  /* 0x0005680601007387 */ /* 0x0003e40000100a00 */
[----:B-1----:R-:W-:-:S04]  /*40a60*/  IMAD.WIDE R2, R5, 0x4, R70 ;  /* 0x0000000405027825 */ /* 0x002fc800078e0246 */
[C---:B------:R-:W-:Y:S01]  /*40a70*/  IMAD.WIDE R8, R5.reuse, 0x4, R36 ;  /* 0x0000000405087825 */ /* 0x040fe200078e0224 */
[----:B------:R1:W-:Y:S04]  /*40a80*/  STL.64 [R1+0x530], R2 ;  /* 0x0005300201007387 */ /* 0x0003e80000100a00 */
[----:B------:R-:W-:Y:S04]  /*40a90*/  STL.64 [R1+0x4f8], R8 ;  /* 0x0004f80801007387 */ /* 0x000fe80000100a00 */
[----:B------:R-:W2:Y:S01]  /*40aa0*/  LDL.LU.64 R36, [R1+0x7c8] ;  /* 0x0007c80001247983 */ /* 0x000ea20000300a00 */
[----:B------:R-:W-:-:S04]  /*40ab0*/  IMAD.WIDE R6, R5, 0x4, R22 ;  /* 0x0000000405067825 */ /* 0x000fc800078e0216 */
[C---:B-1----:R-:W-:Y:S01]  /*40ac0*/  IMAD.WIDE R2, R5.reuse, 0x4, R26 ;  /* 0x0000000405027825 */ /* 0x042fe200078e021a */
[----:B------:R-:W-:Y:S04]  /*40ad0*/  STL.64 [R1+0x4c0], R6 ;  /* 0x0004c00601007387 */ /* 0x000fe80000100a00 */
[----:B------:R-:W2:Y:S04]  /*40ae0*/  LDL.LU.64 R22, [R1+0x790] ;  /* 0x0007900001167983 */ /* 0x000ea80000300a00 */
[----:B------:R1:W-:Y:S04]  /*40af0*/  STL.64 [R1+0x488], R2 ;  /* 0x0004880201007387 */ /* 0x0003e80000100a00 */
[----:B------:R-:W2:Y:S01]  /*40b00*/  LDL.LU.64 R26, [R1+0x758] ;  /* 0x00075800011a7983 */ /* 0x000ea20000300a00 */
[----:B-1----:R-:W-:-:S04]  /*40b10*/  IMAD.WIDE R2, R5, 0x4, R68 ;  /* 0x0000000405027825 */ /* 0x002fc800078e0244 */
[C---:B----4-:R-:W-:Y:S02]  /*40b20*/  IMAD.WIDE R6, R5.reuse, 0x4, R34 ;  /* 0x0000000405067825 */ /* 0x050fe400078e0222 */
[----:B------:R-:W4:Y:S04]  /*40b30*/  LDL.LU.64 R34, [R1+0x720] ;  /* 0x0007200001227983 */ /* 0x000f280000300a00 */
        /* <DEDUP_REMOVED lines=16> */
[----:B------:R-:W4:Y:S03]  /*40c40*/  LDL.LU.64 R24, [R1+0x6e8] ;  /* 0x0006e80001187983 */ /* 0x000f260000300a00 */
[C---:B------:R-:W-:Y:S01]  /*40c50*/  IMAD.WIDE R8, R5.reuse, 0x4, R46 ;  /* 0x0000000405087825 */ /* 0x040fe200078e022e */
[----:B------:R1:W-:Y:S04]  /*40c60*/  STL.64 [R1+0x290], R2 ;  /* 0x0002900201007387 */ /* 0x0003e80000100a00 */
[----:B------:R1:W-:Y:S02]  /*40c70*/  STL.64 [R1+0x258], R6 ;  /* 0x0002580601007387 */ /* 0x0003e40000100a00 */
[----:B-1----:R-:W-:-:S04]  /*40c80*/  IMAD.WIDE R2, R5, 0x4, R20 ;  /* 0x0000000405027825 */ /* 0x002fc800078e0214 */
[C---:B------:R-:W-:Y:S01]  /*40c90*/  IMAD.WIDE R6, R5.reuse, 0x4, R42 ;  /* 0x0000000405067825 */ /* 0x040fe200078e022a */
[----:B------:R1:W-:Y:S04]  /*40ca0*/  STL.64 [R1+0x218], R2 ;  /* 0x0002180201007387 */ /* 0x0003e80000100a00 */
[----:B------:R-:W-:Y:S04]  /*40cb0*/  STL.64 [R1+0x1e0], R8 ;  /* 0x0001e00801007387 */ /* 0x000fe80000100a00 */
[----:B------:R-:W4:Y:S04]  /*40cc0*/  LDL.LU.64 R42, [R1+0x6b0] ;  /* 0x0006b000012a7983 */ /* 0x000f280000300a00 */
[----:B------:R3:W-:Y:S01]  /*40cd0*/  STL.64 [R1+0x1a8], R6 ;  /* 0x0001a80601007387 */ /* 0x0007e20000100a00 */
[----:B-1----:R-:W-:-:S03]  /*40ce0*/  IMAD.WIDE R2, R5, 0x4, R32 ;  /* 0x0000000405027825 */ /* 0x002fc600078e0220 */
[----:B------:R-:W4:Y:S04]  /*40cf0*/  LDL.LU.64 R32, [R1+0x678] ;  /* 0x0006780001207983 */ /* 0x000f280000300a00 */
[----:B------:R1:W-:Y:S01]  /*40d00*/  STL.64 [R1+0x168], R2 ;  /* 0x0001680201007387 */ /* 0x0003e20000100a00 */
[----:B---3--:R-:W-:-:S03]  /*40d10*/  IMAD.WIDE R6, R5, 0x4, R28 ;  /* 0x0000000405067825 */ /* 0x008fc600078e021c */
[----:B------:R-:W3:Y:S04]  /*40d20*/  LDL.LU.64 R28, [R1+0x640] ;  /* 0x00064000011c7983 */ /* 0x000ee80000300a00 */
[----:B------:R1:W-:Y:S02]  /*40d30*/  STL.64 [R1+0x1620], R6 ;  /* 0x0016200601007387 */ /* 0x0003e40000100a00 */
[----:B-1----:R-:W-:-:S04]  /*40d40*/  IMAD.WIDE R2, R5, 0x4, R44 ;  /* 0x0000000405027825 */ /* 0x002fc800078e022c */
[C---:B------:R-:W-:Y:S02]  /*40d50*/  IMAD.WIDE R6, R5.reuse, 0x4, R30 ;  /* 0x0000000405067825 */ /* 0x040fe400078e021e */
[----:B------:R-:W3:Y:S04]  /*40d60*/  LDL.LU.64 R30, [R1+0x608] ;  /* 0x00060800011e7983 */ /* 0x000ee80000300a00 */
[----:B------:R2:W-:Y:S04]  /*40d70*/  STL.64 [R1+0x1618], R2 ;  /* 0x0016180201007387 */ /* 0x0005e80000100a00 */
[----:B------:R1:W-:Y:S04]  /*40d80*/  STL.64 [R1+0x1610], R6 ;  /* 0x0016100601007387 */ /* 0x0003e80000100a00 */
[----:B------:R-:W3:Y:S04]  /*40d90*/  LDL.LU.64 R70, [R1+0x5d0] ;  /* 0x0005d00001467983 */ /* 0x000ee80000300a00 */
[----:B------:R-:W3:Y:S01]  /*40da0*/  LDL.LU.64 R46, [R1+0x598] ;  /* 0x00059800012e7983 */ /* 0x000ee20000300a00 */
[----:B--2---:R-:W-:-:S05]  /*40db0*/  IMAD.WIDE R2, R5, 0x4, R250 ;  /* 0x0000000405027825 */ /* 0x004fca00078e02fa */
[----:B------:R2:W-:Y:S04]  /*40dc0*/  STL.64 [R1+0x1608], R2 ;  /* 0x0016080201007387 */ /* 0x0005e80000100a00 */
[----:B------:R-:W3:Y:S04]  /*40dd0*/  LDL.LU.64 R44, [R1+0x560] ;  /* 0x00056000012c7983 */ /* 0x000ee80000300a00 */
[----:B------:R-:W3:Y:S01]  /*40de0*/  LDL.LU.64 R250, [R1+0x528] ;  /* 0x0005280001fa7983 */ /* 0x000ee20000300a00 */
[----:B------:R-:W-:-:S05]  /*40df0*/  IMAD.WIDE R8, R5, 0x4, R36 ;  /* 0x0000000405087825 */ /* 0x000fca00078e0224 */
[----:B------:R-:W-:Y:S04]  /*40e00*/  STL.64 [R1+0x1600], R8 ;  /* 0x0016000801007387 */ /* 0x000fe80000100a00 */
[----:B------:R-:W3:Y:S01]  /*40e10*/  LDL.LU.64 R68, [R1+0x4f0] ;  /* 0x0004f00001447983 */ /* 0x000ee20000300a00 */
[----:B-1----:R-:W-:-:S04]  /*40e20*/  IMAD.WIDE R6, R5, 0x4, R22 ;  /* 0x0000000405067825 */ /* 0x002fc800078e0216 */
[C---:B--2---:R-:W-:Y:S01]  /*40e30*/  IMAD.WIDE R2, R5.reuse, 0x4, R26 ;  /* 0x0000000405027825 */ /* 0x044fe200078e021a */
[----:B------:R-:W-:Y:S04]  /*40e40*/  STL.64 [R1+0x15f8], R6 ;  /* 0x0015f80601007387 */ /* 0x000fe80000100a00 */
[----:B------:R-:W2:Y:S04]  /*40e50*/  LDL.LU.64 R26, [R1+0x4b8] ;  /* 0x0004b800011a7983 */ /* 0x000ea80000300a00 */
[----:B------:R4:W-:Y:S04]  /*40e60*/  STL.64 [R1+0x15f0], R2 ;  /* 0x0015f00201007387 */ /* 0x0009e80000100a00 */
[----:B------:R-:W2:Y:S04]  /*40e70*/  LDL.LU.64 R66, [R1+0x480] ;  /* 0x0004800001427983 */ /* 0x000ea80000300a00 */
[----:B------:R-:W2:Y:S01]  /*40e80*/  LDL.LU.64 R64, [R1+0x448] ;  /* 0x0004480001407983 */ /* 0x000ea20000300a00 */
[----:B----4-:R-:W-:-:S05]  /*40e90*/  IMAD.WIDE R2, R5, 0x4, R34 ;  /* 0x0000000405027825 */ /* 0x010fca00078e0222 */
        /* <DEDUP_REMOVED lines=13> */
[----:B------:R-:W-:-:S03]  /*40f70*/  IMAD.WIDE R6, R5, 0x4, R32 ;  /* 0x0000000405067825 */ /* 0x000fc600078e0220 */
[----:B------:R-:W4:Y:S01]  /*40f80*/  LDL.LU.64 R32, [R1+0x1d8] ;  /* 0x0001d80001207983 */ /* 0x000f220000300a00 */
[----:B-1----:R-:W-:-:S05]  /*40f90*/  IMAD.WIDE R2, R5, 0x4, R42 ;  /* 0x0000000405027825 */ /* 0x002fca00078e022a */
[----:B------:R3:W-:Y:S04]  /*40fa0*/  STL.64 [R1+0x15d8], R2 ;  /* 0x0015d80201007387 */ /* 0x0007e80000100a00 */
[----:B------:R1:W-:Y:S04]  /*40fb0*/  STL.64 [R1+0x15d0], R6 ;  /* 0x0015d00601007387 */ /* 0x0003e80000100a00 */
[----:B------:R-:W4:Y:S01]  /*40fc0*/  LDL.LU.64 R42, [R1+0x1a0] ;  /* 0x0001a000012a7983 */ /* 0x000f220000300a00 */
[----:B---3--:R-:W-:-:S03]  /*40fd0*/  IMAD.WIDE R2, R5, 0x4, R28 ;  /* 0x0000000405027825 */ /* 0x008fc600078e021c */
[----:B------:R-:W3:Y:S04]  /*40fe0*/  LDL.LU.64 R28, [R1+0x160] ;  /* 0x00016000011c7983 */ /* 0x000ee80000300a00 */
[----:B------:R1:W-:Y:S02]  /*40ff0*/  STL.64 [R1+0x15c8], R2 ;  /* 0x0015c80201007387 */ /* 0x0003e40000100a00 */
[C---:B-1----:R-:W-:Y:S02]  /*41000*/  IMAD.WIDE R6, R5.reuse, 0x4, R30 ;  /* 0x0000000405067825 */ /* 0x042fe400078e021e */
[----:B------:R-:W3:Y:S02]  /*41010*/  LDL.LU.64 R30, [R1+0x120] ;  /* 0x00012000011e7983 */ /* 0x000ee40000300a00 */
[----:B------:R-:W-:-:S04]  /*41020*/  IMAD.WIDE R2, R5, 0x4, R70 ;  /* 0x0000000405027825 */ /* 0x000fc800078e0246 */
[C---:B------:R-:W-:Y:S01]  /*41030*/  IMAD.WIDE R8, R5.reuse, 0x4, R46 ;  /* 0x0000000405087825 */ /* 0x040fe200078e022e */
[----:B------:R1:W-:Y:S04]  /*41040*/  STL.64 [R1+0x15c0], R6 ;  /* 0x0015c00601007387 */ /* 0x0003e80000100a00 */
[----:B------:R1:W-:Y:S04]  /*41050*/  STL.64 [R1+0x640], R2 ;  /* 0x0006400201007387 */ /* 0x0003e80000100a00 */
[----:B------:R-:W-:Y:S04]  /*41060*/  STL.64 [R1+0x15b8], R8 ;  /* 0x0015b80801007387 */ /* 0x000fe80000100a00 */
[----:B------:R-:W3:Y:S01]  /*41070*/  LDL.LU.64 R46, [R1+0xe0] ;  /* 0x0000e000012e7983 */ /* 0x000ee20000300a00 */
[----:B-1----:R-:W-:-:S04]  /*41080*/  IMAD.WIDE R6, R5, 0x4, R44 ;  /* 0x0000000405067825 */ /* 0x002fc800078e022c */
[C---:B------:R-:W-:Y:S01]  /*41090*/  IMAD.WIDE R2, R5.reuse, 0x4, R250 ;  /* 0x0000000405027825 */ /* 0x040fe200078e02fa */
[----:B------:R-:W-:Y:S04]  /*410a0*/  STL.64 [R1+0x15b0], R6 ;  /* 0x0015b00601007387 */ /* 0x000fe80000100a00 */
[----:B------:R-:W3:Y:S04]  /*410b0*/  LDL.LU.64 R44, [R1+0xa0] ;  /* 0x0000a000012c7983 */ /* 0x000ee80000300a00 */
[----:B------:R1:W-:Y:S04]  /*410c0*/  STL.64 [R1+0x608], R2 ;  /* 0x0006080201007387 */ /* 0x0003e80000100a00 */
[----:B------:R-:W3:Y:S01]  /*410d0*/  LDL.LU.64 R250, [R1+0x60] ;  /* 0x0000600001fa7983 */ /* 0x000ee20000300a00 */
[----:B-1----:R-:W-:-:S04]  /*410e0*/  IMAD.WIDE R2, R5, 0x4, R68 ;  /* 0x0000000405027825 */ /* 0x002fc800078e0244 */
[C---:B--2---:R-:W-:Y:S02]  /*410f0*/  IMAD.WIDE R6, R5.reuse, 0x4, R26 ;  /* 0x0000000405067825 */ /* 0x044fe400078e021a */
[----:B------:R-:W2:Y:S04]  /*41100*/  LDL.LU.64 R26, [R1+0x8a0] ;  /* 0x0008a000011a7983 */ /* 0x000ea80000300a00 */
[----:B------:R1:W-:Y:S04]  /*41110*/  STL.64 [R1+0x5d0], R2 ;  /* 0x0005d00201007387 */ /* 0x0003e80000100a00 */
[----:B------:R1:W-:Y:S02]  /*41120*/  STL.64 [R1+0x598], R6 ;  /* 0x0005980601007387 */ /* 0x0003e40000100a00 */
[----:B-1----:R-:W-:-:S04]  /*41130*/  IMAD.WIDE R2, R5, 0x4, R66 ;  /* 0x0000000405027825 */ /* 0x002fc800078e0242 */
[----:B------:R-:W-:-:S04]  /*41140*/  IMAD.WIDE R6, R5, 0x4, R64 ;  /* 0x0000000405067825 */ /* 0x000fc800078e0240 */
[C---:B----4-:R-:W-:Y:S01]  /*41150*/  IMAD.WIDE R8, R5.reuse, 0x4, R62 ;  /* 0x0000000405087825 */ /* 0x050fe200078e023e */
[----:B------:R1:W-:Y:S04]  /*41160*/  STL.64 [R1+0x560], R2 ;  /* 0x0005600201007387 */ /* 0x0003e80000100a00 */
[----:B------:R4:W-:Y:S04]  /*41170*/  STL.64 [R1+0x528], R6 ;  /* 0x0005280601007387 */ /* 0x0009e80000100a00 */
[----:B------:R4:W-:Y:S01]  /*41180*/  STL.64 [R1+0x4f0], R8 ;  /* 0x0004f00801007387 */ /* 0x0009e20000100a00 */
[----:B-1----:R-:W-:-:S04]  /*41190*/  IMAD.WIDE R2, R5, 0x4, R60 ;  /* 0x0000000405027825 */ /* 0x002fc800078e023c */
[----:B----4-:R-:W-:-:S04]  /*411a0*/  IMAD.WIDE R6, R5, 0x4, R58 ;  /* 0x0000000405067825 */ /* 0x010fc800078e023a */
[C---:B------:R-:W-:Y:S01]  /*411b0*/  IMAD.WIDE R8, R5.reuse, 0x4, R54 ;  /* 0x0000000405087825 */ /* 0x040fe200078e0236 */
[----:B------:R1:W-:Y:S04]  /*411c0*/  STL.64 [R1+0x4b8], R2 ;  /* 0x0004b80201007387 */ /* 0x0003e80000100a00 */
[----:B------:R4:W-:Y:S04]  /*411d0*/  STL.64 [R1+0x480], R6 ;  /* 0x0004800601007387 */ /* 0x0009e80000100a00 */
[----:B------:R4:W-:Y:S01]  /*411e0*/  STL.64 [R1+0x448], R8 ;  /* 0x0004480801007387 */ /* 0x0009e20000100a00 */
[----:B-1----:R-:W-:-:S04]  /*411f0*/  IMAD.WIDE R2, R5, 0x4, R50 ;  /* 0x0000000405027825 */ /* 0x002fc800078e0232 */
[C---:B----4-:R-:W-:Y:S02]  /*41200*/  IMAD.WIDE R6, R5.reuse, 0x4, R34 ;  /* 0x0000000405067825 */ /* 0x050fe400078e0222 */
[----:B------:R-:W4:Y:S04]  /*41210*/  LDL.LU.64 R34, [R1+0x868] ;  /* 0x0008680001227983 */ /* 0x000f280000300a00 */
[----:B------:R1:W-:Y:S01]  /*41220*/  STL.64 [R1+0x410], R2 ;  /* 0x0004100201007387 */ /* 0x0003e20000100a00 */
[----:B------:R-:W-:-:S03]  /*41230*/  IMAD.WIDE R8, R5, 0x4, R36 ;  /* 0x0000000405087825 */ /* 0x000fc600078e0224 */
[----:B------:R1:W-:Y:S02]  /*41240*/  STL.64 [R1+0x3d8], R6 ;  /* 0x0003d80601007387 */ /* 0x0003e40000100a00 */
[----:B-1----:R-:W-:-:S04]  /*41250*/  IMAD.WIDE R2, R5, 0x4, R20 ;  /* 0x0000000405027825 */ /* 0x002fc800078e0214 */
[C---:B------:R-:W-:Y:S01]  /*41260*/  IMAD.WIDE R6, R5.reuse, 0x4, R22 ;  /* 0x0000000405067825 */ /* 0x040fe200078e0216 */
[----:B------:R1:W-:Y:S04]  /*41270*/  STL.64 [R1+0x3a0], R2 ;  /* 0x0003a00201007387 */ /* 0x0003e80000100a00 */
[----:B------:R-:W-:Y:S04]  /*41280*/  STL.64 [R1+0x368], R8 ;  /* 0x0003680801007387 */ /* 0x000fe80000100a00 */
[----:B------:R-:W4:Y:S04]  /*41290*/  LDL.LU.64 R22, [R1+0x830] ;  /* 0x0008300001167983 */ /* 0x000f280000300a00 */
[----:B------:R1:W-:Y:S02]  /*412a0*/  STL.64 [R1+0x330], R6 ;  /* 0x0003300601007387 */ /* 0x0003e40000100a00 */
[----:B-1----:R-:W-:-:S02]  /*412b0*/  IMAD.WIDE R2, R5, 0x4, R24 ;  /* 0x0000000405027825 */ /* 0x002fc400078e0218 */
[----:B------:R-:W4:Y:S04]  /*412c0*/  LDL.LU.64 R24, [R1+0x7f8] ;  /* 0x0007f80001187983 */ /* 0x000f280000300a00 */
[----:B------:R1:W-:Y:S01]  /*412d0*/  STL.64 [R1+0x2f8], R2 ;  /* 0x0002f80201007387 */ /* 0x0003e20000100a00 */
[----:B------:R-:W-:-:S03]  /*412e0*/  IMAD.WIDE R6, R5, 0x4, R32 ;  /* 0x0000000405067825 */ /* 0x000fc600078e0220 */
[----:B------:R-:W4:Y:S04]  /*412f0*/  LDL.LU.64 R32, [R1+0x7c0] ;  /* 0x0007c00001207983 */ /* 0x000f280000300a00 */
[----:B------:R3:W-:Y:S01]  /*41300*/  STL.64 [R1+0x2c0], R6 ;  /* 0x0002c00601007387 */ /* 0x0007e20000100a00 */
[----:B-1----:R-:W-:-:S04]  /*41310*/  IMAD.WIDE R2, R5, 0x4, R42 ;  /* 0x0000000405027825 */ /* 0x002fc800078e022a */
[C---:B---3--:R-:W-:Y:S02]  /*41320*/  IMAD.WIDE R6, R5.reuse, 0x4, R28 ;  /* 0x0000000405067825 */ /* 0x048fe400078e021c */
[----:B------:R-:W3:Y:S04]  /*41330*/  LDL.LU.64 R28, [R1+0x788] ;  /* 0x00078800011c7983 */ /* 0x000ee80000300a00 */
[----:B------:R1:W-:Y:S04]  /*41340*/  STL.64 [R1+0x288], R2 ;  /* 0x0002880201007387 */ /* 0x0003e80000100a00 */
[----:B------:R1:W-:Y:S04]  /*41350*/  STL.64 [R1+0x250], R6 ;  /* 0x0002500601007387 */ /* 0x0003e80000100a00 */
[----:B------:R-:W3:Y:S04]  /*41360*/  LDL.LU.64 R70, [R1+0x750] ;  /* 0x0007500001467983 */ /* 0x000ee80000300a00 */
[----:B------:R-:W3:Y:S01]  /*41370*/  LDL.LU.64 R36, [R1+0x718] ;  /* 0x0007180001247983 */ /* 0x000ee20000300a00 */
[----:B-1----:R-:W-:-:S05]  /*41380*/  IMAD.WIDE R2, R5, 0x4, R30 ;  /* 0x0000000405027825 */ /* 0x002fca00078e021e */
[----:B------:R1:W-:Y:S04]  /*41390*/  STL.64 [R1+0x210], R2 ;  /* 0x0002100201007387 */ /* 0x0003e80000100a00 */
[----:B------:R-:W3:Y:S04]  /*413a0*/  LDL.LU.64 R42, [R1+0x6e0] ;  /* 0x0006e000012a7983 */ /* 0x000ee80000300a00 */
[----:B------:R-:W3:Y:S01]  /*413b0*/  LDL.LU.64 R30, [R1+0x6a8] ;  /* 0x0006a800011e7983 */ /* 0x000ee20000300a00 */
[----:B------:R-:W-:-:S05]  /*413c0*/  IMAD.WIDE R8, R5, 0x4, R46 ;  /* 0x0000000405087825 */ /* 0x000fca00078e022e */
[----:B------:R-:W-:Y:S04]  /*413d0*/  STL.64 [R1+0x1d8], R8 ;  /* 0x0001d80801007387 */ /* 0x000fe80000100a00 */
[----:B------:R-:W3:Y:S01]  /*413e0*/  LDL.LU.64 R68, [R1+0x670] ;  /* 0x0006700001447983 */ /* 0x000ee20000300a00 */
[----:B------:R-:W-:-:S04]  /*413f0*/  IMAD.WIDE R6, R5, 0x4, R44 ;  /* 0x0000000405067825 */ /* 0x000fc800078e022c */
[C---:B-1----:R-:W-:Y:S01]  /*41400*/  IMAD.WIDE R2, R5.reuse, 0x4, R250 ;  /* 0x0000000405027825 */ /* 0x042fe200078e02fa */
[----:B------:R-:W-:Y:S04]  /*41410*/  STL.64 [R1+0x1a0], R6 ;  /* 0x0001a00601007387 */ /* 0x000fe80000100a00 */
[----:B------:R-:W3:Y:S04]  /*41420*/  LDL.LU.64 R250, [R1+0x638] ;  /* 0x0006380001fa7983 */ /* 0x000ee80000300a00 */
[----:B------:R2:W-:Y:S04]  /*41430*/  STL.64 [R1+0x160], R2 ;  /* 0x0001600201007387 */ /* 0x0005e80000100a00 */
[----:B------:R-:W3:Y:S04]  /*41440*/  LDL.LU.64 R66, [R1+0x600] ;  /* 0x0006000001427983 */ /* 0x000ee80000300a00 */
[----:B------:R-:W3:Y:S01]  /*41450*/  LDL.LU.64 R64, [R1+0x5c8] ;  /* 0x0005c80001407983 */ /* 0x000ee20000300a00 */
[----:B--2---:R-:W-:-:S05]  /*41460*/  IMAD.WIDE R2, R5, 0x4, R26 ;  /* 0x0000000405027825 */ /* 0x004fca00078e021a */
[----:B------:R4:W-:Y:S04]  /*41470*/  STL.64 [R1+0x1720], R2 ;  /* 0x0017200201007387 */ /* 0x0009e80000100a00 */
[----:B------:R-:W2:Y:S04]  /*41480*/  LDL.LU.64 R62, [R1+0x590] ;  /* 0x00059000013e7983 */ /* 0x000ea80000300a00 */
[----:B------:R-:W2:Y:S04]  /*41490*/  LDL.LU.64 R60, [R1+0x558] ;  /* 0x00055800013c7983 */ /* 0x000ea80000300a00 */
[----:B------:R-:W2:Y:S04]  /*414a0*/  LDL.LU.64 R58, [R1+0x520] ;  /* 0x00052000013a7983 */ /* 0x000ea80000300a00 */
[----:B------:R-:W2:Y:S04]  /*414b0*/  LDL.LU.64 R54, [R1+0x4e8] ;  /* 0x0004e80001367983 */ /* 0x000ea80000300a00 */
[----:B------:R-:W2:Y:S04]  /*414c0*/  LDL.LU.64 R50, [R1+0x4b0] ;  /* 0x0004b00001327983 */ /* 0x000ea80000300a00 */
[----:B------:R-:W2:Y:S04]  /*414d0*/  LDL.LU.64 R26, [R1+0x478] ;  /* 0x00047800011a7983 */ /* 0x000ea80000300a00 */
[----:B------:R-:W2:Y:S04]  /*414e0*/  LDL.LU.64 R20, [R1+0x440] ;  /* 0x0004400001147983 */ /* 0x000ea80000300a00 */
[----:B------:R-:W2:Y:S01]  /*414f0*/  LDL.LU.64 R46, [R1+0x408] ;  /* 0x00040800012e7983 */ /* 0x000ea20000300a00 */
[----:B----4-:R-:W-:-:S05]  /*41500*/  IMAD.WIDE R2, R5, 0x4, R34 ;  /* 0x0000000405027825 */ /* 0x010fca00078e0222 */
[----:B------:R1:W-:Y:S04]  /*41510*/  STL.64 [R1+0x1718], R2 ;  /* 0x0017180201007387 */ /* 0x0003e80000100a00 */
[----:B------:R-:W4:Y:S04]  /*41520*/  LDL.LU.64 R44, [R1+0x3d0] ;  /* 0x0003d000012c7983 */ /* 0x000f280000300a00 */
[----:B------:R-:W4:Y:S01]  /*41530*/  LDL.LU.64 R34, [R1+0x398] ;  /* 0x0003980001227983 */ /* 0x000f220000300a00 */
[----:B-1----:R-:W-:-:S04]  /*41540*/  IMAD.WIDE R2, R5, 0x4, R22 ;  /* 0x0000000405027825 */ /* 0x002fc800078e0216 */
[C---:B------:R-:W-:Y:S02]  /*41550*/  IMAD.WIDE R6, R5.reuse, 0x4, R24 ;  /* 0x0000000405067825 */ /* 0x040fe400078e0218 */
[----:B------:R-:W4:Y:S04]  /*41560*/  LDL.LU.64 R24, [R1+0x360] ;  /* 0x0003600001187983 */ /* 0x000f280000300a00 */
        /* <DEDUP_REMOVED lines=8> */
[----:B-1----:R-:W-:-:S04]  /*415f0*/  IMAD.WIDE R2, R5, 0x4, R70 ;  /* 0x0000000405027825 */ /* 0x002fc800078e0246 */
[C---:B------:R-:W-:Y:S01]  /*41600*/  IMAD.WIDE R8, R5.reuse, 0x4, R36 ;  /* 0x0000000405087825 */ /* 0x040fe200078e0224 */
[----:B------:R1:W-:Y:S04]  /*41610*/  STL.64 [R1+0x16f8], R6 ;  /* 0x0016f80601007387 */ /* 0x0003e80000100a00 */
[----:B------:R1:W-:Y:S04]  /*41620*/  STL.64 [R1+0x16f0], R2 ;  /* 0x0016f00201007387 */ /* 0x0003e80000100a00 */
[----:B------:R-:W-:Y:S04]  /*41630*/  STL.64 [R1+0x16e8], R8 ;  /* 0x0016e80801007387 */ /* 0x000fe80000100a00 */
[----:B------:R-:W3:Y:S01]  /*41640*/  LDL.LU.64 R36, [R1+0x280] ;  /* 0x0002800001247983 */ /* 0x000ee20000300a00 */
[----:B-1----:R-:W-:-:S04]  /*41650*/  IMAD.WIDE R6, R5, 0x4, R42 ;  /* 0x0000000405067825 */ /* 0x002fc800078e022a */
[C---:B------:R-:W-:Y:S01]  /*41660*/  IMAD.WIDE R2, R5.reuse, 0x4, R30 ;  /* 0x0000000405027825 */ /* 0x040fe200078e021e */
[----:B------:R1:W-:Y:S04]  /*41670*/  STL.64 [R1+0x16e0], R6 ;  /* 0x0016e00601007387 */ /* 0x0003e80000100a00 */
[----:B------:R-:W3:Y:S04]  /*41680*/  LDL.LU.64 R42, [R1+0x248] ;  /* 0x00024800012a7983 */ /* 0x000ee80000300a00 */
[----:B------:R1:W-:Y:S04]  /*41690*/  STL.64 [R1+0x16d8], R2 ;  /* 0x0016d80201007387 */ /* 0x0003e80000100a00 */
[----:B------:R-:W3:Y:S01]  /*416a0*/  LDL.LU.64 R30, [R1+0x208] ;  /* 0x00020800011e7983 */ /* 0x000ee20000300a00 */
[----:B-1----:R-:W-:-:S03]  /*416b0*/  IMAD.WIDE R6, R5, 0x4, R250 ;  /* 0x0000000405067825 */ /* 0x002fc600078e02fa */
[----:B------:R-:W3:Y:S01]  /*416c0*/  LDL.LU.64 R250, [R1+0x1d0] ;  /* 0x0001d00001fa7983 */ /* 0x000ee20000300a00 */
[----:B------:R-:W-:-:S05]  /*416d0*/  IMAD.WIDE R2, R5, 0x4, R68 ;  /* 0x0000000405027825 */ /* 0x000fca00078e0244 */
[----:B------:R1:W-:Y:S04]  /*416e0*/  STL.64 [R1+0x16d0], R2 ;  /* 0x0016d00201007387 */ /* 0x0003e80000100a00 */
[----:B------:R1:W-:Y:S02]  /*416f0*/  STL.64 [R1+0x16c8], R6 ;  /* 0x0016c80601007387 */ /* 0x0003e40000100a00 */
[----:B-1----:R-:W-:-:S04]  /*41700*/  IMAD.WIDE R2, R5, 0x4, R66 ;  /* 0x0000000405027825 */ /* 0x002fc800078e0242 */
[----:B------:R-:W-:-:S04]  /*41710*/  IMAD.WIDE R6, R5, 0x4, R64 ;  /* 0x0000000405067825 */ /* 0x000fc800078e0240 */
[C---:B--2---:R-:W-:Y:S01]  /*41720*/  IMAD.WIDE R8, R5.reuse, 0x4, R62 ;  /* 0x0000000405087825 */ /* 0x044fe200078e023e */
[----:B------:R1:W-:Y:S04]  /*41730*/  STL.64 [R1+0x16c0], R2 ;  /* 0x0016c00201007387 */ /* 0x0003e80000100a00 */
[----:B------:R2:W-:Y:S04]  /*41740*/  STL.64 [R1+0x16b8], R6 ;  /* 0x0016b80601007387 */ /* 0x0005e80000100a00 */
[----:B------:R2:W-:Y:S01]  /*41750*/  STL.64 [R1+0x16b0], R8 ;  /* 0x0016b00801007387 */ /* 0x0005e20000100a00 */
[----:B-1----:R-:W-:-:S04]  /*41760*/  IMAD.WIDE R2, R5, 0x4, R60 ;  /* 0x0000000405027825 */ /* 0x002fc800078e023c */
[----:B--2---:R-:W-:-:S04]  /*41770*/  IMAD.WIDE R6, R5, 0x4, R58 ;  /* 0x0000000405067825 */ /* 0x004fc800078e023a */
[C---:B------:R-:W-:Y:S01]  /*41780*/  IMAD.WIDE R8, R5.reuse, 0x4, R54 ;  /* 0x0000000405087825 */ /* 0x040fe200078e0236 */
[----:B------:R1:W-:Y:S04]  /*41790*/  STL.64 [R1+0x16a8], R2 ;  /* 0x0016a80201007387 */ /* 0x0003e80000100a00 */
[----:B------:R2:W-:Y:S04]  /*417a0*/  STL.64 [R1+0x16a0], R6 ;  /* 0x0016a00601007387 */ /* 0x0005e80000100a00 */
[----:B------:R2:W-:Y:S01]  /*417b0*/  STL.64 [R1+0x1698], R8 ;  /* 0x0016980801007387 */ /* 0x0005e20000100a00 */
[----:B-1----:R-:W-:-:S04]  /*417c0*/  IMAD.WIDE R2, R5, 0x4, R50 ;  /* 0x0000000405027825 */ /* 0x002fc800078e0232 */
[C---:B--2---:R-:W-:Y:S02]  /*417d0*/  IMAD.WIDE R6, R5.reuse, 0x4, R26 ;  /* 0x0000000405067825 */ /* 0x044fe400078e021a */
[----:B------:R-:W2:Y:S04]  /*417e0*/  LDL.LU.64 R26, [R1+0x198] ;  /* 0x00019800011a7983 */ /* 0x000ea80000300a00 */
[----:B------:R1:W-:Y:S01]  /*417f0*/  STL.64 [R1+0x1690], R2 ;  /* 0x0016900201007387 */ /* 0x0003e20000100a00 */
[----:B------:R-:W-:-:S03]  /*41800*/  IMAD.WIDE R8, R5, 0x4, R46 ;  /* 0x0000000405087825 */ /* 0x000fc600078e022e */
[----:B------:R4:W-:Y:S01]  /*41810*/  STL.64 [R1+0x1688], R6 ;  /* 0x0016880601007387 */ /* 0x0009e20000100a00 */
[----:B-1----:R-:W-:-:S04]  /*41820*/  IMAD.WIDE R2, R5, 0x4, R20 ;  /* 0x0000000405027825 */ /* 0x002fc800078e0214 */
[C---:B----4-:R-:W-:Y:S01]  /*41830*/  IMAD.WIDE R6, R5.reuse, 0x4, R44 ;  /* 0x0000000405067825 */ /* 0x050fe200078e022c */
[----:B------:R1:W-:Y:S04]  /*41840*/  STL.64 [R1+0x1680], R2 ;  /* 0x0016800201007387 */ /* 0x0003e80000100a00 */
[----:B------:R-:W-:Y:S04]  /*41850*/  STL.64 [R1+0x1678], R8 ;  /* 0x0016780801007387 */ /* 0x000fe80000100a00 */
[----:B------:R-:W4:Y:S04]  /*41860*/  LDL.LU.64 R44, [R1+0x158] ;  /* 0x00015800012c7983 */ /* 0x000f280000300a00 */
[----:B------:R1:W-:Y:S02]  /*41870*/  STL.64 [R1+0x1670], R6 ;  /* 0x0016700601007387 */ /* 0x0003e40000100a00 */
[----:B-1----:R-:W-:-:S02]  /*41880*/  IMAD.WIDE R2, R5, 0x4, R34 ;  /* 0x0000000405027825 */ /* 0x002fc400078e0222 */
[----:B------:R-:W4:Y:S04]  /*41890*/  LDL.LU.64 R34, [R1+0x118] ;  /* 0x0001180001227983 */ /* 0x000f280000300a00 */
[----:B------:R-:W-:Y:S01]  /*418a0*/  STL.64 [R1+0x1668], R2 ;  /* 0x0016680201007387 */ /* 0x000fe20000100a00 */
[----:B------:R-:W-:-:S03]  /*418b0*/  IMAD.WIDE R6, R5, 0x4, R24 ;  /* 0x0000000405067825 */ /* 0x000fc600078e0218 */
[----:B------:R-:W4:Y:S04]  /*418c0*/  LDL.LU.64 R24, [R1+0xd8] ;  /* 0x0000d80001187983 */ /* 0x000f280000300a00 */
[----:B------:R1:W-:Y:S02]  /*418d0*/  STL.64 [R1+0x1660], R6 ;  /* 0x0016600601007387 */ /* 0x0003e40000100a00 */
[C---:B-1----:R-:W-:Y:S02]  /*418e0*/  IMAD.WIDE R6, R5.reuse, 0x4, R32 ;  /* 0x0000000405067825 */ /* 0x042fe400078e0220 */
[----:B------:R-:W4:Y:S02]  /*418f0*/  LDL.LU.64 R32, [R1+0x98] ;  /* 0x0000980001207983 */ /* 0x000f240000300a00 */
[----:B------:R-:W-:-:S05]  /*41900*/  IMAD.WIDE R2, R5, 0x4, R22 ;  /* 0x0000000405027825 */ /* 0x000fca00078e0216 */
        /* <DEDUP_REMOVED lines=8> */
[----:B------:R-:W-:-:S05]  /*41990*/  IMAD.WIDE R8, R5, 0x4, R36 ;  /* 0x0000000405087825 */ /* 0x000fca00078e0224 */
[----:B------:R-:W-:Y:S04]  /*419a0*/  STL.64 [R1+0x360], R8 ;  /* 0x0003600801007387 */ /* 0x000fe80000100a00 */
[----:B------:R-:W4:Y:S01]  /*419b0*/  LDL.LU.64 R68, [R1+0x7f0] ;  /* 0x0007f00001447983 */ /* 0x000f220000300a00 */
[----:B-1----:R-:W-:-:S04]  /*419c0*/  IMAD.WIDE R6, R5, 0x4, R42 ;  /* 0x0000000405067825 */ /* 0x002fc800078e022a */
[C---:B---3--:R-:W-:Y:S01]  /*419d0*/  IMAD.WIDE R2, R5.reuse, 0x4, R30 ;  /* 0x0000000405027825 */ /* 0x048fe200078e021e */
[----:B------:R-:W-:Y:S04]  /*419e0*/  STL.64 [R1+0x328], R6 ;  /* 0x0003280601007387 */ /* 0x000fe80000100a00 */
        /* <DEDUP_REMOVED lines=14> */
[----:B--2---:R-:W-:-:S05]  /*41ad0*/  IMAD.WIDE R2, R5, 0x4, R26 ;  /* 0x0000000405027825 */ /* 0x004fca00078e021a */
[----:B------:R4:W-:Y:S04]  /*41ae0*/  STL.64 [R1+0x280], R2 ;  /* 0x0002800201007387 */ /* 0x0009e80000100a00 */
[----:B------:R-:W2:Y:S04]  /*41af0*/  LDL.LU.64 R42, [R1+0x550] ;  /* 0x00055000012a7983 */ /* 0x000ea80000300a00 */
[----:B------:R-:W2:Y:S01]  /*41b00*/  LDL.LU.64 R26, [R1+0x518] ;  /* 0x00051800011a7983 */ /* 0x000ea20000300a00 */
[----:B----4-:R-:W-:-:S04]  /*41b10*/  IMAD.WIDE R2, R5, 0x4, R44 ;  /* 0x0000000405027825 */ /* 0x010fc800078e022c */
        /* <DEDUP_REMOVED lines=8> */
[----:B------:R-:W-:-:S03]  /*41ba0*/  IMAD.WIDE R6, R5, 0x4, R32 ;  /* 0x0000000405067825 */ /* 0x000fc600078e0220 */
[----:B------:R-:W4:Y:S04]  /*41bb0*/  LDL.LU.64 R32, [R1+0x438] ;  /* 0x0004380001207983 */ /* 0x000f280000300a00 */
[----:B------:R1:W-:Y:S02]  /*41bc0*/  STL.64 [R1+0x198], R6 ;  /* 0x0001980601007387 */ /* 0x0003e40000100a00 */
[----:B-1----:R-:W-:-:S04]  /*41bd0*/  IMAD.WIDE R2, R5, 0x4, R70 ;  /* 0x0000000405027825 */ /* 0x002fc800078e0246 */
[C---:B------:R-:W-:Y:S01]  /*41be0*/  IMAD.WIDE R8, R5.reuse, 0x4, R46 ;  /* 0x0000000405087825 */ /* 0x040fe200078e022e */
[----:B------:R1:W-:Y:S04]  /*41bf0*/  STL.64 [R1+0x158], R2 ;  /* 0x0001580201007387 */ /* 0x0003e80000100a00 */
[----:B------:R-:W-:Y:S04]  /*41c00*/  STL.64 [R1+0x1870], R8 ;  /* 0x0018700801007387 */ /* 0x000fe80000100a00 */
[----:B------:R-:W4:Y:S01]  /*41c10*/  LDL.LU.64 R46, [R1+0x400] ;  /* 0x00040000012e7983 */ /* 0x000f220000300a00 */
[----:B------:R-:W-:-:S04]  /*41c20*/  IMAD.WIDE R6, R5, 0x4, R22 ;  /* 0x0000000405067825 */ /* 0x000fc800078e0216 */
[C---:B-1----:R-:W-:Y:S01]  /*41c30*/  IMAD.WIDE R2, R5.reuse, 0x4, R28 ;  /* 0x0000000405027825 */ /* 0x042fe200078e021c */
        /* <DEDUP_REMOVED lines=10> */
[C---:B------:R-:W-:Y:S01]  /*41ce0*/  IMAD.WIDE R6, R5.reuse, 0x4, R64 ;  /* 0x0000000405067825 */ /* 0x040fe200078e0240 */
[----:B------:R1:W-:Y:S04]  /*41cf0*/  STL.64 [R1+0x1848], R2 ;  /* 0x0018480201007387 */ /* 0x0003e80000100a00 */
[----:B------:R1:W-:Y:S01]  /*41d00*/  STL.64 [R1+0x1840], R6 ;  /* 0x0018400601007387 */ /* 0x0003e20000100a00 */
[----:B------:R-:W-:-:S04]  /*41d10*/  IMAD.WIDE R8, R5, 0x4, R62 ;  /* 0x0000000405087825 */ /* 0x000fc800078e023e */
[----:B-1----:R-:W-:-:S04]  /*41d20*/  IMAD.WIDE R2, R5, 0x4, R60 ;  /* 0x0000000405027825 */ /* 0x002fc800078e023c */
[C---:B------:R-:W-:Y:S01]  /*41d30*/  IMAD.WIDE R6, R5.reuse, 0x4, R58 ;  /* 0x0000000405067825 */ /* 0x040fe200078e023a */
[----:B------:R1:W-:Y:S04]  /*41d40*/  STL.64 [R1+0x1838], R8 ;  /* 0x0018380801007387 */ /* 0x0003e80000100a00 */
[----:B------:R-:W-:Y:S04]  /*41d50*/  STL.64 [R1+0x1830], R2 ;  /* 0x0018300201007387 */ /* 0x000fe80000100a00 */
[----:B------:R1:W-:Y:S02]  /*41d60*/  STL.64 [R1+0x1828], R6 ;  /* 0x0018280601007387 */ /* 0x0003e40000100a00 */
[----:B-1----:R-:W-:-:S04]  /*41d70*/  IMAD.WIDE R8, R5, 0x4, R54 ;  /* 0x0000000405087825 */ /* 0x002fc800078e0236 */
[C---:B------:R-:W-:Y:S01]  /*41d80*/  IMAD.WIDE R6, R5.reuse, 0x4, R250 ;  /* 0x0000000405067825 */ /* 0x040fe200078e02fa */
[----:B------:R1:W-:Y:S04]  /*41d90*/  STL.64 [R1+0x1820], R8 ;  /* 0x0018200801007387 */ /* 0x0003e80000100a00 */
[----:B------:R-:W3:Y:S01]  /*41da0*/  LDL.LU.64 R250, [R1+0x320] ;  /* 0x0003200001fa7983 */ /* 0x000ee20000300a00 */
[----:B------:R-:W-:-:S05]  /*41db0*/  IMAD.WIDE R2, R5, 0x4, R50 ;  /* 0x0000000405027825 */ /* 0x000fca00078e0232 */
[----:B------:R1:W-:Y:S04]  /*41dc0*/  STL.64 [R1+0x1818], R2 ;  /* 0x0018180201007387 */ /* 0x0003e80000100a00 */
[----:B------:R2:W-:Y:S01]  /*41dd0*/  STL.64 [R1+0x1810], R6 ;  /* 0x0018100601007387 */ /* 0x0005e20000100a00 */
[----:B-1----:R-:W-:-:S04]  /*41de0*/  IMAD.WIDE R8, R5, 0x4, R36 ;  /* 0x0000000405087825 */ /* 0x002fc800078e0224 */
[----:B------:R-:W-:-:S05]  /*41df0*/  IMAD.WIDE R2, R5, 0x4, R20 ;  /* 0x0000000405027825 */ /* 0x000fca00078e0214 */
        /* <DEDUP_REMOVED lines=8> */
[----:B----4-:R-:W-:-:S04]  /*41e80*/  IMAD.WIDE R6, R5, 0x4, R34 ;  /* 0x0000000405067825 */ /* 0x010fc800078e0222 */
[C---:B-1----:R-:W-:Y:S01]  /*41e90*/  IMAD.WIDE R2, R5.reuse, 0x4, R44 ;  /* 0x0000000405027825 */ /* 0x042fe200078e022c */
[----:B------:R-:W4:Y:S04]  /*41ea0*/  LDL.LU.64 R34, [R1+0x278] ;  /* 0x0002780001227983 */ /* 0x000f280000300a00 */
[----:B------:R1:W-:Y:S02]  /*41eb0*/  STL.64 [R1+0x17e8], R6 ;  /* 0x0017e80601007387 */ /* 0x0003e40000100a00 */
[C---:B-1----:R-:W-:Y:S02]  /*41ec0*/  IMAD.WIDE R6, R5.reuse, 0x4, R24 ;  /* 0x0000000405067825 */ /* 0x042fe400078e0218 */
        /* <DEDUP_REMOVED lines=33> */
[----:B--2---:R-:W-:-:S04]  /*420e0*/  IMAD.WIDE R2, R5, 0x4, R42 ;  /* 0x0000000405027825 */ /* 0x004fc800078e022a */
[C---:B------:R-:W-:Y:S01]  /*420f0*/  IMAD.WIDE R6, R5.reuse, 0x4, R26 ;  /* 0x0000000405067825 */ /* 0x040fe200078e021a */
[----:B------:R-:W2:Y:S04]  /*42100*/  LDL.LU.64 R42, [R1+0x660] ;  /* 0x00066000012a7983 */ /* 0x000ea80000300a00 */
[----:B------:R4:W-:Y:S04]  /*42110*/  STL.64 [R1+0x17a0], R2 ;  /* 0x0017a00201007387 */ /* 0x0009e80000100a00 */
[----:B------:R1:W-:Y:S04]  /*42120*/  STL.64 [R1+0x1798], R6 ;  /* 0x0017980601007387 */ /* 0x0003e80000100a00 */
[----:B------:R-:W2:Y:S01]  /*42130*/  LDL.LU.64 R26, [R1+0x628] ;  /* 0x00062800011a7983 */ /* 0x000ea20000300a00 */
[----:B----4-:R-:W-:-:S03]  /*42140*/  IMAD.WIDE R2, R5, 0x4, R34 ;  /* 0x0000000405027825 */ /* 0x010fc600078e0222 */
[----:B------:R-:W4:Y:S04]  /*42150*/  LDL.LU.64 R34, [R1+0x5f0] ;  /* 0x0005f00001227983 */ /* 0x000f280000300a00 */
[----:B------:R1:W-:Y:S02]  /*42160*/  STL.64 [R1+0x1790], R2 ;  /* 0x0017900201007387 */ /* 0x0003e40000100a00 */
[C---:B-1----:R-:W-:Y:S02]  /*42170*/  IMAD.WIDE R6, R5.reuse, 0x4, R24 ;  /* 0x0000000405067825 */ /* 0x042fe400078e0218 */
[----:B------:R-:W4:Y:S02]  /*42180*/  LDL.LU.64 R24, [R1+0x5b8] ;  /* 0x0005b80001187983 */ /* 0x000f240000300a00 */
[----:B------:R-:W-:-:S04]  /*42190*/  IMAD.WIDE R2, R5, 0x4, R70 ;  /* 0x0000000405027825 */ /* 0x000fc800078e0246 */
[C---:B------:R-:W-:Y:S01]  /*421a0*/  IMAD.WIDE R8, R5.reuse, 0x4, R36 ;  /* 0x0000000405087825 */ /* 0x040fe200078e0224 */
[----:B------:R1:W-:Y:S04]  /*421b0*/  STL.64 [R1+0x1788], R6 ;  /* 0x0017880601007387 */ /* 0x0003e80000100a00 */
[----:B------:R1:W-:Y:S04]  /*421c0*/  STL.64 [R1+0x1780], R2 ;  /* 0x0017800201007387 */ /* 0x0003e80000100a00 */
[----:B------:R-:W-:Y:S04]  /*421d0*/  STL.64 [R1+0x1778], R8 ;  /* 0x0017780801007387 */ /* 0x000fe80000100a00 */
[----:B------:R-:W4:Y:S01]  /*421e0*/  LDL.LU.64 R36, [R1+0x580] ;  /* 0x0005800001247983 */ /* 0x000f220000300a00 */
[----:B-1----:R-:W-:-:S04]  /*421f0*/  IMAD.WIDE R6, R5, 0x4, R44 ;  /* 0x0000000405067825 */ /* 0x002fc800078e022c */
[C---:B------:R-:W-:Y:S01]  /*42200*/  IMAD.WIDE R2, R5.reuse, 0x4, R32 ;  /* 0x0000000405027825 */ /* 0x040fe200078e0220 */
[----:B------:R-:W-:Y:S04]  /*42210*/  STL.64 [R1+0x1770], R6 ;  /* 0x0017700601007387 */ /* 0x000fe80000100a00 */
[----:B------:R-:W4:Y:S04]  /*42220*/  LDL.LU.64 R44, [R1+0x548] ;  /* 0x00054800012c7983 */ /* 0x000f280000300a00 */
[----:B------:R1:W-:Y:S04]  /*42230*/  STL.64 [R1+0x1768], R2 ;  /* 0x0017680201007387 */ /* 0x0003e80000100a00 */
[----:B------:R-:W4:Y:S01]  /*42240*/  LDL.LU.64 R32, [R1+0x510] ;  /* 0x0005100001207983 */ /* 0x000f220000300a00 */
[----:B-1----:R-:W-:-:S04]  /*42250*/  IMAD.WIDE R2, R5, 0x4, R68 ;  /* 0x0000000405027825 */ /* 0x002fc800078e0244 */
[C---:B------:R-:W-:Y:S02]  /*42260*/  IMAD.WIDE R6, R5.reuse, 0x4, R28 ;  /* 0x0000000405067825 */ /* 0x040fe400078e021c */
[----:B------:R-:W4:Y:S04]  /*42270*/  LDL.LU.64 R28, [R1+0x4d8] ;  /* 0x0004d800011c7983 */ /* 0x000f280000300a00 */
        /* <DEDUP_REMOVED lines=20> */
[----:B-1----:R-:W-:-:S05]  /*423c0*/  IMAD.WIDE R2, R5, 0x4, R20 ;  /* 0x0000000405027825 */ /* 0x002fca00078e0214 */
[----:B------:R1:W-:Y:S04]  /*423d0*/  STL.64 [R1+0x19a0], R2 ;  /* 0x0019a00201007387 */ /* 0x0003e80000100a00 */
[----:B------:R-:W-:Y:S01]  /*423e0*/  STL.64 [R1+0x1998], R8 ;  /* 0x0019980801007387 */ /* 0x000fe20000100a00 */
[----:B---3--:R-:W-:-:S04]  /*423f0*/  IMAD.WIDE R6, R5, 0x4, R22 ;  /* 0x0000000405067825 */ /* 0x008fc800078e0216 */
[C---:B-1----:R-:W-:Y:S01]  /*42400*/  IMAD.WIDE R2, R5.reuse, 0x4, R250 ;  /* 0x0000000405027825 */ /* 0x042fe200078e02fa */
[----:B------:R-:W3:Y:S04]  /*42410*/  LDL.LU.64 R22, [R1+0x468] ;  /* 0x0004680001167983 */ /* 0x000ee80000300a00 */
[----:B------:R2:W-:Y:S04]  /*42420*/  STL.64 [R1+0x1990], R6 ;  /* 0x0019900601007387 */ /* 0x0005e80000100a00 */
[----:B------:R-:W3:Y:S04]  /*42430*/  LDL.LU.64 R250, [R1+0x430] ;  /* 0x0004300001fa7983 */ /* 0x000ee80000300a00 */
[----:B------:R1:W-:Y:S01]  /*42440*/  STL.64 [R1+0x1988], R2 ;  /* 0x0019880201007387 */ /* 0x0003e20000100a00 */
[----:B--2---:R-:W-:-:S03]  /*42450*/  IMAD.WIDE R6, R5, 0x4, R42 ;  /* 0x0000000405067825 */ /* 0x004fc600078e022a */
[----:B------:R-:W2:Y:S04]  /*42460*/  LDL.LU.64 R42, [R1+0x3f8] ;  /* 0x0003f800012a7983 */ /* 0x000ea80000300a00 */
[----:B------:R4:W-:Y:S01]  /*42470*/  STL.64 [R1+0x1980], R6 ;  /* 0x0019800601007387 */ /* 0x0009e20000100a00 */
[----:B-1----:R-:W-:-:S03]  /*42480*/  IMAD.WIDE R2, R5, 0x4, R26 ;  /* 0x0000000405027825 */ /* 0x002fc600078e021a */
[----:B------:R-:W2:Y:S04]  /*42490*/  LDL.LU.64 R26, [R1+0x3c0] ;  /* 0x0003c000011a7983 */ /* 0x000ea80000300a00 */
[----:B------:R1:W-:Y:S01]  /*424a0*/  STL.64 [R1+0x1978], R2 ;  /* 0x0019780201007387 */ /* 0x0003e20000100a00 */
[----:B----4-:R-:W-:-:S05]  /*424b0*/  IMAD.WIDE R6, R5, 0x4, R34 ;  /* 0x0000000405067825 */ /* 0x010fca00078e0222 */
[----:B------:R4:W-:Y:S04]  /*424c0*/  STL.64 [R1+0x1970], R6 ;  /* 0x0019700601007387 */ /* 0x0009e80000100a00 */
[----:B------:R-:W2:Y:S04]  /*424d0*/  LDL.LU.64 R70, [R1+0x388] ;  /* 0x0003880001467983 */ /* 0x000ea80000300a00 */
[----:B------:R-:W2:Y:S01]  /*424e0*/  LDL.LU.64 R46, [R1+0x350] ;  /* 0x00035000012e7983 */ /* 0x000ea20000300a00 */
[----:B-1----:R-:W-:-:S05]  /*424f0*/  IMAD.WIDE R2, R5, 0x4, R24 ;  /* 0x0000000405027825 */ /* 0x002fca00078e0218 */
[----:B------:R1:W-:Y:S04]  /*42500*/  STL.64 [R1+0x1968], R2 ;  /* 0x0019680201007387 */ /* 0x0003e80000100a00 */
[----:B------:R-:W2:Y:S04]  /*42510*/  LDL.LU.64 R34, [R1+0x318] ;  /* 0x0003180001227983 */ /* 0x000ea80000300a00 */
[----:B------:R-:W2:Y:S01]  /*42520*/  LDL.LU.64 R24, [R1+0x2e0] ;  /* 0x0002e00001187983 */ /* 0x000ea20000300a00 */
[----:B------:R-:W-:-:S05]  /*42530*/  IMAD.WIDE R8, R5, 0x4, R36 ;  /* 0x0000000405087825 */ /* 0x000fca00078e0224 */
[----:B------:R-:W-:Y:S04]  /*42540*/  STL.64 [R1+0x1960], R8 ;  /* 0x0019600801007387 */ /* 0x000fe80000100a00 */
[----:B------:R-:W2:Y:S01]  /*42550*/  LDL.LU.64 R68, [R1+0x2a8] ;  /* 0x0002a80001447983 */ /* 0x000ea20000300a00 */
[----:B----4-:R-:W-:-:S04]  /*42560*/  IMAD.WIDE R6, R5, 0x4, R44 ;  /* 0x0000000405067825 */ /* 0x010fc800078e022c */
[C---:B-1----:R-:W-:Y:S01]  /*42570*/  IMAD.WIDE R2, R5.reuse, 0x4, R32 ;  /* 0x0000000405027825 */ /* 0x042fe200078e0220 */
        /* <DEDUP_REMOVED lines=19> */
[----:B---3--:R-:W-:-:S03]  /*426b0*/  IMAD.WIDE R6, R5, 0x4, R250 ;  /* 0x0000000405067825 */ /* 0x008fc600078e02fa */
[----:B------:R-:W3:Y:S01]  /*426c0*/  LDL.LU.64 R250, [R1+0x7e0] ;  /* 0x0007e00001fa7983 */ /* 0x000ee20000300a00 */
[----:B-1----:R-:W-:-:S05]  /*426d0*/  IMAD.WIDE R2, R5, 0x4, R22 ;  /* 0x0000000405027825 */ /* 0x002fca00078e0216 */
[----:B------:R2:W-:Y:S04]  /*426e0*/  STL.64 [R1+0x1938], R2 ;  /* 0x0019380201007387 */ /* 0x0005e80000100a00 */
[----:B------:R1:W-:Y:S04]  /*426f0*/  STL.64 [R1+0x1930], R6 ;  /* 0x0019300601007387 */ /* 0x0003e80000100a00 */
[----:B------:R-:W3:Y:S01]  /*42700*/  LDL.LU.64 R22, [R1+0x7a8] ;  /* 0x0007a80001167983 */ /* 0x000ee20000300a00 */
[----:B--2---:R-:W-:-:S03]  /*42710*/  IMAD.WIDE R2, R5, 0x4, R42 ;  /* 0x0000000405027825 */ /* 0x004fc600078e022a */
[----:B------:R-:W2:Y:S04]  /*42720*/  LDL.LU.64 R42, [R1+0x770] ;  /* 0x00077000012a7983 */ /* 0x000ea80000300a00 */
[----:B------:R1:W-:Y:S02]  /*42730*/  STL.64 [R1+0x1928], R2 ;  /* 0x0019280201007387 */ /* 0x0003e40000100a00 */
[C---:B-1----:R-:W-:Y:S02]  /*42740*/  IMAD.WIDE R6, R5.reuse, 0x4, R26 ;  /* 0x0000000405067825 */ /* 0x042fe400078e021a */
[----:B------:R-:W2:Y:S04]  /*42750*/  LDL.LU.64 R26, [R1+0x738] ;  /* 0x00073800011a7983 */ /* 0x000ea80000300a00 */
[----:B------:R1:W-:Y:S01]  /*42760*/  STL.64 [R1+0x1920], R6 ;  /* 0x0019200601007387 */ /* 0x0003e20000100a00 */
[----:B------:R-:W-:-:S04]  /*42770*/  IMAD.WIDE R2, R5, 0x4, R70 ;  /* 0x0000000405027825 */ /* 0x000fc800078e0246 */
[C---:B------:R-:W-:Y:S01]  /*42780*/  IMAD.WIDE R8, R5.reuse, 0x4, R46 ;  /* 0x0000000405087825 */ /* 0x040fe200078e022e */
[----:B------:R1:W-:Y:S04]  /*42790*/  STL.64 [R1+0x1918], R2 ;  /* 0x0019180201007387 */ /* 0x0003e80000100a00 */
[----:B------:R-:W-:Y:S04]  /*427a0*/  STL.64 [R1+0x1910], R8 ;  /* 0x0019100801007387 */ /* 0x000fe80000100a00 */
[----:B------:R-:W2:Y:S01]  /*427b0*/  LDL.LU.64 R46, [R1+0x700] ;  /* 0x00070000012e7983 */ /* 0x000ea20000300a00 */
[----:B-1----:R-:W-:-:S04]  /*427c0*/  IMAD.WIDE R6, R5, 0x4, R34 ;  /* 0x0000000405067825 */ /* 0x002fc800078e0222 */
[C---:B------:R-:W-:Y:S01]  /*427d0*/  IMAD.WIDE R2, R5.reuse, 0x4, R24 ;  /* 0x0000000405027825 */ /* 0x040fe200078e0218 */
[----:B------:R4:W-:Y:S04]  /*427e0*/  STL.64 [R1+0x1908], R6 ;  /* 0x0019080601007387 */ /* 0x0009e80000100a00 */
[----:B------:R-:W2:Y:S04]  /*427f0*/  LDL.LU.64 R34, [R1+0x6c8] ;  /* 0x0006c80001227983 */ /* 0x000ea80000300a00 */
[----:B------:R1:W-:Y:S04]  /*42800*/  STL.64 [R1+0x1900], R2 ;  /* 0x0019000201007387 */ /* 0x0003e80000100a00 */
[----:B------:R-:W2:Y:S01]  /*42810*/  LDL.LU.64 R24, [R1+0x690] ;  /* 0x0006900001187983 */ /* 0x000ea20000300a00 */
[----:B----4-:R-:W-:-:S03]  /*42820*/  IMAD.WIDE R6, R5, 0x4, R32 ;  /* 0x0000000405067825 */ /* 0x010fc600078e0220 */
[----:B------:R-:W4:Y:S01]  /*42830*/  LDL.LU.64 R32, [R1+0x658] ;  /* 0x0006580001207983 */ /* 0x000f220000300a00 */
        /* <DEDUP_REMOVED lines=32> */
[----:B------:R2:W-:Y:S04]  /*42a40*/  STL.64 [R1+0x1b00], R6 ;  /* 0x001b000601007387 */ /* 0x0005e80000100a00 */
[----:B------:R-:W3:Y:S01]  /*42a50*/  LDL.LU.64 R44, [R1+0x540] ;  /* 0x00054000012c7983 */ /* 0x000ee20000300a00 */
[----:B-1----:R-:W-:-:S05]  /*42a60*/  IMAD.WIDE R2, R5, 0x4, R22 ;  /* 0x0000000405027825 */ /* 0x002fca00078e0216 */
[----:B------:R1:W-:Y:S01]  /*42a70*/  STL.64 [R1+0x1af8], R2 ;  /* 0x001af80201007387 */ /* 0x0003e20000100a00 */
[----:B--2---:R-:W-:-:S04]  /*42a80*/  IMAD.WIDE R6, R5, 0x4, R42 ;  /* 0x0000000405067825 */ /* 0x004fc800078e022a */
[C---:B-1----:R-:W-:Y:S01]  /*42a90*/  IMAD.WIDE R2, R5.reuse, 0x4, R26 ;  /* 0x0000000405027825 */ /* 0x042fe200078e021a */
[----:B------:R1:W-:Y:S04]  /*42aa0*/  STL.64 [R1+0x1af0], R6 ;  /* 0x001af00601007387 */ /* 0x0003e80000100a00 */
[----:B------:R-:W2:Y:S04]  /*42ab0*/  LDL.LU.64 R70, [R1+0x508] ;  /* 0x0005080001467983 */ /* 0x000ea80000300a00 */
[----:B------:R-:W2:Y:S04]  /*42ac0*/  LDL.LU.64 R22, [R1+0x4d0] ;  /* 0x0004d00001167983 */ /* 0x000ea80000300a00 */
[----:B------:R1:W-:Y:S04]  /*42ad0*/  STL.64 [R1+0x1ae8], R2 ;  /* 0x001ae80201007387 */ /* 0x0003e80000100a00 */
[----:B------:R-:W2:Y:S04]  /*42ae0*/  LDL.LU.64 R42, [R1+0x498] ;  /* 0x00049800012a7983 */ /* 0x000ea80000300a00 */
[----:B------:R-:W2:Y:S01]  /*42af0*/  LDL.LU.64 R26, [R1+0x460] ;  /* 0x00046000011a7983 */ /* 0x000ea20000300a00 */
[----:B------:R-:W-:-:S05]  /*42b00*/  IMAD.WIDE R8, R5, 0x4, R46 ;  /* 0x0000000405087825 */ /* 0x000fca00078e022e */
[----:B------:R-:W-:Y:S04]  /*42b10*/  STL.64 [R1+0x1ae0], R8 ;  /* 0x001ae00801007387 */ /* 0x000fe80000100a00 */
[----:B------:R-:W2:Y:S01]  /*42b20*/  LDL.LU.64 R68, [R1+0x428] ;  /* 0x0004280001447983 */ /* 0x000ea20000300a00 */
[----:B-1----:R-:W-:-:S04]  /*42b30*/  IMAD.WIDE R6, R5, 0x4, R34 ;  /* 0x0000000405067825 */ /* 0x002fc800078e0222 */
[C---:B------:R-:W-:Y:S01]  /*42b40*/  IMAD.WIDE R2, R5.reuse, 0x4, R24 ;  /* 0x0000000405027825 */ /* 0x040fe200078e0218 */
        /* <DEDUP_REMOVED lines=25> */
[----:B---3--:R-:W-:-:S03]  /*42ce0*/  IMAD.WIDE R2, R5, 0x4, R250 ;  /* 0x0000000405027825 */ /* 0x008fc600078e02fa */
[----:B------:R-:W3:Y:S01]  /*42cf0*/  LDL.LU.64 R250, [R1+0x80] ;  /* 0x0000800001fa7983 */ /* 0x000ee20000300a00 */
[----:B-1----:R-:W-:-:S03]  /*42d00*/  IMAD.WIDE R6, R5, 0x4, R44 ;  /* 0x0000000405067825 */ /* 0x002fc600078e022c */
[----:B------:R2:W-:Y:S04]  /*42d10*/  STL.64 [R1+0x1aa8], R2 ;  /* 0x001aa80201007387 */ /* 0x0005e80000100a00 */
[----:B------:R-:W3:Y:S04]  /*42d20*/  LDL.LU.64 R44, [R1+0x40] ;  /* 0x00004000012c7983 */ /* 0x000ee80000300a00 */
[----:B------:R1:W-:Y:S01]  /*42d30*/  STL.64 [R1+0x1aa0], R6 ;  /* 0x001aa00601007387 */ /* 0x0003e20000100a00 */
[----:B--2---:R-:W-:-:S04]  /*42d40*/  IMAD.WIDE R2, R5, 0x4, R70 ;  /* 0x0000000405027825 */ /* 0x004fc800078e0246 */
[----:B------:R-:W-:-:S04]  /*42d50*/  IMAD.WIDE R8, R5, 0x4, R22 ;  /* 0x0000000405087825 */ /* 0x000fc800078e0216 */
[C---:B-1----:R-:W-:Y:S01]  /*42d60*/  IMAD.WIDE R6, R5.reuse, 0x4, R42 ;  /* 0x0000000405067825 */ /* 0x042fe200078e022a */
[----:B------:R1:W-:Y:S04]  /*42d70*/  STL.64 [R1+0x1a98], R2 ;  /* 0x001a980201007387 */ /* 0x0003e80000100a00 */
[----:B------:R-:W-:Y:S04]  /*42d80*/  STL.64 [R1+0x1a90], R8 ;  /* 0x001a900801007387 */ /* 0x000fe80000100a00 */
[----:B------:R-:W2:Y:S04]  /*42d90*/  LDL.LU.64 R22, [R1+0x28] ;  /* 0x0000280001167983 */ /* 0x000ea80000300a00 */
[----:B------:R-:W-:Y:S04]  /*42da0*/  STL.64 [R1+0x1a88], R6 ;  /* 0x001a880601007387 */ /* 0x000fe80000100a00 */
[----:B------:R-:W2:Y:S01]  /*42db0*/  LDL.LU.64 R42, [R1+0x8f0] ;  /* 0x0008f000012a7983 */ /* 0x000ea20000300a00 */
[----:B-1----:R-:W-:-:S05]  /*42dc0*/  IMAD.WIDE R2, R5, 0x4, R26 ;  /* 0x0000000405027825 */ /* 0x002fca00078e021a */
[----:B------:R1:W-:Y:S04]  /*42dd0*/  STL.64 [R1+0x1a80], R2 ;  /* 0x001a800201007387 */ /* 0x0003e80000100a00 */
[----:B------:R-:W2:Y:S01]  /*42de0*/  LDL.LU.64 R26, [R1+0xa08] ;  /* 0x000a0800011a7983 */ /* 0x000ea20000300a00 */
[----:B-1----:R-:W-:-:S04]  /*42df0*/  IMAD.WIDE R2, R5, 0x4, R68 ;  /* 0x0000000405027825 */ /* 0x002fc800078e0244 */
[C---:B------:R-:W-:Y:S02]  /*42e00*/  IMAD.WIDE R6, R5.reuse, 0x4, R24 ;  /* 0x0000000405067825 */ /* 0x040fe400078e0218 */
        /* <DEDUP_REMOVED lines=12> */
[----:B------:R-:W-:Y:S04]  /*42ed0*/  STL.64 [R1+0x1a50], R2 ;  /* 0x001a500201007387 */ /* 0x000fe80000100a00 */
[----:B------:R1:W-:Y:S04]  /*42ee0*/  STL.64 [R1+0x1a48], R6 ;  /* 0x001a480601007387 */ /* 0x0003e80000100a00 */
[----:B------:R4:W-:Y:S01]  /*42ef0*/  STL.64 [R1+0x1a40], R8 ;  /* 0x001a400801007387 */ /* 0x0009e20000100a00 */
[----:B-1----:R-:W-:-:S03]  /*42f00*/  IMAD.WIDE R6, R5, 0x4, R32 ;  /* 0x0000000405067825 */ /* 0x002fc600078e0220 */
[----:B------:R-:W2:Y:S01]  /*42f10*/  LDL.LU.64 R32, [R1+0xa20] ;  /* 0x000a200001207983 */ /* 0x000ea20000300a00 */
[----:B------:R-:W-:-:S04]  /*42f20*/  IMAD.WIDE R2, R5, 0x4, R50 ;  /* 0x0000000405027825 */ /* 0x000fc800078e0232 */
[C---:B----4-:R-:W-:Y:S01]  /*42f30*/  IMAD.WIDE R8, R5.reuse, 0x4, R46 ;  /* 0x0000000405087825 */ /* 0x050fe200078e022e */
[----:B------:R1:W-:Y:S04]  /*42f40*/  STL.64 [R1+0x1a38], R2 ;  /* 0x001a380201007387 */ /* 0x0003e80000100a00 */
        /* <DEDUP_REMOVED lines=12> */
[----:B------:R1:W-:Y:S01]  /*43010*/  STL.64 [R1+0x1a08], R6 ;  /* 0x001a080601007387 */ /* 0x0003e20000100a00 */
[----:B---3--:R-:W-:-:S03]  /*43020*/  IMAD.WIDE R8, R5, 0x4, R250 ;  /* 0x0000000405087825 */ /* 0x008fc600078e02fa */
[----:B------:R-:W3:Y:S01]  /*43030*/  LDL.LU.64 R250, [R1+0xa40] ;  /* 0x000a400001fa7983 */ /* 0x000ee20000300a00 */
[----:B------:R-:W-:Y:S02]  /*43040*/  VIADD R10, R16, 0xfffffefc ;  /* 0xfffffefc100a7836 */ /* 0x000fe40000000000 */
[----:B-1----:R-:W-:-:S04]  /*43050*/  IMAD.WIDE R6, R5, 0x4, R44 ;  /* 0x0000000405067825 */ /* 0x002fc800078e022c */
[C---:B------:R-:W-:Y:S01]  /*43060*/  IMAD.WIDE R2, R5.reuse, 0x4, R36 ;  /* 0x0000000405027825 */ /* 0x040fe200078e0224 */
[----:B------:R1:W-:Y:S01]  /*43070*/  STL.64 [R1+0x19f8], R8 ;  /* 0x0019f80801007387 */ /* 0x0003e20000100a00 */
[----:B------:R-:W-:Y:S02]  /*43080*/  ISETP.GE.U32.AND P0, PT, R10, 0x7ffffe7d, PT ;  /* 0x7ffffe7d0a00780c */ /* 0x000fe40003f06070 */
[C---:B-1----:R-:W-:Y:S02]  /*43090*/  IMAD.WIDE R8, R5.reuse, 0x4, R248 ;  /* 0x0000000405087825 */ /* 0x042fe400078e02f8 */
[----:B------:R-:W3:Y:S04]  /*430a0*/  LDL.LU.64 R248, [R1+0xa48] ;  /* 0x000a480001f87983 */ /* 0x000ee80000300a00 */
[----:B------:R1:W-:Y:S04]  /*430b0*/  STL.64 [R1+0x19f0], R6 ;  /* 0x0019f00601007387 */ /* 0x0003e80000100a00 */
[----:B------:R-:W-:Y:S04]  /*430c0*/  STL.64 [R1+0x1a00], R2 ;  /* 0x001a000201007387 */ /* 0x000fe80000100a00 */
[----:B------:R1:W-:Y:S01]  /*430d0*/  STL.64 [R1+0x2610], R2 ;  /* 0x0026100201007387 */ /* 0x0003e20000100a00 */
[----:B--2---:R-:W-:-:S04]  /*430e0*/  IMAD.WIDE R10, R5, 0x4, R22 ;  /* 0x00000004050a7825 */ /* 0x004fc800078e0216 */
[C---:B-1----:R-:W-:Y:S01]  /*430f0*/  IMAD.WIDE R6, R5.reuse, 0x4, R42 ;  /* 0x0000000405067825 */ /* 0x042fe200078e022a */
[----:B------:R-:W-:Y:S04]  /*43100*/  STL.64 [R1+0xa8], R10 ;  /* 0x0000a80a01007387 */ /* 0x000fe80000100a00 */
[----:B------:R-:W-:Y:S04]  /*43110*/  STL.64 [R1+0x1b20], R8 ;  /* 0x001b200801007387 */ /* 0x000fe80000100a00 */
[----:B------:R-:W-:Y:S04]  /*43120*/  STL.64 [R1+0xa0], R6 ;  /* 0x0000a00601007387 */ /* 0x000fe80000100a00 */
[----:B------:R1:W-:Y:S01]  /*43130*/  STL.64 [R1+0x2548], R8 ;  /* 0x0025480801007387 */ /* 0x0003e20000100a00 */
[----:B------:R-:W-:-:S05]  /*43140*/  IMAD.WIDE R2, R5, 0x4, R26 ;  /* 0x0000000405027825 */ /* 0x000fca00078e021a */
[----:B------:R2:W-:Y:S04]  /*43150*/  STL.64 [R1+0x98], R2 ;  /* 0x0000980201007387 */ /* 0x0005e80000100a00 */
[----:B------:R-:W3:Y:S04]  /*43160*/  LDL.LU.64 R68, [R1+0xa60] ;  /* 0x000a600001447983 */ /* 0x000ee80000300a00 */
[----:B------:R-:W3:Y:S01]  /*43170*/  LDL.LU.64 R66, [R1+0xa58] ;  /* 0x000a580001427983 */ /* 0x000ee20000300a00 */
[----:B-1----:R-:W-:-:S04]  /*43180*/  IMAD.WIDE R8, R5, 0x4, R246 ;  /* 0x0000000405087825 */ /* 0x002fc800078e02f6 */
        /* <DEDUP_REMOVED lines=10> */
[----:B-1----:R-:W-:-:S05]  /*43230*/  IMAD.WIDE R2, R5, 0x4, R32 ;  /* 0x0000000405027825 */ /* 0x002fca00078e0220 */
[----:B------:R4:W-:Y:S04]  /*43240*/  STL.64 [R1+0x1740], R2 ;  /* 0x0017400201007387 */ /* 0x0009e80000100a00 */
[----:B------:R-:W2:Y:S04]  /*43250*/  LDL.LU.64 R32, [R1+0xa90] ;  /* 0x000a900001207983 */ /* 0x000ea80000300a00 */
[----:B------:R-:W2:Y:S04]  /*43260*/  LDL.LU.64 R246, [R1+0x2760] ;  /* 0x0027600001f67983 */ /* 0x000ea80000300a00 */
[----:B------:R-:W-:Y:S01]  /*43270*/  STL.64 [R1+0x19e8], R8 ;  /* 0x0019e80801007387 */ /* 0x000fe20000100a00 */
[----:B----4-:R-:W-:-:S04]  /*43280*/  IMAD.WIDE R2, R5, 0x4, R34 ;  /* 0x0000000405027825 */ /* 0x010fc800078e0222 */
[C---:B------:R-:W-:Y:S02]  /*43290*/  IMAD.WIDE R6, R5.reuse, 0x4, R28 ;  /* 0x0000000405067825 */ /* 0x040fe400078e021c */
[----:B------:R-:W4:Y:S04]  /*432a0*/  LDL.LU.64 R28, [R1+0xab0] ;  /* 0x000ab000011c7983 */ /* 0x000f280000300a00 */
[----:B------:R1:W-:Y:S04]  /*432b0*/  STL.64 [R1+0x90], R2 ;  /* 0x0000900201007387 */ /* 0x0003e80000100a00 */
[----:B------:R-:W-:Y:S04]  /*432c0*/  STL.64 [R1+0x88], R6 ;  /* 0x0000880601007387 */ /* 0x000fe80000100a00 */
[----:B------:R-:W4:Y:S01]  /*432d0*/  LDL.LU.64 R50, [R1+0xab8] ;  /* 0x000ab80001327983 */ /* 0x000f220000300a00 */
[----:B-1----:R-:W-:-:S03]  /*432e0*/  IMAD.WIDE R2, R5, 0x4, R30 ;  /* 0x0000000405027825 */ /* 0x002fc600078e021e */
[----:B------:R-:W4:Y:S04]  /*432f0*/  LDL.LU.64 R30, [R1+0xac0] ;  /* 0x000ac000011e7983 */ /* 0x000f280000300a00 */
[----:B------:R3:W-:Y:S04]  /*43300*/  STL.64 [R1+0x80], R2 ;  /* 0x0000800201007387 */ /* 0x0007e80000100a00 */
[----:B------:R-:W4:Y:S01]  /*43310*/  LDL.LU.64 R36, [R1+0xac8] ;  /* 0x000ac80001247983 */ /* 0x000f220000300a00 */
[----:B---3--:R-:W-:-:S03]  /*43320*/  IMAD.WIDE R2, R5, 0x4, R250 ;  /* 0x0000000405027825 */ /* 0x008fc600078e02fa */
[----:B------:R-:W3:Y:S04]  /*43330*/  LDL.LU.64 R250, [R1+0xae8] ;  /* 0x000ae80001fa7983 */ /* 0x000ee80000300a00 */
[----:B------:R1:W-:Y:S04]  /*43340*/  STL.64 [R1+0x78], R2 ;  /* 0x0000780201007387 */ /* 0x0003e80000100a00 */
[----:B------:R-:W3:Y:S04]  /*43350*/  LDL.LU.64 R44, [R1+0xae0] ;  /* 0x000ae000012c7983 */ /* 0x000ee80000300a00 */
[----:B------:R-:W3:Y:S01]  /*43360*/  LDL.LU.64 R22, [R1+0xad8] ;  /* 0x000ad80001167983 */ /* 0x000ee20000300a00 */
[----:B-1----:R-:W-:-:S05]  /*43370*/  IMAD.WIDE R2, R5, 0x4, R248 ;  /* 0x0000000405027825 */ /* 0x002fca00078e02f8 */
[----:B------:R1:W-:Y:S04]  /*43380*/  STL.64 [R1+0x70], R2 ;  /* 0x0000700201007387 */ /* 0x0003e80000100a00 */
[----:B------:R-:W3:Y:S01]  /*43390*/  LDL.LU.64 R42, [R1+0xad0] ;  /* 0x000ad000012a7983 */ /* 0x000ee20000300a00 */
[----:B------:R-:W-:-:S04]  /*433a0*/  IMAD.WIDE R6, R5, 0x4, R68 ;  /* 0x0000000405067825 */ /* 0x000fc800078e0244 */
[----:B--2---:R-:W-:-:S04]  /*433b0*/  IMAD.WIDE R8, R5, 0x4, R64 ;  /* 0x0000000405087825 */ /* 0x004fc800078e0240 */
[C---:B-1----:R-:W-:Y:S02]  /*433c0*/  IMAD.WIDE R2, R5.reuse, 0x4, R246 ;  /* 0x0000000405027825 */ /* 0x042fe400078e02f6 */
[----:B------:R-:W2:Y:S04]  /*433d0*/  LDL.LU.64 R246, [R1+0xaf0] ;  /* 0x000af00001f67983 */ /* 0x000ea80000300a00 */
[----:B------:R-:W2:Y:S04]  /*433e0*/  LDL.LU.64 R26, [R1+0xaf8] ;  /* 0x000af800011a7983 */ /* 0x000ea80000300a00 */
[----:B------:R1:W-:Y:S04]  /*433f0*/  STL.64 [R1+0x110], R2 ;  /* 0x0001100201007387 */ /* 0x0003e80000100a00 */
[----:B------:R-:W2:Y:S04]  /*43400*/  LDL.LU.64 R248, [R1+0xb00] ;  /* 0x000b000001f87983 */ /* 0x000ea80000300a00 */
[----:B------:R-:W2:Y:S04]  /*43410*/  LDL.LU.64 R34, [R1+0xb08] ;  /* 0x000b080001227983 */ /* 0x000ea80000300a00 */
[----:B------:R1:W-:Y:S02]  /*43420*/  STL.64 [R1+0x1730], R6 ;  /* 0x0017300601007387 */ /* 0x0003e40000100a00 */
[----:B-1----:R-:W-:-:S04]  /*43430*/  IMAD.WIDE R2, R5, 0x4, R66 ;  /* 0x0000000405027825 */ /* 0x002fc800078e0242 */
[C---:B------:R-:W-:Y:S01]  /*43440*/  IMAD.WIDE R6, R5.reuse, 0x4, R62 ;  /* 0x0000000405067825 */ /* 0x040fe200078e023e */
[----:B------:R1:W-:Y:S04]  /*43450*/  STL.64 [R1+0x19e0], R2 ;  /* 0x0019e00201007387 */ /* 0x0003e80000100a00 */
[----:B------:R1:W-:Y:S04]  /*43460*/  STL.64 [R1+0x68], R8 ;  /* 0x0000680801007387 */ /* 0x0003e80000100a00 */
[----:B------:R4:W-:Y:S01]  /*43470*/  STL.64 [R1+0x60], R6 ;  /* 0x0000600601007387 */ /* 0x0009e20000100a00 */
[----:B-1----:R-:W-:-:S04]  /*43480*/  IMAD.WIDE R2, R5, 0x4, R60 ;  /* 0x0000000405027825 */ /* 0x002fc800078e023c */
[----:B------:R-:W-:-:S04]  /*43490*/  IMAD.WIDE R8, R5, 0x4, R58 ;  /* 0x0000000405087825 */ /* 0x000fc800078e023a */
[C---:B----4-:R-:W-:Y:S01]  /*434a0*/  IMAD.WIDE R6, R5.reuse, 0x4, R54 ;  /* 0x0000000405067825 */ /* 0x050fe200078e0236 */
[----:B------:R1:W-:Y:S04]  /*434b0*/  STL.64 [R1+0x58], R2 ;  /* 0x0000580201007387 */ /* 0x0003e80000100a00 */
[----:B------:R4:W-:Y:S01]  /*434c0*/  STL.64 [R1+0x50], R8 ;  /* 0x0000500801007387 */ /* 0x0009e20000100a00 */
[----:B-1----:R-:W-:-:S04]  /*434d0*/  IMAD.WIDE R2, R5, 0x4, R24 ;  /* 0x0000000405027825 */ /* 0x002fc800078e0218 */
[C---:B----4-:R-:W-:Y:S01]  /*434e0*/  IMAD.WIDE R8, R5.reuse, 0x4, R20 ;  /* 0x0000000405087825 */ /* 0x050fe200078e0214 */
[----:B------:R-:W4:Y:S04]  /*434f0*/  LDL.LU.64 R24, [R1+0xb28] ;  /* 0x000b280001187983 */ /* 0x000f280000300a00 */
        /* <DEDUP_REMOVED lines=10> */
[----:B-1----:R-:W-:-:S03]  /*435a0*/  IMAD.WIDE R2, R5, 0x4, R28 ;  /* 0x0000000405027825 */ /* 0x002fc600078e021c */
[----:B------:R-:W4:Y:S04]  /*435b0*/  LDL.LU.64 R28, [R1+0xb30] ;  /* 0x000b3000011c7983 */ /* 0x000f280000300a00 */
[----:B------:R1:W-:Y:S01]  /*435c0*/  STL.64 [R1+0x38], R2 ;  /* 0x0000380201007387 */ /* 0x0003e20000100a00 */
[----:B------:R-:W-:-:S04]  /*435d0*/  IMAD.WIDE R6, R5, 0x4, R50 ;  /* 0x0000000405067825 */ /* 0x000fc800078e0232 */
[C---:B-1----:R-:W-:Y:S02]  /*435e0*/  IMAD.WIDE R2, R5.reuse, 0x4, R30 ;  /* 0x0000000405027825 */ /* 0x042fe400078e021e */
[----:B------:R-:W4:Y:S04]  /*435f0*/  LDL.LU.64 R30, [R1+0xb38] ;  /* 0x000b3800011e7983 */ /* 0x000f280000300a00 */
[----:B------:R-:W-:Y:S04]  /*43600*/  STL.64 [R1+0x30], R6 ;  /* 0x0000300601007387 */ /* 0x000fe80000100a00 */
[----:B------:R3:W-:Y:S02]  /*43610*/  STL.64 [R1+0x28], R2 ;  /* 0x0000280201007387 */ /* 0x0007e40000100a00 */
[----:B---3--:R-:W-:-:S02]  /*43620*/  IMAD.WIDE R2, R5, 0x4, R250 ;  /* 0x0000000405027825 */ /* 0x008fc400078e02fa */
        /* <DEDUP_REMOVED lines=10> */
[----:B------:R2:W-:Y:S02]  /*436d0*/  STL.64 [R1+0x18], R2 ;  /* 0x0000180201007387 */ /* 0x0005e40000100a00 */
[----:B--2---:R-:W-:-:S04]  /*436e0*/  IMAD.WIDE R2, R5, 0x4, R26 ;  /* 0x0000000405027825 */ /* 0x004fc800078e021a */
[C---:B------:R-:W-:Y:S01]  /*436f0*/  IMAD.WIDE R240, R5.reuse, 0x4, R34 ;  /* 0x0000000405f07825 */ /* 0x040fe200078e0222 */
[----:B------:R4:W-:Y:S04]  /*43700*/  STL.64 [R1+0x8], R2 ;  /* 0x0000080201007387 */ /* 0x0009e80000100a00 */
[----:B------:R-:W2:Y:S04]  /*43710*/  LDL.LU.64 R44, [R1+0xb68] ;  /* 0x000b6800012c7983 */ /* 0x000ea80000300a00 */
[----:B------:R-:W2:Y:S01]  /*43720*/  LDL.LU.64 R34, [R1+0xb60] ;  /* 0x000b600001227983 */ /* 0x000ea20000300a00 */
[----:B------:R-:W-:-:S03]  /*43730*/  IMAD.WIDE R246, R5, 0x4, R246 ;  /* 0x0000000405f67825 */ /* 0x000fc600078e02f6 */
[----:B------:R-:W2:Y:S04]  /*43740*/  LDL.LU.64 R22, [R1+0xb58] ;  /* 0x000b580001167983 */ /* 0x000ea80000300a00 */
[----:B------:R-:W2:Y:S01]  /*43750*/  LDL.LU.64 R42, [R1+0xb50] ;  /* 0x000b5000012a7983 */ /* 0x000ea20000300a00 */
[----:B------:R-:W-:-:S03]  /*43760*/  IMAD.WIDE R248, R5, 0x4, R248 ;  /* 0x0000000405f87825 */ /* 0x000fc600078e02f8 */
[----:B------:R-:W2:Y:S04]  /*43770*/  LDL.LU.64 R26, [R1+0xb70] ;  /* 0x000b7000011a7983 */ /* 0x000ea80000300a00 */
[----:B------:R-:W-:Y:S04]  /*43780*/  STL.64 [R1+0x10], R246 ;  /* 0x000010f601007387 */ /* 0x000fe80000100a00 */
[----:B------:R-:W-:Y:S04]  /*43790*/  STL.64 [R1+0x2680], R246 ;  /* 0x002680f601007387 */ /* 0x000fe80000100a00 */
[----:B------:R-:W-:Y:S01]  /*437a0*/  STL.64 [R1+0x2650], R240 ;  /* 0x002650f001007387 */ /* 0x000fe20000100a00 */
[----:B----4-:R-:W-:-:S03]  /*437b0*/  IMAD.WIDE R2, R5, 0x4, R24 ;  /* 0x0000000405027825 */ /* 0x010fc600078e0218 */
[----:B------:R-:W4:Y:S04]  /*437c0*/  LDL.LU.64 R24, [R1+0xb78] ;  /* 0x000b780001187983 */ /* 0x000f280000300a00 */
[----:B------:R-:W-:Y:S01]  /*437d0*/  STL.64 [R1], R248 ;  /* 0x000000f801007387 */ /* 0x000fe20000100a00 */
[----:B------:R-:W-:-:S03]  /*437e0*/  IMAD.WIDE R6, R5, 0x4, R20 ;  /* 0x0000000405067825 */ /* 0x000fc600078e0214 */
[----:B------:R1:W-:Y:S04]  /*437f0*/  STL.64 [R1+0xd0], R2 ;  /* 0x0000d00201007387 */ /* 0x0003e80000100a00 */
[----:B------:R-:W-:Y:S04]  /*43800*/  STL.64 [R1+0x2688], R248 ;  /* 0x002688f801007387 */ /* 0x000fe80000100a00 */
[----:B------:R-:W-:Y:S01]  /*43810*/  STL.64 [R1+0x1630], R6 ;  /* 0x0016300601007387 */ /* 0x000fe20000100a00 */
[----:B-1----:R-:W-:-:S04]  /*43820*/  IMAD.WIDE R2, R5, 0x4, R46 ;  /* 0x0000000405027825 */ /* 0x002fc800078e022e */
[----:B------:R-:W-:-:S05]  /*43830*/  IMAD.WIDE R238, R5, 0x4, R32 ;  /* 0x0000000405ee7825 */ /* 0x000fca00078e0220 */
[----:B------:R-:W-:Y:S04]  /*43840*/  STL.64 [R1+0x26a0], R238 ;  /* 0x0026a0ee01007387 */ /* 0x000fe80000100a00 */
[----:B------:R2:W-:Y:S04]  /*43850*/  STL.64 [R1+0x1888], R2 ;  /* 0x0018880201007387 */ /* 0x0005e80000100a00 */
[----:B------:R-:W4:Y:S01]  /*43860*/  LDL.LU.64 R32, [R1+0xb80] ;  /* 0x000b800001207983 */ /* 0x000f220000300a00 */
[----:B------:R-:W-:-:S05]  /*43870*/  IMAD.WIDE R236, R5, 0x4, R28 ;  /* 0x0000000405ec7825 */ /* 0x000fca00078e021c */
[----:B------:R-:W-:Y:S04]  /*43880*/  STL.64 [R1+0x2690], R236 ;  /* 0x002690ec01007387 */ /* 0x000fe80000100a00 */
[----:B------:R-:W4:Y:S01]  /*43890*/  LDL.LU.64 R28, [R1+0xb88] ;  /* 0x000b8800011c7983 */ /* 0x000f220000300a00 */
[----:B------:R-:W-:-:S05]  /*438a0*/  IMAD.WIDE R234, R5, 0x4, R30 ;  /* 0x0000000405ea7825 */ /* 0x000fca00078e021e */
[----:B------:R-:W-:Y:S04]  /*438b0*/  STL.64 [R1+0x2698], R234 ;  /* 0x002698ea01007387 */ /* 0x000fe80000100a00 */
[----:B------:R-:W4:Y:S01]  /*438c0*/  LDL.LU.64 R30, [R1+0xba8] ;  /* 0x000ba800011e7983 */ /* 0x000f220000300a00 */
[----:B---3--:R-:W-:-:S03]  /*438d0*/  IMAD.WIDE R232, R5, 0x4, R250 ;  /* 0x0000000405e87825 */ /* 0x008fc600078e02fa */
[----:B------:R-:W3:Y:S04]  /*438e0*/  LDL.LU.64 R250, [R1+0xba0] ;  /* 0x000ba00001fa7983 */ /* 0x000ee80000300a00 */
[----:B------:R-:W-:Y:S04]  /*438f0*/  STL.64 [R1+0x26a8], R232 ;  /* 0x0026a8e801007387 */ /* 0x000fe80000100a00 */
[----:B------:R-:W3:Y:S04]  /*43900*/  LDL.LU.64 R54, [R1+0xb98] ;  /* 0x000b980001367983 */ /* 0x000ee80000300a00 */
[----:B------:R-:W3:Y:S04]  /*43910*/  LDL.LU.64 R50, [R1+0xb90] ;  /* 0x000b900001327983 */ /* 0x000ee80000300a00 */
[----:B------:R-:W3:Y:S01]  /*43920*/  LDL.LU.64 R46, [R1+0xbb0] ;  /* 0x000bb000012e7983 */ /* 0x000ee20000300a00 */
[----:B------:R-:W-:-:S05]  /*43930*/  IMAD.WIDE R230, R5, 0x4, R36 ;  /* 0x0000000405e67825 */ /* 0x000fca00078e0224 */
[----:B------:R-:W-:Y:S01]  /*43940*/  STL.64 [R1+0x2658], R230 ;  /* 0x002658e601007387 */ /* 0x000fe20000100a00 */
[----:B--2---:R-:W-:-:S04]  /*43950*/  IMAD.WIDE R2, R5, 0x4, R44 ;  /* 0x0000000405027825 */ /* 0x004fc800078e022c */
[C---:B------:R-:W-:Y:S02]  /*43960*/  IMAD.WIDE R6, R5.reuse, 0x4, R34 ;  /* 0x0000000405067825 */ /* 0x040fe400078e0222 */
[----:B------:R-:W2:Y:S04]  /*43970*/  LDL.LU.64 R34, [R1+0xbb8] ;  /* 0x000bb80001227983 */ /* 0x000ea80000300a00 */
[----:B------:R1:W-:Y:S01]  /*43980*/  STL.64 [R1+0xc0], R2 ;  /* 0x0000c00201007387 */ /* 0x0003e20000100a00 */
[----:B------:R-:W-:-:S03]  /*43990*/  IMAD.WIDE R228, R5, 0x4, R42 ;  /* 0x0000000405e47825 */ /* 0x000fc600078e022a */
[----:B------:R-:W-:Y:S04]  /*439a0*/  STL.64 [R1+0x15a8], R6 ;  /* 0x0015a80601007387 */ /* 0x000fe80000100a00 */
[----:B------:R-:W2:Y:S01]  /*439b0*/  LDL.LU.64 R20, [R1+0xbc0] ;  /* 0x000bc00001147983 */ /* 0x000ea20000300a00 */
[----:B------:R-:W-:-:S04]  /*439c0*/  IMAD.WIDE R226, R5, 0x4, R26 ;  /* 0x0000000405e27825 */ /* 0x000fc800078e021a */
[----:B-1----:R-:W-:-:S05]  /*439d0*/  IMAD.WIDE R2, R5, 0x4, R22 ;  /* 0x0000000405027825 */ /* 0x002fca00078e0216 */
[----:B------:R1:W-:Y:S04]  /*439e0*/  STL.64 [R1+0x1880], R2 ;  /* 0x0018800201007387 */ /* 0x0003e80000100a00 */
[----:B------:R-:W-:Y:S04]  /*439f0*/  STL.64 [R1+0x26b0], R228 ;  /* 0x0026b0e401007387 */ /* 0x000fe80000100a00 */
[----:B------:R-:W2:Y:S04]  /*43a00*/  LDL.LU.64 R36, [R1+0xbc8] ;  /* 0x000bc80001247983 */ /* 0x000ea80000300a00 */
[----:B------:R-:W2:Y:S04]  /*43a10*/  LDL.LU.64 R44, [R1+0xbd0] ;  /* 0x000bd000012c7983 */ /* 0x000ea80000300a00 */
[----:B------:R-:W-:Y:S04]  /*43a20*/  STL.64 [R1+0x26b8], R226 ;  /* 0x0026b8e201007387 */ /* 0x000fe80000100a00 */
[----:B------:R-:W2:Y:S04]  /*43a30*/  LDL.LU.64 R22, [R1+0xbe8] ;  /* 0x000be80001167983 */ /* 0x000ea80000300a00 */
[----:B------:R-:W2:Y:S04]  /*43a40*/  LDL.LU.64 R42, [R1+0xbe0] ;  /* 0x000be000012a7983 */ /* 0x000ea80000300a00 */
[----:B------:R-:W2:Y:S01]  /*43a50*/  LDL.LU.64 R26, [R1+0xbd8] ;  /* 0x000bd800011a7983 */ /* 0x000ea20000300a00 */
[----:B----4-:R-:W-:-:S03]  /*43a60*/  IMAD.WIDE R224, R5, 0x4, R24 ;  /* 0x0000000405e07825 */ /* 0x010fc600078e0218 */
[----:B------:R-:W4:Y:S04]  /*43a70*/  LDL.LU.64 R24, [R1+0xbf0] ;  /* 0x000bf00001187983 */ /* 0x000f280000300a00 */
[----:B------:R-:W-:Y:S01]  /*43a80*/  STL.64 [R1+0x26c0], R224 ;  /* 0x0026c0e001007387 */ /* 0x000fe20000100a00 */
[----:B------:R-:W-:-:S03]  /*43a90*/  IMAD.WIDE R222, R5, 0x4, R32 ;  /* 0x0000000405de7825 */ /* 0x000fc600078e0220 */
[----:B------:R-:W4:Y:S04]  /*43aa0*/  LDL.LU.64 R32, [R1+0xbf8] ;  /* 0x000bf80001207983 */ /* 0x000f280000300a00 */
[----:B------:R-:W-:Y:S01]  /*43ab0*/  STL.64 [R1+0x26c8], R222 ;  /* 0x0026c8de01007387 */ /* 0x000fe20000100a00 */
[----:B------:R-:W-:-:S03]  /*43ac0*/  IMAD.WIDE R220, R5, 0x4, R28 ;  /* 0x0000000405dc7825 */ /* 0x000fc600078e021c */
[----:B------:R-:W4:Y:S04]  /*43ad0*/  LDL.LU.64 R28, [R1+0xc00] ;  /* 0x000c0000011c7983 */ /* 0x000f280000300a00 */
[----:B------:R-:W-:Y:S01]  /*43ae0*/  STL.64 [R1+0x2660], R220 ;  /* 0x002660dc01007387 */ /* 0x000fe20000100a00 */
[----:B-1----:R-:W-:-:S03]  /*43af0*/  IMAD.WIDE R2, R5, 0x4, R30 ;  /* 0x0000000405027825 */ /* 0x002fc600078e021e */
[----:B------:R-:W4:Y:S04]  /*43b00*/  LDL.LU.64 R30, [R1+0xc08] ;  /* 0x000c0800011e7983 */ /* 0x000f280000300a00 */
[----:B------:R1:W-:Y:S01]  /*43b10*/  STL.64 [R1+0xb0], R2 ;  /* 0x0000b00201007387 */ /* 0x0003e20000100a00 */
[----:B---3--:R-:W-:-:S03]  /*43b20*/  IMAD.WIDE R6, R5, 0x4, R250 ;  /* 0x0000000405067825 */ /* 0x008fc600078e02fa */
[----:B------:R-:W3:Y:S01]  /*43b30*/  LDL.LU.64 R250, [R1+0xc10] ;  /* 0x000c100001fa7983 */ /* 0x000ee20000300a00 */
[----:B------:R-:W-:-:S04]  /*43b40*/  IMAD.WIDE R10, R5, 0x4, R50 ;  /* 0x00000004050a7825 */ /* 0x000fc800078e0232 */
[C---:B-1----:R-:W-:Y:S01]  /*43b50*/  IMAD.WIDE R2, R5.reuse, 0x4, R54 ;  /* 0x0000000405027825 */ /* 0x042fe200078e0236 */
[----:B------:R1:W-:Y:S03]  /*43b60*/  STL.64 [R1+0x1598], R6 ;  /* 0x0015980601007387 */ /* 0x0003e60000100a00 */
[C---:B------:R-:W-:Y:S01]  /*43b70*/  IMAD.WIDE R12, R5.reuse, 0x4, R46 ;  /* 0x00000004050c7825 */ /* 0x040fe200078e022e */
[----:B------:R-:W-:Y:S04]  /*43b80*/  STL.64 [R1+0x26d0], R10 ;  /* 0x0026d00a01007387 */ /* 0x000fe80000100a00 */
[----:B------:R1:W-:Y:S04]  /*43b90*/  STL.64 [R1+0x1878], R2 ;  /* 0x0018780201007387 */ /* 0x0003e80000100a00 */
[----:B------:R-:W3:Y:S04]  /*43ba0*/  LDL.LU.64 R50, [R1+0xc28] ;  /* 0x000c280001327983 */ /* 0x000ee80000300a00 */
[----:B------:R-:W-:Y:S04]  /*43bb0*/  STL.64 [R1+0x26d8], R12 ;  /* 0x0026d80c01007387 */ /* 0x000fe80000100a00 */
[----:B------:R-:W3:Y:S01]  /*43bc0*/  LDL.LU.64 R46, [R1+0xc20] ;  /* 0x000c2000012e7983 */ /* 0x000ee20000300a00 */
[----:B--2---:R-:W-:-:S03]  /*43bd0*/  IMAD.WIDE R14, R5, 0x4, R34 ;  /* 0x00000004050e7825 */ /* 0x004fc600078e0222 */
[----:B------:R-:W2:Y:S01]  /*43be0*/  LDL.LU.64 R34, [R1+0xc18] ;  /* 0x000c180001227983 */ /* 0x000ea20000300a00 */
[----:B------:R-:W-:-:S03]  /*43bf0*/  IMAD.WIDE R16, R5, 0x4, R20 ;  /* 0x0000000405107825 */ /* 0x000fc600078e0214 */
[----:B------:R-:W-:Y:S04]  /*43c00*/  STL.64 [R1+0x26e0], R14 ;  /* 0x0026e00e01007387 */ /* 0x000fe80000100a00 */
[----:B------:R-:W-:Y:S01]  /*43c10*/  STL.64 [R1+0x26e8], R16 ;  /* 0x0026e81001007387 */ /* 0x000fe20000100a00 */
[----:B------:R-:W-:-:S04]  /*43c20*/  IMAD.WIDE R18, R5, 0x4, R36 ;  /* 0x0000000405127825 */ /* 0x000fc800078e0224 */
[----:B------:R-:W-:-:S04]  /*43c30*/  IMAD.WIDE R20, R5, 0x4, R44 ;  /* 0x0000000405147825 */ /* 0x000fc800078e022c */
[----:B-1----:R-:W-:-:S04]  /*43c40*/  IMAD.WIDE R6, R5, 0x4, R22 ;  /* 0x0000000405067825 */ /* 0x002fc800078e0216 */
[----:B------:R-:W-:-:S04]  /*43c50*/  IMAD.WIDE R22, R5, 0x4, R26 ;  /* 0x0000000405167825 */ /* 0x000fc800078e021a */
[C---:B------:R-:W-:Y:S01]  /*43c60*/  IMAD.WIDE R2, R5.reuse, 0x4, R42 ;  /* 0x0000000405027825 */ /* 0x040fe200078e022a */
[----:B------:R-:W-:Y:S04]  /*43c70*/  STL.64 [R1+0x2668], R18 ;  /* 0x0026681201007387 */ /* 0x000fe80000100a00 */
[----:B------:R-:W-:Y:S04]  /*43c80*/  STL.64 [R1+0x26f0], R20 ;  /* 0x0026f01401007387 */ /* 0x000fe80000100a00 */
[----:B------:R-:W-:Y:S04]  /*43c90*/  STL.64 [R1+0x1588], R6 ;  /* 0x0015880601007387 */ /* 0x000fe80000100a00 */
[----:B------:R-:W-:Y:S04]  /*43ca0*/  STL.64 [R1+0x26f8], R22 ;  /* 0x0026f81601007387 */ /* 0x000fe80000100a00 */
[----:B------:R1:W-:Y:S04]  /*43cb0*/  STL.64 [R1+0x1750], R2 ;  /* 0x0017500201007387 */ /* 0x0003e80000100a00 */
[----:B------:R-:W2:Y:S01]  /*43cc0*/  LDL.LU.64 R36, [R1+0xc30] ;  /* 0x000c300001247983 */ /* 0x000ea20000300a00 */
[----:B----4-:R-:W-:-:S05]  /*43cd0*/  IMAD.WIDE R24, R5, 0x4, R24 ;  /* 0x0000000405187825 */ /* 0x010fca00078e0218 */
[----:B------:R-:W-:Y:S01]  /*43ce0*/  STL.64 [R1+0x2700], R24 ;  /* 0x0027001801007387 */ /* 0x000fe20000100a00 */
[----:B------:R-:W-:-:S05]  /*43cf0*/  IMAD.WIDE R26, R5, 0x4, R32 ;  /* 0x00000004051a7825 */ /* 0x000fca00078e0220 */
[----:B------:R-:W-:Y:S04]  /*43d00*/  STL.64 [R1+0x2708], R26 ;  /* 0x0027081a01007387 */ /* 0x000fe80000100a00 */
[----:B------:R-:W4:Y:S01]  /*43d10*/  LDL.LU.64 R70, [R1+0xc38] ;  /* 0x000c380001467983 */ /* 0x000f220000300a00 */
[----:B------:R-:W-:-:S05]  /*43d20*/  IMAD.WIDE R28, R5, 0x4, R28 ;  /* 0x00000004051c7825 */ /* 0x000fca00078e021c */
[----:B------:R-:W-:Y:S01]  /*43d30*/  STL.64 [R1+0x2710], R28 ;  /* 0x0027101c01007387 */ /* 0x000fe20000100a00 */
[----:B------:R-:W-:-:S05]  /*43d40*/  IMAD.WIDE R30, R5, 0x4, R30 ;  /* 0x00000004051e7825 */ /* 0x000fca00078e021e */
[----:B------:R-:W-:Y:S04]  /*43d50*/  STL.64 [R1+0x2718], R30 ;  /* 0x0027181e01007387 */ /* 0x000fe80000100a00 */
[----:B------:R-:W4:Y:S04]  /*43d60*/  LDL.LU.64 R44, [R1+0xc40] ;  /* 0x000c4000012c7983 */ /* 0x000f280000300a00 */
[----:B------:R-:W4:Y:S01]  /*43d70*/  LDL.LU.64 R42, [R1+0xc48] ;  /* 0x000c4800012a7983 */ /* 0x000f220000300a00 */
[----:B---3--:R-:W-:-:S03]  /*43d80*/  IMAD.WIDE R32, R5, 0x4, R250 ;  /* 0x0000000405207825 */ /* 0x008fc600078e02fa */
[----:B------:R-:W3:Y:S04]  /*43d90*/  LDL.LU.64 R250, [R1+0xc50] ;  /* 0x000c500001fa7983 */ /* 0x000ee80000300a00 */
[----:B------:R-:W-:Y:S04]  /*43da0*/  STL.64 [R1+0x2720], R32 ;  /* 0x0027202001007387 */ /* 0x000fe80000100a00 */
[----:B------:R-:W3:Y:S04]  /*43db0*/  LDL.LU.64 R76, [R1+0xc68] ;  /* 0x000c6800014c7983 */ /* 0x000ee80000300a00 */
[----:B------:R-:W3:Y:S01]  /*43dc0*/  LDL.LU.64 R74, [R1+0xc60] ;  /* 0x000c6000014a7983 */ /* 0x000ee20000300a00 */
[----:B-1----:R-:W-:-:S05]  /*43dd0*/  IMAD.WIDE R2, R5, 0x4, R50 ;  /* 0x0000000405027825 */ /* 0x002fca00078e0232 */
[----:B------:R1:W-:Y:S02]  /*43de0*/  STL.64 [R1+0x1578], R2 ;  /* 0x0015780201007387 */ /* 0x0003e40000100a00 */
[C---:B-1----:R-:W-:Y:S02]  /*43df0*/  IMAD.WIDE R2, R5.reuse, 0x4, R46 ;  /* 0x0000000405027825 */ /* 0x042fe400078e022e */
[----:B------:R-:W3:Y:S04]  /*43e00*/  LDL.LU.64 R46, [R1+0xc58] ;  /* 0x000c5800012e7983 */ /* 0x000ee80000300a00 */
        /* <DEDUP_REMOVED lines=13> */
[----:B------:R-:W-:Y:S04]  /*43ee0*/  STL.64 [R1+0x2728], R34 ;  /* 0x0027282201007387 */ /* 0x000fe80000100a00 */
[----:B------:R-:W2:Y:S04]  /*43ef0*/  LDL.LU.64 R66, [R1+0xcc8] ;  /* 0x000cc80001427983 */ /* 0x000ea80000300a00 */
[----:B------:R-:W2:Y:S01]  /*43f00*/  LDL.LU.64 R68, [R1+0xcd0] ;  /* 0x000cd00001447983 */ /* 0x000ea20000300a00 */
[----:B------:R-:W-:-:S05]  /*43f10*/  IMAD.WIDE R36, R5, 0x4, R36 ;  /* 0x0000000405247825 */ /* 0x000fca00078e0224 */
[----:B------:R-:W-:Y:S04]  /*43f20*/  STL.64 [R1+0x2730], R36 ;  /* 0x0027302401007387 */ /* 0x000fe80000100a00 */
[----:B------:R-:W2:Y:S04]  /*43f30*/  LDL.LU.64 R82, [R1+0xce8] ;  /* 0x000ce80001527983 */ /* 0x000ea80000300a00 */
[----:B------:R-:W2:Y:S01]  /*43f40*/  LDL.LU.64 R72, [R1+0xce0] ;  /* 0x000ce00001487983 */ /* 0x000ea20000300a00 */
[----:B----4-:R-:W-:-:S03]  /*43f50*/  IMAD.WIDE R38, R5, 0x4, R70 ;  /* 0x0000000405267825 */ /* 0x010fc600078e0246 */
[----:B------:R-:W4:Y:S04]  /*43f60*/  LDL.LU.64 R70, [R1+0xcd8] ;  /* 0x000cd80001467983 */ /* 0x000f280000300a00 */
[----:B------:R-:W-:Y:S01]  /*43f70*/  STL.64 [R1+0x2738], R38 ;  /* 0x0027382601007387 */ /* 0x000fe20000100a00 */
[----:B------:R-:W-:-:S05]  /*43f80*/  IMAD.WIDE R40, R5, 0x4, R44 ;  /* 0x0000000405287825 */ /* 0x000fca00078e022c */
[----:B------:R-:W-:Y:S01]  /*43f90*/  STL.64 [R1+0x2740], R40 ;  /* 0x0027402801007387 */ /* 0x000fe20000100a00 */
[----:B---3--:R-:W-:-:S03]  /*43fa0*/  IMAD.WIDE R44, R5, 0x4, R250 ;  /* 0x00000004052c7825 */ /* 0x008fc600078e02fa */
[----:B------:R-:W3:Y:S01]  /*43fb0*/  LDL.LU.64 R250, [R1+0xcf0] ;  /* 0x000cf00001fa7983 */ /* 0x000ee20000300a00 */
[----:B------:R-:W-:-:S04]  /*43fc0*/  IMAD.WIDE R6, R5, 0x4, R76 ;  /* 0x0000000405067825 */ /* 0x000fc800078e024c */
[C---:B-1----:R-:W-:Y:S02]  /*43fd0*/  IMAD.WIDE R2, R5.reuse, 0x4, R74 ;  /* 0x0000000405027825 */ /* 0x042fe400078e024a */
[----:B------:R-:W4:Y:S04]  /*43fe0*/  LDL.LU.64 R74, [R1+0xcf8] ;  /* 0x000cf800014a7983 */ /* 0x000f280000300a00 */
[----:B------:R1:W-:Y:S04]  /*43ff0*/  STL.64 [R1+0x1540], R6 ;  /* 0x0015400601007387 */ /* 0x0003e80000100a00 */
[----:B------:R1:W-:Y:S04]  /*44000*/  STL.64 [R1+0x1738], R2 ;  /* 0x0017380201007387 */ /* 0x0003e80000100a00 */
[----:B------:R-:W4:Y:S04]  /*44010*/  LDL.LU.64 R76, [R1+0xd00] ;  /* 0x000d0000014c7983 */ /* 0x000f280000300a00 */
[----:B------:R-:W4:Y:S01]  /*44020*/  LDL.LU.64 R78, [R1+0xd08] ;  /* 0x000d0800014e7983 */ /* 0x000f220000300a00 */
[----:B-1----:R-:W-:-:S04]  /*44030*/  IMAD.WIDE R6, R5, 0x4, R84 ;  /* 0x0000000405067825 */ /* 0x002fc800078e0254 */
[C---:B------:R-:W-:Y:S01]  /*44040*/  IMAD.WIDE R2, R5.reuse, 0x4, R80 ;  /* 0x0000000405027825 */ /* 0x040fe200078e0250 */
[----:B------:R2:W-:Y:S04]  /*44050*/  STL.64 [R1+0x1530], R6 ;  /* 0x0015300601007387 */ /* 0x0005e80000100a00 */
[----:B------:R1:W-:Y:S04]  /*44060*/  STL.64 [R1+0x1728], R2 ;  /* 0x0017280201007387 */ /* 0x0003e80000100a00 */
[----:B------:R-:W4:Y:S04]  /*44070*/  LDL.LU.64 R80, [R1+0xd10] ;  /* 0x000d100001507983 */ /* 0x000f280000300a00 */
[----:B------:R-:W4:Y:S04]  /*44080*/  LDL.LU.64 R120, [R1+0xd28] ;  /* 0x000d280001787983 */ /* 0x000f280000300a00 */
[----:B------:R-:W4:Y:S01]  /*44090*/  LDL.LU.64 R116, [R1+0xd20] ;  /* 0x000d200001747983 */ /* 0x000f220000300a00 */
[----:B------:R-:W-:-:S04]  /*440a0*/  IMAD.WIDE R56, R5, 0x4, R86 ;  /* 0x0000000405387825 */ /* 0x000fc800078e0256 */
[----:B------:R-:W-:-:S04]  /*440b0*/  IMAD.WIDE R48, R5, 0x4, R88 ;  /* 0x0000000405307825 */ /* 0x000fc800078e0258 */
[----:B------:R-:W-:-:S04]  /*440c0*/  IMAD.WIDE R52, R5, 0x4, R90 ;  /* 0x0000000405347825 */ /* 0x000fc800078e025a */
[----:B--2---:R-:W-:-:S04]  /*440d0*/  IMAD.WIDE R6, R5, 0x4, R82 ;  /* 0x0000000405067825 */ /* 0x004fc800078e0252 */
[C---:B-1----:R-:W-:Y:S01]  /*440e0*/  IMAD.WIDE R2, R5.reuse, 0x4, R72 ;  /* 0x0000000405027825 */ /* 0x042fe200078e0248 */
[----:B------:R4:W-:Y:S04]  /*440f0*/  STL.64 [R1+0x1520], R6 ;  /* 0x0015200601007387 */ /* 0x0009e80000100a00 */
[----:B------:R-:W2:Y:S04]  /*44100*/  LDL.LU.64 R82, [R1+0xd18] ;  /* 0x000d180001527983 */ /* 0x000ea80000300a00 */
[----:B------:R1:W-:Y:S04]  /*44110*/  STL.64 [R1+0x1648], R2 ;  /* 0x0016480201007387 */ /* 0x0003e80000100a00 */
[----:B------:R-:W2:Y:S04]  /*44120*/  LDL.LU.64 R84, [R1+0xd30] ;  /* 0x000d300001547983 */ /* 0x000ea80000300a00 */
[----:B------:R-:W2:Y:S04]  /*44130*/  LDL.LU.64 R86, [R1+0xd38] ;  /* 0x000d380001567983 */ /* 0x000ea80000300a00 */
[----:B------:R-:W2:Y:S04]  /*44140*/  LDL.LU.64 R88, [R1+0xd40] ;  /* 0x000d400001587983 */ /* 0x000ea80000300a00 */
[----:B------:R-:W2:Y:S04]  /*44150*/  LDL.LU.64 R90, [R1+0xd48] ;  /* 0x000d4800015a7983 */ /* 0x000ea80000300a00 */
[----:B------:R-:W2:Y:S01]  /*44160*/  LDL.LU.64 R92, [R1+0xd50] ;  /* 0x000d5000015c7983 */ /* 0x000ea20000300a00 */
[----:B---3--:R-:W-:-:S03]  /*44170*/  IMAD.WIDE R72, R5, 0x4, R250 ;  /* 0x0000000405487825 */ /* 0x008fc600078e02fa */
[----:B------:R-:W3:Y:S04]  /*44180*/  LDL.LU.64 R250, [R1+0xd68] ;  /* 0x000d680001fa7983 */ /* 0x000ee80000300a00 */
[----:B------:R-:W2:Y:S04]  /*44190*/  LDL.LU.64 R124, [R1+0xd60] ;  /* 0x000d6000017c7983 */ /* 0x000ea80000300a00 */
        /* <DEDUP_REMOVED lines=13> */
[----:B----4-:R-:W-:-:S04]  /*44270*/  IMAD.WIDE R6, R5, 0x4, R120 ;  /* 0x0000000405067825 */ /* 0x010fc800078e0278 */
[C---:B-1----:R-:W-:Y:S02]  /*44280*/  IMAD.WIDE R2, R5.reuse, 0x4, R116 ;  /* 0x0000000405027825 */ /* 0x042fe400078e0274 */
[----:B------:R-:W4:Y:S04]  /*44290*/  LDL.LU.64 R116, [R1+0xdd0] ;  /* 0x000dd00001747983 */ /* 0x000f280000300a00 */
[----:B------:R3:W-:Y:S04]  /*442a0*/  STL.64 [R1+0x1510], R6 ;  /* 0x0015100601007387 */ /* 0x0007e80000100a00 */
[----:B------:R-:W4:Y:S04]  /*442b0*/  LDL.LU.64 R132, [R1+0xde8] ;  /* 0x000de80001847983 */ /* 0x000f280000300a00 */
[----:B------:R2:W-:Y:S04]  /*442c0*/  STL.64 [R1+0x1638], R2 ;  /* 0x0016380201007387 */ /* 0x0005e80000100a00 */
[----:B------:R-:W4:Y:S04]  /*442d0*/  LDL.LU.64 R130, [R1+0xde0] ;  /* 0x000de00001827983 */ /* 0x000f280000300a00 */
[----:B------:R-:W4:Y:S01]  /*442e0*/  LDL.LU.64 R120, [R1+0xdd8] ;  /* 0x000dd80001787983 */ /* 0x000f220000300a00 */
[----:B---3--:R-:W-:-:S03]  /*442f0*/  IMAD.WIDE R6, R5, 0x4, R250 ;  /* 0x0000000405067825 */ /* 0x008fc600078e02fa */
[----:B------:R-:W3:Y:S04]  /*44300*/  LDL.LU.64 R250, [R1+0xdf0] ;  /* 0x000df00001fa7983 */ /* 0x000ee80000300a00 */
[----:B------:R1:W-:Y:S01]  /*44310*/  STL.64 [R1+0x1500], R6 ;  /* 0x0015000601007387 */ /* 0x0003e20000100a00 */
[----:B--2---:R-:W-:-:S03]  /*44320*/  IMAD.WIDE R2, R5, 0x4, R124 ;  /* 0x0000000405027825 */ /* 0x004fc600078e027c */
[----:B------:R-:W2:Y:S04]  /*44330*/  LDL.LU.64 R140, [R1+0xdf8] ;  /* 0x000df800018c7983 */ /* 0x000ea80000300a00 */
[----:B------:R-:W2:Y:S04]  /*44340*/  LDL.LU.64 R124, [R1+0xe00] ;  /* 0x000e0000017c7983 */ /* 0x000ea80000300a00 */
[----:B------:R1:W-:Y:S02]  /*44350*/  STL.64 [R1+0x1628], R2 ;  /* 0x0016280201007387 */ /* 0x0003e40000100a00 */
[----:B-1----:R-:W-:-:S04]  /*44360*/  IMAD.WIDE R6, R5, 0x4, R134 ;  /* 0x0000000405067825 */ /* 0x002fc800078e0286 */
[C---:B------:R-:W-:Y:S01]  /*44370*/  IMAD.WIDE R2, R5.reuse, 0x4, R128 ;  /* 0x0000000405027825 */ /* 0x040fe200078e0280 */
[----:B------:R4:W-:Y:S04]  /*44380*/  STL.64 [R1+0x14f0], R6 ;  /* 0x0014f00601007387 */ /* 0x0009e80000100a00 */
[----:B------:R1:W-:Y:S04]  /*44390*/  STL.64 [R1+0x15a0], R2 ;  /* 0x0015a00201007387 */ /* 0x0003e80000100a00 */
[----:B------:R-:W2:Y:S04]  /*443a0*/  LDL.LU.64 R154, [R1+0xe08] ;  /* 0x000e0800019a7983 */ /* 0x000ea80000300a00 */
[----:B------:R-:W2:Y:S04]  /*443b0*/  LDL.LU.64 R128, [R1+0xe10] ;  /* 0x000e100001807983 */ /* 0x000ea80000300a00 */
[----:B------:R-:W2:Y:S04]  /*443c0*/  LDL.LU.64 R158, [R1+0xe18] ;  /* 0x000e1800019e7983 */ /* 0x000ea80000300a00 */
[----:B------:R-:W2:Y:S01]  /*443d0*/  LDL.LU.64 R162, [R1+0xe28] ;  /* 0x000e280001a27983 */ /* 0x000ea20000300a00 */
[----:B----4-:R-:W-:-:S04]  /*443e0*/  IMAD.WIDE R6, R5, 0x4, R132 ;  /* 0x0000000405067825 */ /* 0x010fc800078e0284 */
[C---:B-1----:R-:W-:Y:S01]  /*443f0*/  IMAD.WIDE R2, R5.reuse, 0x4, R130 ;  /* 0x0000000405027825 */ /* 0x042fe200078e0282 */
[----:B------:R-:W-:Y:S04]  /*44400*/  STL.64 [R1+0x14e0], R6 ;  /* 0x0014e00601007387 */ /* 0x000fe80000100a00 */
[----:B------:R-:W4:Y:S04]  /*44410*/  LDL.LU.64 R130, [R1+0xe20] ;  /* 0x000e200001827983 */ /* 0x000f280000300a00 */
[----:B------:R1:W-:Y:S04]  /*44420*/  STL.64 [R1+0x1590], R2 ;  /* 0x0015900201007387 */ /* 0x0003e80000100a00 */
[----:B------:R-:W4:Y:S04]  /*44430*/  LDL.LU.64 R132, [R1+0xe30] ;  /* 0x000e300001847983 */ /* 0x000f280000300a00 */
[----:B------:R-:W4:Y:S04]  /*44440*/  LDL.LU.64 R134, [R1+0xe38] ;  /* 0x000e380001867983 */ /* 0x000f280000300a00 */
[----:B------:R-:W4:Y:S04]  /*44450*/  LDL.LU.64 R136, [R1+0xe40] ;  /* 0x000e400001887983 */ /* 0x000f280000300a00 */
[----:B------:R-:W4:Y:S04]  /*44460*/  LDL.LU.64 R138, [R1+0xe48] ;  /* 0x000e4800018a7983 */ /* 0x000f280000300a00 */
[----:B------:R-:W4:Y:S01]  /*44470*/  LDL.LU.64 R160, [R1+0xe50] ;  /* 0x000e500001a07983 */ /* 0x000f220000300a00 */
[----:B------:R-:W-:-:S04]  /*44480*/  IMAD.WIDE R118, R5, 0x4, R120 ;  /* 0x0000000405767825 */ /* 0x000fc800078e0278 */
[C---:B---3--:R-:W-:Y:S02]  /*44490*/  IMAD.WIDE R120, R5.reuse, 0x4, R250 ;  /* 0x0000000405787825 */ /* 0x048fe400078e02fa */
[----:B------:R-:W3:Y:S02]  /*444a0*/  LDL.LU.64 R250, [R1+0xe58] ;  /* 0x000e580001fa7983 */ /* 0x000ee40000300a00 */
[C---:B--2---:R-:W-:Y:S02]  /*444b0*/  IMAD.WIDE R122, R5.reuse, 0x4, R140 ;  /* 0x00000004057a7825 */ /* 0x044fe400078e028c */
        /* <DEDUP_REMOVED lines=11> */
[----:B------:R-:W-:-:S04]  /*44570*/  IMAD.WIDE R126, R5, 0x4, R154 ;  /* 0x00000004057e7825 */ /* 0x000fc800078e029a */
[C---:B-1----:R-:W-:Y:S01]  /*44580*/  IMAD.WIDE R2, R5.reuse, 0x4, R158 ;  /* 0x0000000405027825 */ /* 0x042fe200078e029e */
[----:B------:R-:W2:Y:S04]  /*44590*/  LDL.LU.64 R154, [R1+0xeb8] ;  /* 0x000eb800019a7983 */ /* 0x000ea80000300a00 */
[----:B------:R-:W2:Y:S04]  /*445a0*/  LDL.LU.64 R156, [R1+0xec0] ;  /* 0x000ec000019c7983 */ /* 0x000ea80000300a00 */
[----:B------:R-:W2:Y:S04]  /*445b0*/  LDL.LU.64 R158, [R1+0xec8] ;  /* 0x000ec800019e7983 */ /* 0x000ea80000300a00 */
[----:B------:R-:W2:Y:S04]  /*445c0*/  LDL.LU.64 R172, [R1+0xed0] ;  /* 0x000ed00001ac7983 */ /* 0x000ea80000300a00 */
[----:B------:R1:W-:Y:S04]  /*445d0*/  STL.64 [R1+0x6c0], R2 ;  /* 0x0006c00201007387 */ /* 0x0003e80000100a00 */
[----:B------:R-:W2:Y:S01]  /*445e0*/  LDL.LU.64 R170, [R1+0xed8] ;  /* 0x000ed80001aa7983 */ /* 0x000ea20000300a00 */
[----:B-1----:R-:W-:-:S05]  /*445f0*/  IMAD.WIDE R2, R5, 0x4, R162 ;  /* 0x0000000405027825 */ /* 0x002fca00078e02a2 */
[----:B------:R3:W-:Y:S04]  /*44600*/  STL.64 [R1+0x1580], R2 ;  /* 0x0015800201007387 */ /* 0x0007e80000100a00 */
[----:B------:R-:W2:Y:S01]  /*44610*/  LDL.LU.64 R164, [R1+0xee8] ;  /* 0x000ee80001a47983 */ /* 0x000ea20000300a00 */
[----:B----4-:R-:W-:-:S03]  /*44620*/  IMAD.WIDE R6, R5, 0x4, R160 ;  /* 0x0000000405067825 */ /* 0x010fc600078e02a0 */
[----:B------:R-:W4:Y:S04]  /*44630*/  LDL.LU.64 R160, [R1+0xee0] ;  /* 0x000ee00001a07983 */ /* 0x000f280000300a00 */
[----:B------:R1:W-:Y:S04]  /*44640*/  STL.64 [R1+0xb8], R6 ;  /* 0x0000b80601007387 */ /* 0x0003e80000100a00 */
[----:B------:R-:W4:Y:S01]  /*44650*/  LDL.LU.64 R162, [R1+0xef0] ;  /* 0x000ef00001a27983 */ /* 0x000f220000300a00 */
[----:B---3--:R-:W-:-:S03]  /*44660*/  IMAD.WIDE R2, R5, 0x4, R250 ;  /* 0x0000000405027825 */ /* 0x008fc600078e02fa */
[----:B------:R-:W3:Y:S04]  /*44670*/  LDL.LU.64 R250, [R1+0xef8] ;  /* 0x000ef80001fa7983 */ /* 0x000ee80000300a00 */
[----:B------:R1:W-:Y:S01]  /*44680*/  STL.64 [R1+0x6d0], R2 ;  /* 0x0006d00201007387 */ /* 0x0003e20000100a00 */
[----:B--2---:R-:W-:-:S04]  /*44690*/  IMAD.WIDE R8, R5, 0x4, R174 ;  /* 0x0000000405087825 */ /* 0x004fc800078e02ae */
[----:B-1----:R-:W-:-:S04]  /*446a0*/  IMAD.WIDE R6, R5, 0x4, R168 ;  /* 0x0000000405067825 */ /* 0x002fc800078e02a8 */
[----:B------:R-:W-:-:S05]  /*446b0*/  IMAD.WIDE R2, R5, 0x4, R176 ;  /* 0x0000000405027825 */ /* 0x000fca00078e02b0 */
[----:B------:R1:W-:Y:S04]  /*446c0*/  STL.64 [R1+0x1570], R2 ;  /* 0x0015700201007387 */ /* 0x0003e80000100a00 */
[----:B------:R-:W-:Y:S04]  /*446d0*/  STL.64 [R1+0xc8], R8 ;  /* 0x0000c80801007387 */ /* 0x000fe80000100a00 */
[----:B------:R2:W-:Y:S01]  /*446e0*/  STL.64 [R1+0x6e0], R6 ;  /* 0x0006e00601007387 */ /* 0x0005e20000100a00 */
[----:B-1----:R-:W-:-:S04]  /*446f0*/  IMAD.WIDE R2, R5, 0x4, R166 ;  /* 0x0000000405027825 */ /* 0x002fc800078e02a6 */
[C---:B--2---:R-:W-:Y:S01]  /*44700*/  IMAD.WIDE R6, R5.reuse, 0x4, R172 ;  /* 0x0000000405067825 */ /* 0x044fe200078e02ac */
[----:B------:R1:W-:Y:S04]  /*44710*/  STL.64 [R1+0x1538], R2 ;  /* 0x0015380201007387 */ /* 0x0003e80000100a00 */
[----:B------:R-:W2:Y:S04]  /*44720*/  LDL.LU.64 R166, [R1+0xf00] ;  /* 0x000f000001a67983 */ /* 0x000ea80000300a00 */
[----:B------:R-:W2:Y:S04]  /*44730*/  LDL.LU.64 R168, [R1+0xf08] ;  /* 0x000f080001a87983 */ /* 0x000ea80000300a00 */
[----:B------:R-:W4:Y:S04]  /*44740*/  LDL.LU.64 R196, [R1+0xf10] ;  /* 0x000f100001c47983 */ /* 0x000f280000300a00 */
[----:B------:R-:W2:Y:S04]  /*44750*/  LDL.LU.64 R204, [R1+0xf18] ;  /* 0x000f180001cc7983 */ /* 0x000ea80000300a00 */
[----:B------:R-:W-:Y:S04]  /*44760*/  STL.64 [R1+0xd8], R6 ;  /* 0x0000d80601007387 */ /* 0x000fe80000100a00 */
[----:B------:R-:W2:Y:S01]  /*44770*/  LDL.LU.64 R200, [R1+0xf28] ;  /* 0x000f280001c87983 */ /* 0x000ea20000300a00 */
[----:B-1----:R-:W-:-:S05]  /*44780*/  IMAD.WIDE R2, R5, 0x4, R170 ;  /* 0x0000000405027825 */ /* 0x002fca00078e02aa */
[----:B------:R1:W-:Y:S04]  /*44790*/  STL.64 [R1+0x6f0], R2 ;  /* 0x0006f00201007387 */ /* 0x0003e80000100a00 */
        /* <DEDUP_REMOVED lines=15> */
[----:B---3--:R-:W-:-:S03]  /*44890*/  IMAD.WIDE R164, R5, 0x4, R250 ;  /* 0x0000000405a47825 */ /* 0x008fc600078e02fa */
[----:B------:R-:W3:Y:S04]  /*448a0*/  LDL.LU.64 R250, [R1+0xf90] ;  /* 0x000f900001fa7983 */ /* 0x000ee80000300a00 */
[----:B------:R-:W3:Y:S04]  /*448b0*/  LDL.LU.64 R212, [R1+0xf98] ;  /* 0x000f980001d47983 */ /* 0x000ee80000300a00 */
[----:B------:R-:W3:Y:S04]  /*448c0*/  LDL.LU.64 R210, [R1+0xfa8] ;  /* 0x000fa80001d27983 */ /* 0x000ee80000300a00 */
[----:B------:R-:W3:Y:S04]  /*448d0*/  LDL.LU.64 R190, [R1+0xfa0] ;  /* 0x000fa00001be7983 */ /* 0x000ee80000300a00 */
[----:B------:R-:W3:Y:S04]  /*448e0*/  LDL.LU.64 R192, [R1+0xfb0] ;  /* 0x000fb00001c07983 */ /* 0x000ee80000300a00 */
[----:B------:R-:W3:Y:S01]  /*448f0*/  LDL.LU.64 R194, [R1+0xfb8] ;  /* 0x000fb80001c27983 */ /* 0x000ee20000300a00 */
[----:B----4-:R-:W-:-:S03]  /*44900*/  IMAD.WIDE R2, R5, 0x4, R196 ;  /* 0x0000000405027825 */ /* 0x010fc600078e02c4 */
[----:B------:R-:W4:Y:S04]  /*44910*/  LDL.LU.64 R196, [R1+0xfc0] ;  /* 0x000fc00001c47983 */ /* 0x000f280000300a00 */
[----:B------:R-:W4:Y:S04]  /*44920*/  LDL.LU.64 R198, [R1+0xfc8] ;  /* 0x000fc80001c67983 */ /* 0x000f280000300a00 */
[----:B------:R1:W-:Y:S01]  /*44930*/  STL.64 [R1+0xe8], R2 ;  /* 0x0000e80201007387 */ /* 0x0003e20000100a00 */
[----:B--2---:R-:W-:-:S03]  /*44940*/  IMAD.WIDE R6, R5, 0x4, R204 ;  /* 0x0000000405067825 */ /* 0x004fc600078e02cc */
[----:B------:R-:W2:Y:S04]  /*44950*/  LDL.LU.64 R208, [R1+0xfd0] ;  /* 0x000fd00001d07983 */ /* 0x000ea80000300a00 */
[----:B------:R-:W-:Y:S01]  /*44960*/  STL.64 [R1+0x700], R6 ;  /* 0x0007000601007387 */ /* 0x000fe20000100a00 */
[----:B-1----:R-:W-:-:S05]  /*44970*/  IMAD.WIDE R2, R5, 0x4, R200 ;  /* 0x0000000405027825 */ /* 0x002fca00078e02c8 */
[----:B------:R1:W-:Y:S04]  /*44980*/  STL.64 [R1+0x1518], R2 ;  /* 0x0015180201007387 */ /* 0x0003e80000100a00 */
[----:B------:R-:W4:Y:S04]  /*44990*/  LDL.LU.64 R206, [R1+0xfd8] ;  /* 0x000fd80001ce7983 */ /* 0x000f280000300a00 */
[----:B------:R-:W4:Y:S01]  /*449a0*/  LDL.LU.64 R200, [R1+0xfe0] ;  /* 0x000fe00001c87983 */ /* 0x000f220000300a00 */
[----:B-1----:R-:W-:-:S03]  /*449b0*/  IMAD.WIDE R2, R5, 0x4, R202 ;  /* 0x0000000405027825 */ /* 0x002fc600078e02ca */
[----:B------:R-:W4:Y:S04]  /*449c0*/  LDL.LU.64 R202, [R1+0xff0] ;  /* 0x000ff00001ca7983 */ /* 0x000f280000300a00 */
[----:B------:R-:W4:Y:S04]  /*449d0*/  LDL.LU.64 R204, [R1+0xff8] ;  /* 0x000ff80001cc7983 */ /* 0x000f280000300a00 */
[----:B------:R1:W-:Y:S01]  /*449e0*/  STL.64 [R1+0xf8], R2 ;  /* 0x0000f80201007387 */ /* 0x0003e20000100a00 */
[----:B------:R-:W-:-:S05]  /*449f0*/  IMAD.WIDE R6, R5, 0x4, R218 ;  /* 0x0000000405067825 */ /* 0x000fca00078e02da */
[----:B------:R1:W-:Y:S02]  /*44a00*/  STL.64 [R1+0x710], R6 ;  /* 0x0007100601007387 */ /* 0x0003e40000100a00 */
[----:B-1----:R-:W-:-:S05]  /*44a10*/  IMAD.WIDE R2, R5, 0x4, R216 ;  /* 0x0000000405027825 */ /* 0x002fca00078e02d8 */
[----:B------:R1:W-:Y:S01]  /*44a20*/  STL.64 [R1+0x1508], R2 ;  /* 0x0015080201007387 */ /* 0x0003e20000100a00 */
[----:B------:R-:W-:-:S04]  /*44a30*/  IMAD.WIDE R186, R5, 0x4, R214 ;  /* 0x0000000405ba7825 */ /* 0x000fc800078e02d6 */
[----:B------:R-:W-:-:S04]  /*44a40*/  IMAD.WIDE R6, R5, 0x4, R244 ;  /* 0x0000000405067825 */ /* 0x000fc800078e02f4 */
[----:B---3--:R-:W-:-:S04]  /*44a50*/  IMAD.WIDE R250, R5, 0x4, R250 ;  /* 0x0000000405fa7825 */ /* 0x008fc800078e02fa */
[----:B-1----:R-:W-:-:S04]  /*44a60*/  IMAD.WIDE R2, R5, 0x4, R212 ;  /* 0x0000000405027825 */ /* 0x002fc800078e02d4 */
[C---:B------:R-:W-:Y:S01]  /*44a70*/  IMAD.WIDE R8, R5.reuse, 0x4, R210 ;  /* 0x0000000405087825 */ /* 0x040fe200078e02d2 */
[----:B------:R-:W-:Y:S04]  /*44a80*/  STL.64 [R1+0x720], R2 ;  /* 0x0007200201007387 */ /* 0x000fe80000100a00 */
[----:B------:R-:W-:Y:S04]  /*44a90*/  STL.64 [R1+0x108], R250 ;  /* 0x000108fa01007387 */ /* 0x000fe80000100a00 */
[----:B------:R-:W-:Y:S04]  /*44aa0*/  STL.64 [R1+0x14f8], R8 ;  /* 0x0014f80801007387 */ /* 0x000fe80000100a00 */
[----:B------:R2:W-:Y:S02]  /*44ab0*/  STL.64 [R1+0x2550], R8 ;  /* 0x0025500801007387 */ /* 0x0005e40000100a00 */
[----:B--2---:R-:W-:-:S02]  /*44ac0*/  IMAD.WIDE R8, R5, 0x4, R208 ;  /* 0x0000000405087825 */ /* 0x004fc400078e02d0 */
[----:B------:R-:W2:Y:S04]  /*44ad0*/  LDL.LU.64 R208, [R1+0x1008] ;  /* 0x0010080001d07983 */ /* 0x000ea80000300a00 */
[----:B------:R-:W3:Y:S04]  /*44ae0*/  LDL.LU.64 R2, [R1+0x1010] ;  /* 0x0010100001027983 */ /* 0x000ee80000300a00 */
[----:B------:R-:W2:Y:S04]  /*44af0*/  LDL.LU.64 R242, [R1+0x1018] ;  /* 0x0010180001f27983 */ /* 0x000ea80000300a00 */
[----:B------:R-:W2:Y:S04]  /*44b00*/  LDL.LU.64 R214, [R1+0x1028] ;  /* 0x0010280001d67983 */ /* 0x000ea80000300a00 */
[----:B------:R-:W2:Y:S04]  /*44b10*/  LDL.LU.64 R210, [R1+0x1020] ;  /* 0x0010200001d27983 */ /* 0x000ea80000300a00 */
[----:B------:R-:W2:Y:S01]  /*44b20*/  LDL.LU.64 R212, [R1+0x1030] ;  /* 0x0010300001d47983 */ /* 0x000ea20000300a00 */
[----:B----4-:R-:W-:-:S05]  /*44b30*/  IMAD.WIDE R10, R5, 0x4, R206 ;  /* 0x00000004050a7825 */ /* 0x010fca00078e02ce */
[----:B------:R1:W-:Y:S04]  /*44b40*/  STL.64 [R1+0x730], R10 ;  /* 0x0007300a01007387 */ /* 0x0003e80000100a00 */
[----:B------:R-:W4:Y:S04]  /*44b50*/  LDL.LU.64 R244, [R1+0x2758] ;  /* 0x0027580001f47983 */ /* 0x000f280000300a00 */
[----:B------:R-:W-:Y:S04]  /*44b60*/  STL.64 [R1+0x118], R8 ;  /* 0x0001180801007387 */ /* 0x000fe80000100a00 */
[----:B------:R-:W2:Y:S04]  /*44b70*/  LDL.LU.64 R216, [R1+0x1040] ;  /* 0x0010400001d87983 */ /* 0x000ea80000300a00 */
[----:B------:R-:W2:Y:S04]  /*44b80*/  LDL.LU.64 R218, [R1+0x1048] ;  /* 0x0010480001da7983 */ /* 0x000ea80000300a00 */
[----:B-1----:R-:W2:Y:S04]  /*44b90*/  LDL.LU.64 R10, [R1+0x1058] ;  /* 0x00105800010a7983 */ /* 0x002ea80000300a00 */
[----:B------:R-:W2:Y:S04]  /*44ba0*/  LDL.LU.64 R220, [R1+0x1050] ;  /* 0x0010500001dc7983 */ /* 0x000ea80000300a00 */
[----:B------:R-:W-:Y:S04]  /*44bb0*/  STL.64 [R1+0x14e8], R6 ;  /* 0x0014e80601007387 */ /* 0x000fe80000100a00 */
[----:B------:R3:W-:Y:S01]  /*44bc0*/  STL.64 [R1+0x2558], R6 ;  /* 0x0025580601007387 */ /* 0x0007e20000100a00 */
[----:B----4-:R-:W-:-:S03]  /*44bd0*/  IMAD.WIDE R206, R5, 0x4, R244 ;  /* 0x0000000405ce7825 */ /* 0x010fc600078e02f4 */
[----:B------:R-:W4:Y:S01]  /*44be0*/  LDL.LU.64 R244, [R1+0x2750] ;  /* 0x0027500001f47983 */ /* 0x000f220000300a00 */
[----:B---3--:R-:W-:-:S04]  /*44bf0*/  IMAD.WIDE R6, R5, 0x4, R2 ;  /* 0x0000000405067825 */ /* 0x008fc800078e0202 */
[C---:B--2---:R-:W-:Y:S01]  /*44c00*/  IMAD.WIDE R2, R5.reuse, 0x4, R242 ;  /* 0x0000000405027825 */ /* 0x044fe200078e02f2 */
[----:B------:R-:W2:Y:S04]  /*44c10*/  LDL.64 R222, [R1+0x10d0] ;  /* 0x0010d00001de7983 */ /* 0x000ea80000100a00 */
        /* <DEDUP_REMOVED lines=11> */
[----:B------:R-:W-:Y:S01]  /*44cd0*/  STL.64 [R1+0x128], R6 ;  /* 0x0001280601007387 */ /* 0x000fe20000100a00 */
[----:B------:R-:W-:-:S03]  /*44ce0*/  IMAD.WIDE R242, R5, 0x4, R214 ;  /* 0x0000000405f27825 */ /* 0x000fc600078e02d6 */
[----:B------:R-:W-:Y:S04]  /*44cf0*/  STL.64 [R1+0x740], R2 ;  /* 0x0007400201007387 */ /* 0x000fe80000100a00 */
[----:B------:R1:W-:Y:S01]  /*44d00*/  STL.64 [R1+0x2638], R2 ;  /* 0x0026380201007387 */ /* 0x0003e20000100a00 */
[----:B----4-:R-:W-:-:S03]  /*44d10*/  IMAD.WIDE R214, R5, 0x4, R244 ;  /* 0x0000000405d67825 */ /* 0x010fc600078e02f4 */
[----:B------:R-:W2:Y:S01]  /*44d20*/  LDL.LU.64 R244, [R1+0x2748] ;  /* 0x0027480001f47983 */ /* 0x000ea20000300a00 */
[----:B-1----:R-:W-:-:S04]  /*44d30*/  IMAD.WIDE R2, R5, 0x4, R10 ;  /* 0x0000000405027825 */ /* 0x002fc800078e020a */
[C---:B------:R-:W-:Y:S01]  /*44d40*/  IMAD.WIDE R10, R5.reuse, 0x4, R220 ;  /* 0x00000004050a7825 */ /* 0x040fe200078e02dc */
[----:B------:R-:W-:Y:S04]  /*44d50*/  STL.64 [R1+0x14d8], R242 ;  /* 0x0014d8f201007387 */ /* 0x000fe80000100a00 */
[----:B------:R-:W-:Y:S04]  /*44d60*/  STL.64 [R1+0x2560], R242 ;  /* 0x002560f201007387 */ /* 0x000fe80000100a00 */
[----:B------:R-:W-:Y:S04]  /*44d70*/  STL.64 [R1+0x2568], R4 ;  /* 0x0025680401007387 */ /* 0x000fe80000100a00 */
[----:B------:R1:W-:Y:S04]  /*44d80*/  STL.64 [R1+0x750], R10 ;  /* 0x0007500a01007387 */ /* 0x0003e80000100a00 */
[----:B------:R-:W-:Y:S04]  /*44d90*/  STL.64 [R1+0x138], R2 ;  /* 0x0001380201007387 */ /* 0x000fe80000100a00 */
        /* <DEDUP_REMOVED lines=14> */
[----:B-1----:R-:W4:Y:S01]  /*44e80*/  LDL.64 R10, [R1+0x918] ;  /* 0x00091800010a7983 */ /* 0x002f220000100a00 */
[----:B------:R-:W-:-:S04]  /*44e90*/  IMAD.WIDE R42, R5, 0x4, R42 ;  /* 0x00000004052a7825 */ /* 0x000fc800078e022a */
        /* <DEDUP_REMOVED lines=74> */
[----:B------:R-:W-:Y:S01]  /*45340*/  IMAD.WIDE R218, R5, 0x4, R218 ;  /* 0x0000000405da7825 */ /* 0x000fe200078e02da */
[----:B------:R-:W4:Y:S04]  /*45350*/  LDL.64 R242, [R1+0x8d0] ;  /* 0x0008d00001f27983 */ /* 0x000f280000100a00 */
[----:B------:R-:W4:Y:S04]  /*45360*/  LDL.64 R4, [R1+0x8d8] ;  /* 0x0008d80001047983 */ /* 0x000f280000100a00 */
[----:B------:R-:W4:Y:S04]  /*45370*/  LDL.64 R18, [R1+0x8c8] ;  /* 0x0008c80001127983 */ /* 0x000f280000100a00 */
[----:B------:R-:W4:Y:S04]  /*45380*/  LDL.64 R220, [R1+0x8c0] ;  /* 0x0008c00001dc7983 */ /* 0x000f280000100a00 */
[----:B--2---:R-:W-:Y:S04]  /*45390*/  LDGSTS.E [R244+0x40000], desc[UR60][R222.64], P4 ;  /* 0x40000000def47fae */ /* 0x004fe8000a12187c */
[----:B---3--:R-:W-:Y:S04]  /*453a0*/  LDGSTS.E [R244+0x40400], desc[UR60][R224.64], P4 ;  /* 0x40400000e0f47fae */ /* 0x008fe8000a12187c */
        /* <DEDUP_REMOVED lines=46> */
[----:B------:R-:W-:Y:S04]  /*45690*/  LDGSTS.E [R244+0x46000], desc[UR60][R14.64], P4 ;  /* 0x460000000ef47fae */ /* 0x000fe8000a12187c */
[----:B------:R-:W-:Y:S04]  /*456a0*/  LDGSTS.E [R244+0x46400], desc[UR60][R12.64], P4 ;  /* 0x464000000cf47fae */ /* 0x000fe8000a12187c */
[----:B------:R-:W-:Y:S04]  /*456b0*/  LDGSTS.E [R244+0x46800], desc[UR60][R10.64], P4 ;  /* 0x468000000af47fae */ /* 0x000fe8000a12187c */
[----:B------:R-:W4:Y:S04]  /*456c0*/  LDL.LU.64 R14, [R1+0x26e0] ;  /* 0x0026e000010e7983 */ /* 0x000f280000300a00 */
[----:B------:R-:W4:Y:S04]  /*456d0*/  LDL.LU.64 R12, [R1+0x26d8] ;  /* 0x0026d800010c7983 */ /* 0x000f280000300a00 */
[----:B------:R-:W4:Y:S04]  /*456e0*/  LDL.LU.64 R10, [R1+0x26d0] ;  /* 0x0026d000010a7983 */ /* 0x000f280000300a00 */
        /* <DEDUP_REMOVED lines=12> */
[----:B------:R-:W2:Y:S04]  /*457b0*/  LDL.LU.64 R222, [R1+0x26c8] ;  /* 0x0026c80001de7983 */ /* 0x000ea80000300a00 */
[----:B------:R-:W3:Y:S04]  /*457c0*/  LDL.LU.64 R224, [R1+0x26c0] ;  /* 0x0026c00001e07983 */ /* 0x000ee80000300a00 */
[----:B------:R-:W2:Y:S04]  /*457d0*/  LDL.LU.64 R226, [R1+0x26b8] ;  /* 0x0026b80001e27983 */ /* 0x000ea80000300a00 */
[----:B------:R-:W4:Y:S04]  /*457e0*/  LDL.LU.64 R228, [R1+0x26b0] ;  /* 0x0026b00001e47983 */ /* 0x000f280000300a00 */
[----:B------:R-:W3:Y:S04]  /*457f0*/  LDL.LU.64 R232, [R1+0x26a8] ;  /* 0x0026a80001e87983 */ /* 0x000ee80000300a00 */
[----:B------:R-:W2:Y:S04]  /*45800*/  LDL.LU.64 R238, [R1+0x26a0] ;  /* 0x0026a00001ee7983 */ /* 0x000ea80000300a00 */
        /* <DEDUP_REMOVED lines=15> */
[----:B------:R1:W-:Y:S04]  /*45900*/  STL.64 [R1+0x2570], R238 ;  /* 0x002570ee01007387 */ /* 0x0003e80000100a00 */
        /* <DEDUP_REMOVED lines=11> */
[----:B-1----:R-:W2:Y:S04]  /*459c0*/  LDL.64 R238, [R1+0x9a8] ;  /* 0x0009a80001ee7983 */ /* 0x002ea80000100a00 */
[----:B------:R-:W-:Y:S04]  /*459d0*/  STL.64 [R1+0x2578], R228 ;  /* 0x002578e401007387 */ /* 0x000fe80000100a00 */
[----:B------:R-:W-:Y:S04]  /*459e0*/  STL.64 [R1+0x2580], R10 ;  /* 0x0025800a01007387 */ /* 0x000fe80000100a00 */
[----:B------:R-:W-:Y:S04]  /*459f0*/  STL.64 [R1+0x2588], R22 ;  /* 0x0025881601007387 */ /* 0x000fe80000100a00 */
[----:B------:R-:W-:Y:S04]  /*45a00*/  STL.64 [R1+0x2590], R34 ;  /* 0x0025902201007387 */ /* 0x000fe80000100a00 */
[----:B------:R-:W-:Y:S04]  /*45a10*/  LDGSTS.E [R244+0x65c00], desc[UR60][R130.64], P4 ;  /* 0x65c0000082f47fae */ /* 0x000fe8000a12187c */
        /* <DEDUP_REMOVED lines=12> */
[----:B------:R1:W-:Y:S04]  /*45ae0*/  STL.64 [R1+0x25c8], R118 ;  /* 0x0025c87601007387 */ /* 0x0003e80000100a00 */
[----:B------:R-:W-:Y:S04]  /*45af0*/  LDGSTS.E [R244+0x67800], desc[UR60][R200.64], P4 ;  /* 0x67800000c8f47fae */ /* 0x000fe8000a12187c */
[----:B------:R4:W-:Y:S04]  /*45b00*/  STL.64 [R1+0x25d0], R130 ;  /* 0x0025d08201007387 */ /* 0x0009e80000100a00 */
[----:B------:R-:W-:Y:S04]  /*45b10*/  LDGSTS.E [R244+0x67c00], desc[UR60][R210.64], P4 ;  /* 0x67c00000d2f47fae */ /* 0x000fe8000a12187c */
[----:B------:R-:W-:Y:S04]  /*45b20*/  STL.64 [R1+0x25d8], R140 ;  /* 0x0025d88c01007387 */ /* 0x000fe80000100a00 */
[----:B------:R3:W-:Y:S04]  /*45b30*/  STL.64 [R1+0x25e0], R150 ;  /* 0x0025e09601007387 */ /* 0x0007e80000100a00 */
[----:B------:R3:W-:Y:S04]  /*45b40*/  STL.64 [R1+0x25e8], R160 ;  /* 0x0025e8a001007387 */ /* 0x0007e80000100a00 */
[----:B------:R3:W-:Y:S04]  /*45b50*/  STL.64 [R1+0x25f0], R170 ;  /* 0x0025f0aa01007387 */ /* 0x0007e80000100a00 */
[----:B------:R3:W-:Y:S04]  /*45b60*/  STL.64 [R1+0x25f8], R180 ;  /* 0x0025f8b401007387 */ /* 0x0007e80000100a00 */
[----:B------:R3:W-:Y:S04]  /*45b70*/  STL.64 [R1+0x2600], R190 ;  /* 0x002600be01007387 */ /* 0x0007e80000100a00 */
[----:B------:R3:W-:Y:S04]  /*45b80*/  STL.64 [R1+0x2608], R200 ;  /* 0x002608c801007387 */ /* 0x0007e80000100a00 */
[----:B------:R3:W-:Y:S04]  /*45b90*/  STL.64 [R1+0x2618], R210 ;  /* 0x002618d201007387 */ /* 0x0007e80000100a00 */
[----:B-1----:R-:W2:Y:S04]  /*45ba0*/  LDL.64 R118, [R1+0x420] ;  /* 0x0004200001767983 */ /* 0x002ea80000100a00 */
[----:B------:R-:W2:Y:S04]  /*45bb0*/  LDL.64 R106, [R1+0x3e8] ;  /* 0x0003e800016a7983 */ /* 0x000ea80000100a00 */
[----:B----4-:R-:W4:Y:S04]  /*45bc0*/  LDL.64 R130, [R1+0x458] ;  /* 0x0004580001827983 */ /* 0x010f280000100a00 */
[----:B---3--:R-:W3:Y:S04]  /*45bd0*/  LDL.64 R150, [R1+0x4c8] ;  /* 0x0004c80001967983 */ /* 0x008ee80000100a00 */
[----:B------:R-:W4:Y:S04]  /*45be0*/  LDL.64 R160, [R1+0x500] ;  /* 0x0005000001a07983 */ /* 0x000f280000100a00 */
[----:B------:R-:W3:Y:S04]  /*45bf0*/  LDL.64 R170, [R1+0x538] ;  /* 0x0005380001aa7983 */ /* 0x000ee80000100a00 */
[----:B------:R-:W4:Y:S04]  /*45c00*/  LDL.64 R180, [R1+0x570] ;  /* 0x0005700001b47983 */ /* 0x000f280000100a00 */
[----:B------:R-:W3:Y:S04]  /*45c10*/  LDL.64 R190, [R1+0x5a8] ;  /* 0x0005a80001be7983 */ /* 0x000ee80000100a00 */
[----:B------:R-:W4:Y:S04]  /*45c20*/  LDL.64 R200, [R1+0x5e0] ;  /* 0x0005e00001c87983 */ /* 0x000f280000100a00 */
[----:B------:R-:W3:Y:S04]  /*45c30*/  LDL.64 R210, [R1+0x618] ;  /* 0x0006180001d27983 */ /* 0x000ee80000100a00 */
        /* <DEDUP_REMOVED lines=22> */
[----:B------:R-:W2:Y:S04]  /*45da0*/  LDL.64 R4, [R1+0x170] ;  /* 0x0001700001047983 */ /* 0x000ea80000100a00 */
[----:B------:R-:W2:Y:S04]  /*45db0*/  LDL.64 R242, [R1+0x130] ;  /* 0x0001300001f27983 */ /* 0x000ea80000100a00 */
[----:B------:R-:W2:Y:S04]  /*45dc0*/  LDL.64 R18, [R1+0xf0] ;  /* 0x0000f00001127983 */ /* 0x000ea80000100a00 */
[----:B------:R-:W3:Y:S04]  /*45dd0*/  LDL.64 R234, [R1+0x768] ;  /* 0x0007680001ea7983 */ /* 0x000ee80000100a00 */
[----:B------:R-:W4:Y:S04]  /*45de0*/  LDL.64 R236, [R1+0x6f8] ;  /* 0x0006f80001ec7983 */ /* 0x000f280000100a00 */
[----:B------:R-:W2:Y:S04]  /*45df0*/  LDL.64 R248, [R1+0x688] ;  /* 0x0006880001f87983 */ /* 0x000ea80000100a00 */
[----:B------:R-:W2:Y:S04]  /*45e00*/  LDL.64 R220, [R1+0x88] ;  /* 0x0000880001dc7983 */ /* 0x000ea80000100a00 */
[----:B------:R-:W2:Y:S04]  /*45e10*/  LDL.64 R246, [R1+0x650] ;  /* 0x0006500001f67983 */ /* 0x000ea80000100a00 */
[----:B------:R-:W2:Y:S04]  /*45e20*/  LDL.64 R230, [R1+0x60] ;  /* 0x0000600001e67983 */ /* 0x000ea80000100a00 */
[----:B------:R-:W2:Y:S04]  /*45e30*/  LDL.64 R240, [R1+0x38] ;  /* 0x0000380001f07983 */ /* 0x000ea80000100a00 */
[----:B---3--:R-:W-:Y:S04]  /*45e40*/  LDGSTS.E [R245+0x42c80], desc[UR60][R234.64], P4 ;  /* 0x42c80000eaf57fae */ /* 0x008fe8000a12187c */
[----:B----4-:R-:W-:Y:S04]  /*45e50*/  LDGSTS.E [R245+0x43080], desc[UR60][R236.64], P4 ;  /* 0x43080000ecf57fae */ /* 0x010fe8000a12187c */
        /* <DEDUP_REMOVED lines=11> */
[----:B------:R-:W4:Y:S04]  /*45f10*/  LDL.LU.64 R248, [R1+0x2688] ;  /* 0x0026880001f87983 */ /* 0x000f280000300a00 */
[----:B------:R-:W-:Y:S04]  /*45f20*/  LDGSTS.E [R245+0x45880], desc[UR60][R140.64], P4 ;  /* 0x458800008cf57fae */ /* 0x000fe8000a12187c */
[----:B------:R-:W2:Y:S04]  /*45f30*/  LDL.LU.64 R246, [R1+0x2680] ;  /* 0x0026800001f67983 */ /* 0x000ea80000300a00 */
        /* <DEDUP_REMOVED lines=32> */
[----:B------:R-:W2:Y:S04]  /*46140*/  LDL.64 R46, [R1+0x1568] ;  /* 0x00156800012e7983 */ /* 0x000ea80000100a00 */
        /* <DEDUP_REMOVED lines=11> */
[----:B------:R1:W-:Y:S04]  /*46200*/  STL.64 [R1+0x2620], R236 ;  /* 0x002620ec01007387 */ /* 0x0003e80000100a00 */
[----:B------:R1:W-:Y:S04]  /*46210*/  STL.64 [R1+0x2628], R226 ;  /* 0x002628e201007387 */ /* 0x0003e80000100a00 */
[----:B------:R1:W-:Y:S04]  /*46220*/  STL.64 [R1+0x2630], R12 ;  /* 0x0026300c01007387 */ /* 0x0003e80000100a00 */
[----:B------:R1:W-:Y:S04]  /*46230*/  STL.64 [R1+0x2640], R24 ;  /* 0x0026401801007387 */ /* 0x0003e80000100a00 */
[----:B------:R-:W4:Y:S04]  /*46240*/  LDL.64 R210, [R1+0x610] ;  /* 0x0006100001d27983 */ /* 0x000f280000100a00 */
[----:B------:R-:W4:Y:S04]  /*46250*/  LDL.64 R200, [R1+0x5d8] ;  /* 0x0005d80001c87983 */ /* 0x000f280000100a00 */
[----:B------:R-:W4:Y:S04]  /*46260*/  LDL.64 R190, [R1+0x5a0] ;  /* 0x0005a00001be7983 */ /* 0x000f280000100a00 */
[----:B------:R-:W4:Y:S04]  /*46270*/  LDL.64 R180, [R1+0x568] ;  /* 0x0005680001b47983 */ /* 0x000f280000100a00 */
[----:B------:R-:W-:Y:S04]  /*46280*/  LDGSTS.E [R245+0x65880], desc[UR60][R120.64], P4 ;  /* 0x6588000078f57fae */ /* 0x000fe8000a12187c */
[----:B------:R-:W4:Y:S04]  /*46290*/  LDL.64 R170, [R1+0x530] ;  /* 0x0005300001aa7983 */ /* 0x000f280000100a00 */
[----:B-1----:R-:W4:Y:S04]  /*462a0*/  LDL.64 R236, [R1+0x648] ;  /* 0x0006480001ec7983 */ /* 0x002f280000100a00 */
[----:B------:R-:W4:Y:S04]  /*462b0*/  LDL.64 R226, [R1+0x680] ;  /* 0x0006800001e27983 */ /* 0x000f280000100a00 */
[----:B------:R-:W4:Y:S04]  /*462c0*/  LDL.64 R12, [R1+0x6b8] ;  /* 0x0006b800010c7983 */ /* 0x000f280000100a00 */
[----:B------:R-:W4:Y:S04]  /*462d0*/  LDL.64 R24, [R1+0x728] ;  /* 0x0007280001187983 */ /* 0x000f280000100a00 */
        /* <DEDUP_REMOVED lines=19> */
[----:B--2---:R-:W-:Y:S04]  /*46410*/  LDGSTS.E [R246+0x40100], desc[UR60][R46.64], P4 ;  /* 0x401000002ef67fae */ /* 0x004fe8000a12187c */
[----:B---3--:R-:W-:Y:S04]  /*46420*/  LDGSTS.E [R246+0x40500], desc[UR60][R34.64], P4 ;  /* 0x4050000022f67fae */ /* 0x008fe8000a12187c */
        /* <DEDUP_REMOVED lines=228> */
[----:B------:R-:W2:Y:S04]  /*47270*/  LDL.64 R18, [R1+0x16c8] ;  /* 0x0016c80001127983 */ /* 0x000ea80000100a00 */
[----:B------:R-:W3:Y:S04]  /*47280*/  LDL.64 R220, [R1+0x16c0] ;  /* 0x0016c00001dc7983 */ /* 0x000ee80000100a00 */
        /* <DEDUP_REMOVED lines=38> */
[----:B------:R-:W-:Y:S04]  /*474f0*/  LDGSTS.E [R248+0x60e00], desc[UR60][R34.64], P4 ;  /* 0x60e0000022f87fae */ /* 0x000fe8000a12187c */
[----:B------:R-:W3:Y:S04]  /*47500*/  LDL.64 R106, [R1+0x1840] ;  /* 0x00184000016a7983 */ /* 0x000ee80000100a00 */
        /* <DEDUP_REMOVED lines=60> */
[----:B------:R-:W-:Y:S04]  /*478d0*/  LDGSTS.E [R249+0x43280], desc[UR60][R4.64], P4 ;  /* 0x4328000004f97fae */ /* 0x000fe8000a12187c */
[----:B------:R-:W-:Y:S04]  /*478e0*/  LDGSTS.E [R249+0x43680], desc[UR60][R242.64], P4 ;  /* 0x43680000f2f97fae */ /* 0x000fe8000a12187c */
        /* <DEDUP_REMOVED lines=164> */
[----:B--2---:R-:W-:Y:S04]  /*48330*/  LDGSTS.E [R250+0x47b00], desc[UR60][R8.64], P4 ;  /* 0x47b0000008fa7fae */ /* 0x004fe8000a12187c */
[----:B------:R-:W2:Y:S04]  /*48340*/  LDL.64 R8, [R1+0x720] ;  /* 0x0007200001087983 */ /* 0x000ea80000100a00 */
[----:B---3--:R-:W-:Y:S04]  /*48350*/  LDGSTS.E [R250+0x47f00], desc[UR60][R24.64], P4 ;  /* 0x47f0000018fa7fae */ /* 0x008fe8000a12187c */
[----:B----4-:R-:W-:Y:S04]  /*48360*/  LDGSTS.E [R250+0x60300], desc[UR60][R2.64], P4 ;  /* 0x6030000002fa7fae */ /* 0x010fe8000a12187c */
[----:B------:R-:W-:Y:S04]  /*48370*/  LDGSTS.E [R250+0x60700], desc[UR60][R12.64], P4 ;  /* 0x607000000cfa7fae */ /* 0x000fe8000a12187c */
[----:B------:R-:W3:Y:S04]  /*48380*/  LDL.LU.64 R24, [R1+0x2640] ;  /* 0x0026400001187983 */ /* 0x000ee80000300a00 */
        /* <DEDUP_REMOVED lines=57> */
[----:B----4-:R-:W-:Y:S04]  /*48720*/  LDGSTS.E [R250+0x67b00], desc[UR60][R2.64], P4 ;  /* 0x67b0000002fa7fae */ /* 0x010fe8000a12187c */
[----:B------:R-:W3:Y:S04]  /*48730*/  LDL.64 R242, [R1+0x1a48] ;  /* 0x001a480001f27983 */ /* 0x000ee80000100a00 */
        /* <DEDUP_REMOVED lines=33> */
[----:B------:R-:W2:Y:S04]  /*48950*/  LDL.64 R210, [R1+0x1a10] ;  /* 0x001a100001d27983 */ /* 0x000ea80000100a00 */
[----:B---3--:R-:W-:Y:S04]  /*48960*/  LDGSTS.E [R251+0x46b80], desc[UR60][R242.64], P4 ;  /* 0x46b80000f2fb7fae */ /* 0x008fe8000a12187c */
[----:B----4-:R-:W-:Y:S04]  /*48970*/  LDGSTS.E [R251+0x46f80], desc[UR60][R2.64], P4 ;  /* 0x46f8000002fb7fae */ /* 0x010fe8000a12187c */
        /* <DEDUP_REMOVED lines=27> */
[----:B------:R-:W-:Y:S04]  /*48b30*/  LDGSTS.E [R251+0x47f80], desc[UR60][R226.64], P4 ;  /* 0x47f80000e2fb7fae */ /* 0x000fe8000a12187c */
[----:B------:R-:W-:Y:S04]  /*48b40*/  LDGSTS.E [R251+0x60380], desc[UR60][R236.64], P4 ;  /* 0x60380000ecfb7fae */ /* 0x000fe8000a12187c */
[----:B------:R-:W-:Y:S04]  /*48b50*/  LDGSTS.E [R251+0x60780], desc[UR60][R210.64], P4 ;  /* 0x60780000d2fb7fae */ /* 0x000fe8000a12187c */
[----:B------:R-:W2:Y:S04]  /*48b60*/  LDL.64 R8, [R1+0x1508] ;  /* 0x0015080001087983 */ /* 0x000ea80000100a00 */
[----:B------:R-:W2:Y:S04]  /*48b70*/  LDL.LU.64 R12, [R1+0x2630] ;  /* 0x00263000010c7983 */ /* 0x000ea80000300a00 */
[----:B------:R-:W2:Y:S04]  /*48b80*/  LDL.LU.64 R226, [R1+0x2628] ;  /* 0x0026280001e27983 */ /* 0x000ea80000300a00 */
[----:B------:R-:W2:Y:S04]  /*48b90*/  LDL.LU.64 R236, [R1+0x2620] ;  /* 0x0026200001ec7983 */ /* 0x000ea80000300a00 */
[----:B------:R-:W2:Y:S04]  /*48ba0*/  LDL.LU.64 R210, [R1+0x2618] ;  /* 0x0026180001d27983 */ /* 0x000ea80000300a00 */
[----:B---3--:R-:W-:Y:S04]  /*48bb0*/  LDGSTS.E [R251+0x60b80], desc[UR60][R2.64], P4 ;  /* 0x60b8000002fb7fae */ /* 0x008fe8000a12187c */
[----:B------:R-:W3:Y:S04]  /*48bc0*/  LDL.LU.64 R2, [R1+0x2610] ;  /* 0x0026100001027983 */ /* 0x000ee80000300a00 */
[----:B---3--:R-:W-:Y:S04]  /*48bd0*/  LDGSTS.E [R251+0x60f80], desc[UR60][R2.64], P4 ;  /* 0x60f8000002fb7fae */ /* 0x008fe8000a12187c */
        /* <DEDUP_REMOVED lines=45> */
[----:B------:R-:W3:Y:S04]  /*48eb0*/  LDL.LU.64 R242, [R1+0x2560] ;  /* 0x0025600001f27983 */ /* 0x000ee80000300a00 */
[----:B------:R-:W4:Y:S04]  /*48ec0*/  LDL.LU.64 R6, [R1+0x2558] ;  /* 0x0025580001067983 */ /* 0x000f280000300a00 */
[----:B--2---:R-:W-:Y:S04]  /*48ed0*/  LDGSTS.E [R251+0x66f80], desc[UR60][R8.64], P4 ;  /* 0x66f8000008fb7fae */ /* 0x004fe8000a12187c */
[----:B------:R-:W2:Y:S04]  /*48ee0*/  LDL.LU.64 R8, [R1+0x2550] ;  /* 0x0025500001087983 */ /* 0x000ea80000300a00 */
[----:B--2---:R-:W-:Y:S04]  /*48ef0*/  LDGSTS.E [R251+0x67380], desc[UR60][R8.64], P4 ;  /* 0x6738000008fb7fae */ /* 0x004fe8000a12187c */
[----:B----4-:R1:W-:Y:S04]  /*48f00*/  LDGSTS.E [R251+0x67780], desc[UR60][R6.64], P4 ;  /* 0x6778000006fb7fae */ /* 0x0103e8000a12187c */
[----:B---3--:R-:W-:Y:S04]  /*48f10*/  LDGSTS.E [R251+0x67b80], desc[UR60][R242.64], P4 ;  /* 0x67b80000f2fb7fae */ /* 0x008fe8000a12187c */
[----:B------:R-:W2:Y:S04]  /*48f20*/  LDL.LU.64 R8, [R1+0x2548] ;  /* 0x0025480001087983 */ /* 0x000ea80000300a00 */
[----:B------:R-:W3:Y:S04]  /*48f30*/  LDL.LU.64 R6, [R1+0x2540] ;  /* 0x0025400001067983 */ /* 0x000ee80000300a00 */
[----:B------:R-:W4:Y:S04]  /*48f40*/  LDL.LU.64 R242, [R1+0x2538] ;  /* 0x0025380001f27983 */ /* 0x000f280000300a00 */
[----:B--2---:R-:W-:Y:S01]  /*48f50*/  LDGSTS.E [R251+0x67f80], desc[UR60][R8.64], P4 ;  /* 0x67f8000008fb7fae */ /* 0x004fe2000a12187c */
[----:B---3--:R-:W-:Y:S01]  /*48f60*/  ISETP.GE.U32.AND P4, PT, R6, 0x7ffffe5f, PT ;  /* 0x7ffffe5f0600780c */ /* 0x008fe20003f86070 */
[----:B-1----:R-:W-:-:S02]  /*48f70*/  IMAD.WIDE R6, R7, 0x4, R2 ;  /* 0x0000000407067825 */ /* 0x002fc400078e0202 */
[----:B------:R-:W0:Y:S04]  /*48f80*/  LDGDEPBAR ;  /* 0x00000000000079af */ /* 0x000e280000000000 */
[----:B------:R-:W2:Y:S04]  /*48f90*/  LDL.LU.64 R8, [R1+0x2530] ;  /* 0x0025300001087983 */ /* 0x000ea80000300a00 */
[----:B------:R-:W3:Y:S04]  /*48fa0*/  LDL.LU.64 R2, [R1+0x2528] ;  /* 0x0025280001027983 */ /* 0x000ee80000300a00 */
[----:B------:R1:W-:Y:S01]  /*48fb0*/  STL.64 [R1+0x14a8], R6 ;  /* 0x0014a80601007387 */ /* 0x0003e20000100a00 */
[----:B------:R-:W-:Y:S06]  /*48fc0*/  BAR.SYNC.DEFER_BLOCKING 0x0 ;  /* 0x0000000000007b1d */ /* 0x000fec0000010000 */
[----:B-1----:R-:W4:Y:S04]  /*48fd0*/  LDL.LU.64 R6, [R1+0x2520] ;  /* 0x0025200001067983 */ /* 0x002f280000300a00 */
[----:B------:R1:W-:Y:S04]  /*48fe0*/  STL.64 [R1+0x25f8], R218 ;  /* 0x0025f8da01007387 */ /* 0x0003e80000100a00 */
[----:B-1----:R-:W2:Y:S04]  /*48ff0*/  LDL.LU.64 R218, [R1+0x1480] ;  /* 0x0014800001da7983 */ /* 0x002ea80000300a00 */
[----:B------:R1:W-:Y:S04]  /*49000*/  STL.64 [R1+0x25f0], R20 ;  /* 0x0025f01401007387 */ /* 0x0003e80000100a00 */
[----:B------:R1:W-:Y:S02]  /*49010*/  STL.64 [R1+0x25e8], R32 ;  /* 0x0025e82001007387 */ /* 0x0003e40000100a00 */
[----:B-1----:R-:W1:Y:S02]  /*49020*/  LDC R20, c[0x0][0x238] ;  /* 0x00008e00ff147b82 */ /* 0x002e640000000800 */
[----:B------:R-:W3:Y:S04]  /*49030*/  LDL.LU.64 R32, [R1+0x1498] ;  /* 0x0014980001207983 */ /* 0x000ee80000300a00 */
[----:B------:R1:W-:Y:S02]  /*49040*/  STL.64 [R1+0x25e0], R44 ;  /* 0x0025e02c01007387 */ /* 0x0003e40000100a00 */
[----:B------:R-:W2:Y:S02]  /*49050*/  LDC R21, c[0x0][0x230] ;  /* 0x00008c00ff157b82 */ /* 0x000ea40000000800 */
[----:B-1----:R-:W2:Y:S04]  /*49060*/  LDL.LU.64 R44, [R1+0x1488] ;  /* 0x00148800012c7983 */ /* 0x002ea80000300a00 */
[----:B------:R1:W-:Y:S04]  /*49070*/  STL.64 [R1+0x25d8], R56 ;  /* 0x0025d83801007387 */ /* 0x0003e80000100a00 */
[----:B-1----:R-:W2:Y:S04]  /*49080*/  LDL.LU.64 R56, [R1+0x1490] ;  /* 0x0014900001387983 */ /* 0x002ea80000300a00 */
[----:B------:R1:W-:Y:S04]  /*49090*/  STL.64 [R1+0x25d0], R68 ;  /* 0x0025d04401007387 */ /* 0x0003e80000100a00 */
[----:B-1----:R-:W2:Y:S04]  /*490a0*/  LDL.LU.64 R68, [R1+0x14a0] ;  /* 0x0014a00001447983 */ /* 0x002ea80000300a00 */
[----:B------:R1:W-:Y:S04]  /*490b0*/  STL.64 [R1+0x25c8], R80 ;  /* 0x0025c85001007387 */ /* 0x0003e80000100a00 */
[----:B-1----:R-:W2:Y:S04]  /*490c0*/  LDL.64 R80, [R1+0x14a8] ;  /* 0x0014a80001507983 */ /* 0x002ea80000100a00 */
[----:B------:R-:W-:Y:S04]  /*490d0*/  STL.64 [R1+0x25c0], R92 ;  /* 0x0025c05c01007387 */ /* 0x000fe80000100a00 */
[----:B------:R1:W-:Y:S04]  /*490e0*/  STL.64 [R1+0x25b8], R104 ;  /* 0x0025b86801007387 */ /* 0x0003e80000100a00 */
[----:B------:R-:W-:Y:S04]  /*490f0*/  STL.64 [R1+0x25b0], R116 ;  /* 0x0025b07401007387 */ /* 0x000fe80000100a00 */
[----:B------:R-:W-:Y:S04]  /*49100*/  STL [R1+0x25a8], R252 ;  /* 0x0025a8fc01007387 */ /* 0x000fe80000100800 */
[----:B------:R4:W-:Y:S04]  /*49110*/  STL.64 [R1+0x25a0], R128 ;  /* 0x0025a08001007387 */ /* 0x0009e80000100a00 */
[----:B------:R-:W-:Y:S01]  /*49120*/  STL.64 [R1+0x2598], R250 ;  /* 0x002598fa01007387 */ /* 0x000fe20000100a00 */
[----:B-1----:R-:W-:-:S02]  /*49130*/  IMAD.SHL.U32 R105, R20, 0x80, RZ ;  /* 0x0000008014697824 */ /* 0x002fc400078e00ff */
[----:B------:R-:W1:Y:S01]  /*49140*/  LDC R20, c[0x0][0x230] ;  /* 0x00008c00ff147b82 */ /* 0x000e620000000800 */
[----:B----4-:R-:W-:Y:S04]  /*49150*/  STL.64 [R1+0x2520], R6 ;  /* 0x0025200601007387 */ /* 0x010fe80000100a00 */
[----:B------:R-:W4:Y:S04]  /*49160*/  LDL.LU.64 R128, [R1+0x1478] ;  /* 0x0014780001807983 */ /* 0x000f280000300a00 */
[----:B------:R-:W4:Y:S01]  /*49170*/  LDL.LU.64 R116, [R1+0x1470] ;  /* 0x0014700001747983 */ /* 0x000f220000300a00 */
[----:B---3--:R-:W-:-:S04]  /*49180*/  IMAD.WIDE R32, R105, 0x4, R32 ;  /* 0x0000000469207825 */ /* 0x008fc800078e0220 */
[----:B--2---:R-:W-:-:S05]  /*49190*/  IMAD.WIDE R68, R105, 0x4, R68 ;  /* 0x0000000469447825 */ /* 0x004fca00078e0244 */
[----:B------:R-:W-:Y:S04]  /*491a0*/  STL.64 [R1+0x14a0], R68 ;  /* 0x0014a04401007387 */ /* 0x000fe80000100a00 */
[----:B------:R2:W-:Y:S04]  /*491b0*/  STL.64 [R1+0x1498], R32 ;  /* 0x0014982001007387 */ /* 0x0005e80000100a00 */
[----:B------:R-:W3:Y:S04]  /*491c0*/  LDL.LU.64 R92, [R1+0x1468] ;  /* 0x00146800015c7983 */ /* 0x000ee80000300a00 */
[----:B------:R-:W-:Y:S01]  /*491d0*/  @!PT LDS RZ, [RZ] ;  /* 0x00000000fffff984 */ /* 0x000fe20000000800 */
[----:B------:R-:W-:Y:S01]  /*491e0*/  @!PT LDS RZ, [RZ] ;  /* 0x00000000fffff984 */ /* 0x000fe20000000800 */
[----:B------:R-:W-:Y:S01]  /*491f0*/  @!PT LDS RZ, [RZ] ;  /* 0x00000000fffff984 */ /* 0x000fe20000000800 */
[----:B------:R1:W-:Y:S04]  /*49200*/  LDGSTS.E [R0+0x60000], desc[UR60][R80.64], !P3 ;  /* 0x6000000050007fae */ /* 0x0003e8000d92187c */
[----:B------:R-:W-:Y:S04]  /*49210*/  LDGSTS.E [R0+0x60004], desc[UR60][R68.64], !P6 ;  /* 0x6000400044007fae */ /* 0x000fe8000f12187c */
[----:B------:R2:W-:Y:S01]  /*49220*/  LDGSTS.E [R0+0x60008], desc[UR60][R32.64], !P5 ;  /* 0x6000800020007fae */ /* 0x0005e2000e92187c */
[----:B-1----:R-:W1:Y:S08]  /*49230*/  LDC R81, c[0x0][0x230] ;  /* 0x00008c00ff517b82 */ /* 0x002e700000000800 */
[----:B--2---:R-:W2:Y:S01]  /*49240*/  LDC R32, c[0x0][0x230] ;  /* 0x00008c00ff207b82 */ /* 0x004ea20000000800 */
[----:B------:R-:W-:-:S04]  /*49250*/  IMAD.WIDE R68, R105, 0x4, R56 ;  /* 0x0000000469447825 */ /* 0x000fc800078e0238 */
[----:B------:R-:W-:-:S04]  /*49260*/  IMAD.WIDE R56, R105, 0x4, R44 ;  /* 0x0000000469387825 */ /* 0x000fc800078e022c */
[----:B------:R-:W-:Y:S02]  /*49270*/  IMAD.WIDE R44, R105, 0x4, R218 ;  /* 0x00000004692c7825 */ /* 0x000fe400078e02da */
[----:B------:R-:W1:Y:S02]  /*49280*/  LDC R219, c[0x0][0x230] ;  /* 0x00008c00ffdb7b82 */ /* 0x000e640000000800 */
[----:B------:R-:W-:Y:S01]  /*49290*/  VIADD R21, R21, 0xfffffedd ;  /* 0xfffffedd15157836 */ /* 0x000fe20000000000 */
[----:B------:R1:W-:Y:S04]  /*492a0*/  LDGSTS.E [R0+0x6000c], desc[UR60][R68.64], !P0 ;  /* 0x6000c00044007fae */ /* 0x0003e8000c12187c */
[----:B------:R3:W-:Y:S04]  /*492b0*/  LDGSTS.E [R0+0x64000], desc[UR60][R56.64], !P2 ;  /* 0x6400000038007fae */ /* 0x0007e8000d12187c */
[----:B------:R3:W-:Y:S01]  /*492c0*/  LDGSTS.E [R0+0x64004], desc[UR60][R44.64], !P4 ;  /* 0x640040002c007fae */ /* 0x0007e2000e12187c */
[----:B------:R-:W1:Y:S01]  /*492d0*/  LDC R33, c[0x0][0x230] ;  /* 0x00008c00ff217b82 */ /* 0x000e620000000800 */
[----:B--2---:R-:W-:-:S02]  /*492e0*/  VIADD R32, R32, 0xfffffebe ;  /* 0xfffffebe20207836 */ /* 0x004fc40000000000 */
[----:B-1----:R-:W-:Y:S02]  /*492f0*/  VIADD R6, R81, 0xfffffebf ;  /* 0xfffffebf51067836 */ /* 0x002fe40000000000 */
[----:B------:R-:W2:Y:S04]  /*49300*/  LDL.LU.64 R80, [R1+0x1460] ;  /* 0x0014600001507983 */ /* 0x000ea80000300a00 */
[----:B------:R1:W-:Y:S01]  /*49310*/  STL.64 [R1+0x1490], R68 ;  /* 0x0014904401007387 */ /* 0x0003e20000100a00 */
[----:B------:R-:W-:-:S03]  /*49320*/  ISETP.GE.U32.AND P0, PT, R32, 0x7ffffe3f, PT ;  /* 0x7ffffe3f2000780c */ /* 0x000fc60003f06070 */
[----:B------:R1:W-:Y:S01]  /*49330*/  STL.64 [R1+0xbd0], R56 ;  /* 0x000bd03801007387 */ /* 0x0003e20000100a00 */
[----:B------:R-:W-:-:S03]  /*49340*/  IADD3 R32, R219, -0x144, RZ ;  /* 0xfffffebcdb207810 */ /* 0x000fc60007ffe0ff */
[----:B------:R1:W-:Y:S04]  /*49350*/  STL.64 [R1+0xbe0], R44 ;  /* 0x000be02c01007387 */ /* 0x0003e80000100a00 */
[----:B------:R-:W2:Y:S01]  /*49360*/  LDL.LU.64 R218, [R1+0x1458] ;  /* 0x0014580001da7983 */ /* 0x000ea20000300a00 */
[----:B------:R-:W-:Y:S02]  /*49370*/  ISETP.GE.U32.AND P3, PT, R21, 0x7ffffe5e, PT ;  /* 0x7ffffe5e1500780c */ /* 0x000fe40003f66070 */
[----:B------:R-:W1:Y:S01]  /*49380*/  LDC R21, c[0x0][0x230] ;  /* 0x00008c00ff157b82 */ /* 0x000e620000000800 */
[----:B------:R-:W-:Y:S02]  /*49390*/  IADD3 R7, R20, -0x124, RZ ;  /* 0xfffffedc14077810 */ /* 0x000fe40007ffe0ff */
[----:B------:R-:W-:Y:S01]  /*493a0*/  ISETP.GE.U32.AND P5, PT, R6, 0x7ffffe40, PT ;  /* 0x7ffffe400600780c */ /* 0x000fe20003fa6070 */
[----:B------:R-:W-:Y:S01]  /*493b0*/  VIADD R33, R33, 0xfffffebd ;  /* 0xfffffebd21217836 */ /* 0x000fe20000000000 */
[----:B------:R-:W-:-:S03]  /*493c0*/  ISETP.GE.U32.AND P4, PT, R32, 0x7ffffe3d, PT ;  /* 0x7ffffe3d2000780c */ /* 0x000fc60003f86070 */
[----:B-1----:R-:W1:Y:S01]  /*493d0*/  LDC R68, c[0x0][0x230] ;  /* 0x00008c00ff447b82 */ /* 0x002e620000000800 */
[----:B------:R-:W2:Y:S04]  /*493e0*/  LDL.LU.64 R56, [R1+0x1450] ;  /* 0x0014500001387983 */ /* 0x000ea80000300a00 */
[----:B------:R-:W2:Y:S01]  /*493f0*/  LDL.LU.64 R44, [R1+0x1448] ;  /* 0x00144800012c7983 */ /* 0x000ea20000300a00 */
[----:B------:R-:W-:Y:S02]  /*49400*/  ISETP.GE.U32.AND P6, PT, R7, 0x7ffffe5d, PT ;  /* 0x7ffffe5d0700780c */ /* 0x000fe40003fc6070 */
[----:B------:R-:W-:Y:S01]  /*49410*/  ISETP.GE.U32.AND P2, PT, R33, 0x7ffffe3e, PT ;  /* 0x7ffffe3e2100780c */ /* 0x000fe20003f46070 */
[----:B------:R-:W1:Y:S08]  /*49420*/  LDC R20, c[0x0][0x230] ;  /* 0x00008c00ff147b82 */ /* 0x000e700000000800 */
[----:B------:R-:W1:Y:S08]  /*49430*/  LDC R7, c[0x0][0x230] ;  /* 0x00008c00ff077b82 */ /* 0x000e700000000800 */
[----:B------:R-:W1:Y:S08]  /*49440*/  LDC R6, c[0x0][0x230] ;  /* 0x00008c00ff067b82 */ /* 0x000e700000000800 */
[----:B------:R-:W1:Y:S08]  /*49450*/  LDC R33, c[0x0][0x230] ;  /* 0x00008c00ff217b82 */ /* 0x000e700000000800 */
[----:B------:R-:W1:Y:S01]  /*49460*/  LDC R32, c[0x0][0x230] ;  /* 0x00008c00ff207b82 */ /* 0x000e620000000800 */
[----:B------:R-:W-:-:S02]  /*49470*/  VIADD R21, R21, 0xfffffe9f ;  /* 0xfffffe9f15157836 */ /* 0x000fc40000000000 */
[----:B----4-:R-:W-:-:S04]  /*49480*/  IMAD.WIDE R128, R105, 0x4, R128 ;  /* 0x0000000469807825 */ /* 0x010fc800078e0280 */
[----:B------:R-:W-:Y:S01]  /*49490*/  IMAD.WIDE R116, R105, 0x4, R116 ;  /* 0x0000000469747825 */ /* 0x000fe200078e0274 */
[----:B------:R4:W-:Y:S04]  /*494a0*/  LDGSTS.E [R0+0x64008], desc[UR60][R128.64], !P3 ;  /* 0x6400800080007fae */ /* 0x0009e8000d92187c */
[----:B------:R1:W-:Y:S01]  /*494b0*/  STL.64 [R1+0xbf8], R128 ;  /* 0x000bf88001007387 */ /* 0x0003e20000100a00 */
[----:B------:R-:W-:-:S03]  /*494c0*/  ISETP.GE.U32.AND P3, PT, R21, 0x7ffffe20, PT ;  /* 0x7ffffe201500780c */ /* 0x000fc60003f66070 */
[----:B------:R4:W-:Y:S04]  /*494d0*/  STL.64 [R1+0xc08], R116 ;  /* 0x000c087401007387 */ /* 0x0009e80000100a00 */
[----:B------:R2:W-:Y:S01]  /*494e0*/  LDGSTS.E [R0+0x6400c], desc[UR60][R116.64], !P6 ;  /* 0x6400c00074007fae */ /* 0x0005e2000f12187c */
[----:B------:R-:W2:Y:S03]  /*494f0*/  LDC R21, c[0x0][0x230] ;  /* 0x00008c00ff157b82 */ /* 0x000ea60000000800 */
[----:B-1----:R-:W2:Y:S04]  /*49500*/  LDL.LU.64 R128, [R1+0x1440] ;  /* 0x0014400001807983 */ /* 0x002ea80000300a00 */
[----:B----4-:R-:W4:Y:S01]  /*49510*/  LDL.LU.64 R116, [R1+0x1438] ;  /* 0x0014380001747983 */ /* 0x010f220000300a00 */
[----:B---3--:R-:W-:-:S05]  /*49520*/  IMAD.WIDE R92, R105, 0x4, R92 ;  /* 0x00000004695c7825 */ /* 0x008fca00078e025c */
[----:B------:R1:W-:Y:S04]  /*49530*/  STL.64 [R1+0xe88], R92 ;  /* 0x000e885c01007387 */ /* 0x0003e80000100a00 */
[----:B------:R3:W-:Y:S01]  /*49540*/  LDGSTS.E [R0+0x68000], desc[UR60][R92.64], !P5 ;  /* 0x680000005c007fae */ /* 0x0007e2000e92187c */
[----:B--2---:R-:W-:-:S04]  /*49550*/  IMAD.WIDE R80, R105, 0x4, R80 ;  /* 0x0000000469507825 */ /* 0x004fc800078e0250 */
[C---:B------:R-:W-:Y:S01]  /*49560*/  IMAD.WIDE R218, R105.reuse, 0x4, R218 ;  /* 0x0000000469da7825 */ /* 0x040fe200078e02da */
[----:B------:R2:W-:Y:S04]  /*49570*/  STL.64 [R1+0xe98], R80 ;  /* 0x000e985001007387 */ /* 0x0005e80000100a00 */
[----:B------:R3:W-:Y:S04]  /*49580*/  LDGSTS.E [R0+0x68004], desc[UR60][R80.64], !P0 ;  /* 0x6800400050007fae */ /* 0x0007e8000c12187c */
[----:B-1----:R-:W3:Y:S04]  /*49590*/  LDL.LU.64 R92, [R1+0x1430] ;  /* 0x00143000015c7983 */ /* 0x002ee80000300a00 */
[----:B------:R1:W-:Y:S01]  /*495a0*/  LDGSTS.E [R0+0x68008], desc[UR60][R218.64], !P2 ;  /* 0x68008000da007fae */ /* 0x0003e2000d12187c */
[----:B------:R-:W-:-:S04]  /*495b0*/  IMAD.WIDE R56, R105, 0x4, R56 ;  /* 0x0000000469387825 */ /* 0x000fc800078e0238 */
[----:B------:R-:W-:Y:S01]  /*495c0*/  IMAD.WIDE R44, R105, 0x4, R44 ;  /* 0x00000004692c7825 */ /* 0x000fe200078e022c */
[----:B--2---:R-:W2:Y:S04]  /*495d0*/  LDL.LU.64 R80, [R1+0x1428] ;  /* 0x0014280001507983 */ /* 0x004ea80000300a00 */
[----:B------:R1:W-:Y:S04]  /*495e0*/  STL.64 [R1+0xed8], R218 ;  /* 0x000ed8da01007387 */ /* 0x0003e80000100a00 */
[----:B------:R1:W-:Y:S04]  /*495f0*/  STL.64 [R1+0xef0], R56 ;  /* 0x000ef03801007387 */ /* 0x0003e80000100a00 */
[----:B------:R1:W-:Y:S04]  /*49600*/  STL.64 [R1+0x1448], R44 ;  /* 0x0014482c01007387 */ /* 0x0003e80000100a00 */
[----:B------:R2:W-:Y:S04]  /*49610*/  LDGSTS.E [R0+0x6800c], desc[UR60][R56.64], !P4 ;  /* 0x6800c00038007fae */ /* 0x0005e8000e12187c */
[----:B------:R2:W-:Y:S04]  /*49620*/  LDGSTS.E [R0+0x6c000], desc[UR60][R44.64], !P3 ;  /* 0x6c0000002c007fae */ /* 0x0005e8000d92187c */
[----:B-1----:R-:W2:Y:S04]  /*49630*/  LDL.LU.64 R218, [R1+0x1420] ;  /* 0x0014200001da7983 */ /* 0x002ea80000300a00 */
[----:B------:R-:W2:Y:S04]  /*49640*/  LDL.LU.64 R56, [R1+0x1418] ;  /* 0x0014180001387983 */ /* 0x000ea80000300a00 */
[----:B------:R-:W2:Y:S01]  /*49650*/  LDL.LU.64 R44, [R1+0x1410] ;  /* 0x00141000012c7983 */ /* 0x000ea20000300a00 */
[----:B------:R-:W-:-:S02]  /*49660*/  VIADD R20, R20, 0xfffffe9e ;  /* 0xfffffe9e14147836 */ /* 0x000fc40000000000 */
[----:B------:R-:W-:Y:S01]  /*49670*/  VIADD R7, R7, 0xfffffe9d ;  /* 0xfffffe9d07077836 */ /* 0x000fe20000000000 */
[----:B------:R-:W-:Y:S02]  /*49680*/  IADD3 R6, R6, -0x164, RZ ;  /* 0xfffffe9c06067810 */ /* 0x000fe40007ffe0ff */
[----:B------:R-:W-:Y:S01]  /*49690*/  ISETP.GE.U32.AND P6, PT, R20, 0x7ffffe1f, PT ;  /* 0x7ffffe1f1400780c */ /* 0x000fe20003fc6070 */
[----:B------:R-:W-:Y:S01]  /*496a0*/  VIADD R68, R68, 0xfffffefb ;  /* 0xfffffefb44447836 */ /* 0x000fe20000000000 */
[----:B------:R-:W-:Y:S02]  /*496b0*/  ISETP.GE.U32.AND P5, PT, R7, 0x7ffffe1e, PT ;  /* 0x7ffffe1e0700780c */ /* 0x000fe40003fa6070 */
[----:B------:R-:W-:Y:S01]  /*496c0*/  ISETP.GE.U32.AND P0, PT, R6, 0x7ffffe1d, PT ;  /* 0x7ffffe1d0600780c */ /* 0x000fe20003f06070 */
[----:B------:R-:W-:Y:S02]  /*496d0*/  VIADD R33, R33, 0xfffffefa ;  /* 0xfffffefa21217836 */ /* 0x000fe40000000000 */
[----:B------:R-:W-:Y:S01]  /*496e0*/  VIADD R32, R32, 0xfffffef9 ;  /* 0xfffffef920207836 */ /* 0x000fe20000000000 */
[----:B------:R-:W-:-:S02]  /*496f0*/  ISETP.GE.U32.AND P2, PT, R68, 0x7ffffe7c, PT ;  /* 0x7ffffe7c4400780c */ /* 0x000fc40003f46070 */
[----:B------:R-:W-:Y:S01]  /*49700*/  IADD3 R21, R21, -0x108, RZ ;  /* 0xfffffef815157810 */ /* 0x000fe20007ffe0ff */
[----:B------:R-:W1:Y:S01]  /*49710*/  LDC R20, c[0x0][0x230] ;  /* 0x00008c00ff147b82 */ /* 0x000e620000000800 */
[----:B------:R-:W-:Y:S02]  /*49720*/  ISETP.GE.U32.AND P4, PT, R33, 0x7ffffe7b, PT ;  /* 0x7ffffe7b2100780c */ /* 0x000fe40003f86070 */
[----:B------:R-:W-:-:S05]  /*49730*/  ISETP.GE.U32.AND P3, PT, R32, 0x7ffffe7a, PT ;  /* 0x7ffffe7a2000780c */ /* 0x000fca0003f66070 */
[----:B------:R-:W1:Y:S08]  /*49740*/  LDC R7, c[0x0][0x230] ;  /* 0x00008c00ff077b82 */ /* 0x000e700000000800 */
[----:B------:R-:W1:Y:S08]  /*49750*/  LDC R6, c[0x0][0x230] ;  /* 0x00008c00ff067b82 */ /* 0x000e700000000800 */
[----:B------:R-:W1:Y:S08]  /*49760*/  LDC R68, c[0x0][0x230] ;  /* 0x00008c00ff447b82 */ /* 0x000e700000000800 */
[----:B------:R-:W1:Y:S08]  /*49770*/  LDC R33, c[0x0][0x230] ;  /* 0x00008c00ff217b82 */ /* 0x000e700000000800 */
[----:B------:R-:W1:Y:S01]  /*49780*/  LDC R32, c[0x0][0x230] ;  /* 0x00008c00ff207b82 */ /* 0x000e620000000800 */
[----:B------:R-:W-:-:S04]  /*49790*/  IMAD.WIDE R128, R105, 0x4, R128 ;  /* 0x0000000469807825 */ /* 0x000fc800078e0280 */
[----:B----4-:R-:W-:Y:S01]  /*497a0*/  IMAD.WIDE R116, R105, 0x4, R116 ;  /* 0x0000000469747825 */ /* 0x010fe200078e0274 */
        /* <DEDUP_REMOVED lines=11> */
[----:B--2---:R-:W-:-:S05]  /*49860*/  IMAD.WIDE R80, R105, 0x4, R80 ;  /* 0x0000000469507825 */ /* 0x004fca00078e0250 */
[----:B------:R2:W-:Y:S04]  /*49870*/  STL.64 [R1+0x1428], R80 ;  /* 0x0014285001007387 */ /* 0x0005e80000100a00 */
[----:B------:R3:W-:Y:S04]  /*49880*/  LDGSTS.E [R2+0x60000], desc[UR60][R80.64], !P2 ;  /* 0x6000000050027fae */ /* 0x0007e8000d12187c */
[----:B-1----:R-:W3:Y:S01]  /*49890*/  LDL.LU.64 R92, [R1+0x13f8] ;  /* 0x0013f800015c7983 */ /* 0x002ee20000300a00 */
[----:B------:R-:W-:-:S04]  /*498a0*/  IMAD.WIDE R218, R105, 0x4, R218 ;  /* 0x0000000469da7825 */ /* 0x000fc800078e02da */
[----:B------:R-:W-:-:S04]  /*498b0*/  IMAD.WIDE R56, R105, 0x4, R56 ;  /* 0x0000000469387825 */ /* 0x000fc800078e0238 */
[----:B------:R-:W-:Y:S01]  /*498c0*/  IMAD.WIDE R44, R105, 0x4, R44 ;  /* 0x00000004692c7825 */ /* 0x000fe200078e022c */
[----:B--2---:R-:W2:Y:S04]  /*498d0*/  LDL.LU.64 R80, [R1+0x13f0] ;  /* 0x0013f00001507983 */ /* 0x004ea80000300a00 */
[----:B------:R1:W-:Y:S04]  /*498e0*/  STL.64 [R1+0x1420], R218 ;  /* 0x001420da01007387 */ /* 0x0003e80000100a00 */
[----:B------:R1:W-:Y:S04]  /*498f0*/  STL.64 [R1+0x1418], R56 ;  /* 0x0014183801007387 */ /* 0x0003e80000100a00 */
[----:B------:R2:W-:Y:S04]  /*49900*/  LDGSTS.E [R2+0x60004], desc[UR60][R218.64], !P4 ;  /* 0x60004000da027fae */ /* 0x0005e8000e12187c */
[----:B------:R1:W-:Y:S04]  /*49910*/  STL.64 [R1+0x1410], R44 ;  /* 0x0014102c01007387 */ /* 0x0003e80000100a00 */
[----:B------:R2:W-:Y:S04]  /*49920*/  LDGSTS.E [R2+0x60008], desc[UR60][R56.64], !P3 ;  /* 0x6000800038027fae */ /* 0x0005e8000d92187c */
[----:B------:R2:W-:Y:S04]  /*49930*/  LDGSTS.E [R2+0x6000c], desc[UR60][R44.64], !P6 ;  /* 0x6000c0002c027fae */ /* 0x0005e8000f12187c */
[----:B-1----:R-:W2:Y:S04]  /*49940*/  LDL.LU.64 R218, [R1+0x13e8] ;  /* 0x0013e80001da7983 */ /* 0x002ea80000300a00 */
[----:B------:R-:W2:Y:S04]  /*49950*/  LDL.LU.64 R56, [R1+0x13e0] ;  /* 0x0013e00001387983 */ /* 0x000ea80000300a00 */
[----:B------:R-:W2:Y:S01]  /*49960*/  LDL.LU.64 R44, [R1+0x13d8] ;  /* 0x0013d800012c7983 */ /* 0x000ea20000300a00 */
[----:B------:R-:W-:-:S02]  /*49970*/  VIADD R20, R20, 0xfffffedb ;  /* 0xfffffedb14147836 */ /* 0x000fc40000000000 */
[----:B------:R-:W-:Y:S02]  /*49980*/  VIADD R7, R7, 0xfffffeda ;  /* 0xfffffeda07077836 */ /* 0x000fe40000000000 */
[----:B------:R-:W-:Y:S01]  /*49990*/  VIADD R6, R6, 0xfffffed9 ;  /* 0xfffffed906067836 */ /* 0x000fe20000000000 */
[----:B------:R-:W-:Y:S02]  /*499a0*/  ISETP.GE.U32.AND P5, PT, R20, 0x7ffffe5c, PT ;  /* 0x7ffffe5c1400780c */ /* 0x000fe40003fa6070 */
[----:B------:R-:W-:Y:S02]  /*499b0*/  ISETP.GE.U32.AND P0, PT, R7, 0x7ffffe5b, PT ;  /* 0x7ffffe5b0700780c */ /* 0x000fe40003f06070 */
[----:B------:R-:W-:Y:S02]  /*499c0*/  IADD3 R68, R68, -0x128, RZ ;  /* 0xfffffed844447810 */ /* 0x000fe40007ffe0ff */
[----:B------:R-:W-:Y:S01]  /*499d0*/  ISETP.GE.U32.AND P2, PT, R6, 0x7ffffe5a, PT ;  /* 0x7ffffe5a0600780c */ /* 0x000fe20003f46070 */
[----:B------:R-:W-:-:S02]  /*499e0*/  VIADD R33, R33, 0xfffffebb ;  /* 0xfffffebb21217836 */ /* 0x000fc40000000000 */
[----:B------:R-:W-:Y:S01]  /*499f0*/  VIADD R32, R32, 0xfffffeba ;  /* 0xfffffeba20207836 */ /* 0x000fe20000000000 */
[----:B------:R-:W-:Y:S01]  /*49a00*/  ISETP.GE.U32.AND P4, PT, R68, 0x7ffffe59, PT ;  /* 0x7ffffe594400780c */ /* 0x000fe20003f86070 */
[----:B------:R-:W-:Y:S01]  /*49a10*/  VIADD R21, R21, 0xfffffeb9 ;  /* 0xfffffeb915157836 */ /* 0x000fe20000000000 */
        /* <DEDUP_REMOVED lines=16> */
[----:B----4-:R-:W4:Y:S04]  /*49b20*/  LDL.LU.64 R128, [R1+0x13d0] ;  /* 0x0013d00001807983 */ /* 0x010f280000300a00 */
[----:B-1----:R-:W4:Y:S01]  /*49b30*/  LDL.LU.64 R116, [R1+0x13c8] ;  /* 0x0013c80001747983 */ /* 0x002f220000300a00 */
        /* <DEDUP_REMOVED lines=20> */
[----:B------:R-:W-:Y:S01]  /*49c80*/  IADD3 R20, R20, -0x148, RZ ;  /* 0xfffffeb814147810 */ /* 0x000fe20007ffe0ff */
[----:B------:R-:W-:-:S02]  /*49c90*/  VIADD R7, R7, 0xfffffe9b ;  /* 0xfffffe9b07077836 */ /* 0x000fc40000000000 */
[----:B------:R-:W-:Y:S01]  /*49ca0*/  VIADD R6, R6, 0xfffffe9a ;  /* 0xfffffe9a06067836 */ /* 0x000fe20000000000 */
[----:B------:R-:W-:Y:S01]  /*49cb0*/  ISETP.GE.U32.AND P0, PT, R20, 0x7ffffe39, PT ;  /* 0x7ffffe391400780c */ /* 0x000fe20003f06070 */
[----:B------:R-:W-:Y:S01]  /*49cc0*/  VIADD R68, R68, 0xfffffe99 ;  /* 0xfffffe9944447836 */ /* 0x000fe20000000000 */
[----:B------:R-:W-:Y:S02]  /*49cd0*/  ISETP.GE.U32.AND P2, PT, R7, 0x7ffffe1c, PT ;  /* 0x7ffffe1c0700780c */ /* 0x000fe40003f46070 */
[----:B------:R-:W-:Y:S02]  /*49ce0*/  ISETP.GE.U32.AND P4, PT, R6, 0x7ffffe1b, PT ;  /* 0x7ffffe1b0600780c */ /* 0x000fe40003f86070 */
[----:B------:R-:W-:Y:S01]  /*49cf0*/  IADD3 R33, R33, -0x168, RZ ;  /* 0xfffffe9821217810 */ /* 0x000fe20007ffe0ff */
[----:B------:R-:W-:Y:S01]  /*49d00*/  VIADD R32, R32, 0xfffffef7 ;  /* 0xfffffef720207836 */ /* 0x000fe20000000000 */
[----:B------:R-:W-:Y:S01]  /*49d10*/  ISETP.GE.U32.AND P3, PT, R68, 0x7ffffe1a, PT ;  /* 0x7ffffe1a4400780c */ /* 0x000fe20003f66070 */
[----:B------:R-:W-:Y:S01]  /*49d20*/  VIADD R21, R21, 0xfffffef6 ;  /* 0xfffffef615157836 */ /* 0x000fe20000000000 */
[----:B------:R-:W-:Y:S01]  /*49d30*/  ISETP.GE.U32.AND P6, PT, R33, 0x7ffffe19, PT ;  /* 0x7ffffe192100780c */ /* 0x000fe20003fc6070 */
[----:B------:R-:W1:Y:S01]  /*49d40*/  LDC R20, c[0x0][0x230] ;  /* 0x00008c00ff147b82 */ /* 0x000e620000000800 */
[----:B------:R-:W-:-:S07]  /*49d50*/  ISETP.GE.U32.AND P5, PT, R32, 0x7ffffe78, PT ;  /* 0x7ffffe782000780c */ /* 0x000fce0003fa6070 */
[----:B------:R-:W1:Y:S08]  /*49d60*/  LDC R7, c[0x0][0x230] ;  /* 0x00008c00ff077b82 */ /* 0x000e700000000800 */
[----:B------:R-:W1:Y:S08]  /*49d70*/  LDC R6, c[0x0][0x230] ;  /* 0x00008c00ff067b82 */ /* 0x000e700000000800 */
[----:B------:R-:W1:Y:S08]  /*49d80*/  LDC R68, c[0x0][0x230] ;  /* 0x00008c00ff447b82 */ /* 0x000e700000000800 */
[----:B------:R-:W1:Y:S08]  /*49d90*/  LDC R33, c[0x0][0x230] ;  /* 0x00008c00ff217b82 */ /* 0x000e700000000800 */
[----:B------:R-:W1:Y:S01]  /*49da0*/  LDC R32, c[0x0][0x230] ;  /* 0x00008c00ff207b82 */ /* 0x000e620000000800 */
[----:B----4-:R-:W-:-:S04]  /*49db0*/  IMAD.WIDE R128, R105, 0x4, R128 ;  /* 0x0000000469807825 */ /* 0x010fc800078e0280 */
[----:B------:R-:W-:Y:S01]  /*49dc0*/  IMAD.WIDE R116, R105, 0x4, R116 ;  /* 0x0000000469747825 */ /* 0x000fe200078e0274 */
[----:B------:R4:W-:Y:S04]  /*49dd0*/  LDGSTS.E [R2+0x6800c], desc[UR60][R128.64], !P0 ;  /* 0x6800c00080027fae */ /* 0x0009e8000c12187c */
[----:B------:R4:W-:Y:S01]  /*49de0*/  STL.64 [R1+0xf40], R128 ;  /* 0x000f408001007387 */ /* 0x0009e20000100a00 */
[----:B------:R-:W-:-:S03]  /*49df0*/  ISETP.GE.U32.AND P0, PT, R21, 0x7ffffe77, PT ;  /* 0x7ffffe771500780c */ /* 0x000fc60003f06070 */
[----:B------:R4:W-:Y:S04]  /*49e00*/  STL.64 [R1+0x13c8], R116 ;  /* 0x0013c87401007387 */ /* 0x0009e80000100a00 */
[----:B------:R1:W-:Y:S01]  /*49e10*/  LDGSTS.E [R2+0x6c000], desc[UR60][R116.64], !P2 ;  /* 0x6c00000074027fae */ /* 0x0003e2000d12187c */
[----:B------:R-:W1:Y:S03]  /*49e20*/  LDC R21, c[0x0][0x230] ;  /* 0x00008c00ff157b82 */ /* 0x000e660000000800 */
[----:B----4-:R-:W4:Y:S04]  /*49e30*/  LDL.LU.64 R128, [R1+0x1398] ;  /* 0x0013980001807983 */ /* 0x010f280000300a00 */
[----:B------:R-:W4:Y:S01]  /*49e40*/  LDL.LU.64 R116, [R1+0x1390] ;  /* 0x0013900001747983 */ /* 0x000f220000300a00 */
[----:B---3--:R-:W-:-:S05]  /*49e50*/  IMAD.WIDE R92, R105, 0x4, R92 ;  /* 0x00000004695c7825 */ /* 0x008fca00078e025c */
[----:B------:R3:W-:Y:S04]  /*49e60*/  STL.64 [R1+0x13c0], R92 ;  /* 0x0013c05c01007387 */ /* 0x0007e80000100a00 */
[----:B------:R4:W-:Y:S01]  /*49e70*/  LDGSTS.E [R2+0x6c004], desc[UR60][R92.64], !P4 ;  /* 0x6c0040005c027fae */ /* 0x0009e2000e12187c */
[----:B--2---:R-:W-:-:S05]  /*49e80*/  IMAD.WIDE R80, R105, 0x4, R80 ;  /* 0x0000000469507825 */ /* 0x004fca00078e0250 */
[----:B------:R2:W-:Y:S04]  /*49e90*/  STL.64 [R1+0x13b8], R80 ;  /* 0x0013b85001007387 */ /* 0x0005e80000100a00 */
[----:B------:R4:W-:Y:S04]  /*49ea0*/  LDGSTS.E [R2+0x6c008], desc[UR60][R80.64], !P3 ;  /* 0x6c00800050027fae */ /* 0x0009e8000d92187c */
[----:B---3--:R-:W3:Y:S01]  /*49eb0*/  LDL.LU.64 R92, [R1+0x1388] ;  /* 0x00138800015c7983 */ /* 0x008ee20000300a00 */
        /* <DEDUP_REMOVED lines=13> */
[----:B------:R-:W-:Y:S01]  /*49f90*/  VIADD R20, R20, 0xfffffef5 ;  /* 0xfffffef514147836 */ /* 0x000fe20000000000 */
[----:B------:R-:W-:Y:S01]  /*49fa0*/  IADD3 R7, R7, -0x10c, RZ ;  /* 0xfffffef407077810 */ /* 0x000fe20007ffe0ff */
[----:B------:R-:W-:-:S03]  /*49fb0*/  VIADD R6, R6, 0xfffffed7 ;  /* 0xfffffed706067836 */ /* 0x000fc60000000000 */
[----:B------:R-:W-:Y:S02]  /*49fc0*/  ISETP.GE.U32.AND P2, PT, R20, 0x7ffffe76, PT ;  /* 0x7ffffe761400780c */ /* 0x000fe40003f46070 */
[----:B------:R-:W-:Y:S01]  /*49fd0*/  ISETP.GE.U32.AND P4, PT, R7, 0x7ffffe75, PT ;  /* 0x7ffffe750700780c */ /* 0x000fe20003f86070 */
[----:B------:R-:W-:Y:S01]  /*49fe0*/  VIADD R68, R68, 0xfffffed6 ;  /* 0xfffffed644447836 */ /* 0x000fe20000000000 */
[----:B------:R-:W-:Y:S01]  /*49ff0*/  ISETP.GE.U32.AND P3, PT, R6, 0x7ffffe58, PT ;  /* 0x7ffffe580600780c */ /* 0x000fe20003f66070 */
[----:B------:R-:W-:Y:S01]  /*4a000*/  VIADD R33, R33, 0xfffffed5 ;  /* 0xfffffed521217836 */ /* 0x000fe20000000000 */
[----:B------:R-:W-:Y:S01]  /*4a010*/  IADD3 R32, R32, -0x12c, RZ ;  /* 0xfffffed420207810 */ /* 0x000fe20007ffe0ff */
[----:B------:R-:W-:Y:S01]  /*4a020*/  VIADD R21, R21, 0xfffffeb7 ;  /* 0xfffffeb715157836 */ /* 0x000fe20000000000 */
[----:B------:R-:W-:Y:S01]  /*4a030*/  ISETP.GE.U32.AND P6, PT, R68, 0x7ffffe57, PT ;  /* 0x7ffffe574400780c */ /* 0x000fe20003fc6070 */
[----:B------:R-:W1:Y:S01]  /*4a040*/  LDC R20, c[0x0][0x230] ;  /* 0x00008c00ff147b82 */ /* 0x000e620000000800 */
[----:B------:R-:W-:-:S02]  /*4a050*/  ISETP.GE.U32.AND P5, PT, R33, 0x7ffffe56, PT ;  /* 0x7ffffe562100780c */ /* 0x000fc40003fa6070 */
[----:B------:R-:W-:-:S05]  /*4a060*/  ISETP.GE.U32.AND P0, PT, R32, 0x7ffffe55, PT ;  /* 0x7ffffe552000780c */ /* 0x000fca0003f06070 */
        /* <DEDUP_REMOVED lines=38> */
[----:B------:R-:W-:Y:S02]  /*4a2d0*/  ISETP.GE.U32.AND P4, PT, R20, 0x7ffffe37, PT ;  /* 0x7ffffe371400780c */ /* 0x000fe40003f86070 */
[----:B------:R-:W-:Y:S01]  /*4a2e0*/  ISETP.GE.U32.AND P3, PT, R7, 0x7ffffe36, PT ;  /* 0x7ffffe360700780c */ /* 0x000fe20003f66070 */
[----:B------:R-:W-:Y:S01]  /*4a2f0*/  VIADD R68, R68, 0xfffffe97 ;  /* 0xfffffe9744447836 */ /* 0x000fe20000000000 */
[----:B------:R-:W-:Y:S01]  /*4a300*/  ISETP.GE.U32.AND P6, PT, R6, 0x7ffffe35, PT ;  /* 0x7ffffe350600780c */ /* 0x000fe20003fc6070 */
[----:B------:R-:W-:Y:S02]  /*4a310*/  VIADD R33, R33, 0xfffffe96 ;  /* 0xfffffe9621217836 */ /* 0x000fe40000000000 */
[----:B------:R-:W-:Y:S01]  /*4a320*/  VIADD R32, R32, 0xfffffe95 ;  /* 0xfffffe9520207836 */ /* 0x000fe20000000000 */
[----:B------:R-:W-:-:S02]  /*4a330*/  IADD3 R21, R21, -0x16c, RZ ;  /* 0xfffffe9415157810 */ /* 0x000fc40007ffe0ff */
[----:B------:R-:W-:Y:S01]  /*4a340*/  ISETP.GE.U32.AND P5, PT, R68, 0x7ffffe18, PT ;  /* 0x7ffffe184400780c */ /* 0x000fe20003fa6070 */
        /* <DEDUP_REMOVED lines=10> */
[----:B------:R4:W-:Y:S04]  /*4a3f0*/  STL.64 [R1+0xf70], R128 ;  /* 0x000f708001007387 */ /* 0x0009e80000100a00 */
[----:B------:R1:W-:Y:S04]  /*4a400*/  LDGSTS.E [R3+0x68004], desc[UR60][R128.64], !P4 ;  /* 0x6800400080037fae */ /* 0x0003e8000e12187c */
[----:B------:R4:W-:Y:S01]  /*4a410*/  STL.64 [R1+0xfc8], R116 ;  /* 0x000fc87401007387 */ /* 0x0009e20000100a00 */
[----:B------:R-:W-:-:S03]  /*4a420*/  ISETP.GE.U32.AND P4, PT, R21, 0x7ffffe15, PT ;  /* 0x7ffffe151500780c */ /* 0x000fc60003f86070 */
        /* <DEDUP_REMOVED lines=76> */
[----:B------:R-:W-:Y:S02]  /*4a8f0*/  ISETP.GE.U32.AND P6, PT, R20, 0x7ffffe51, PT ;  /* 0x7ffffe511400780c */ /* 0x000fe40003fc6070 */
[----:B------:R-:W-:Y:S01]  /*4a900*/  ISETP.GE.U32.AND P5, PT, R7, 0x7ffffe34, PT ;  /* 0x7ffffe340700780c */ /* 0x000fe20003fa6070 */
[----:B------:R-:W-:Y:S01]  /*4a910*/  VIADD R68, R68, 0xfffffeb1 ;  /* 0xfffffeb144447836 */ /* 0x000fe20000000000 */
[----:B------:R-:W-:Y:S02]  /*4a920*/  ISETP.GE.U32.AND P0, PT, R6, 0x7ffffe33, PT ;  /* 0x7ffffe330600780c */ /* 0x000fe40003f06070 */
[----:B------:R-:W-:Y:S01]  /*4a930*/  IADD3 R33, R33, -0x150, RZ ;  /* 0xfffffeb021217810 */ /* 0x000fe20007ffe0ff */
[----:B------:R-:W-:Y:S02]  /*4a940*/  VIADD R32, R32, 0xfffffe93 ;  /* 0xfffffe9320207836 */ /* 0x000fe40000000000 */
[----:B------:R-:W-:Y:S01]  /*4a950*/  VIADD R21, R21, 0xfffffe92 ;  /* 0xfffffe9215157836 */ /* 0x000fe20000000000 */
[----:B------:R-:W-:-:S02]  /*4a960*/  ISETP.GE.U32.AND P2, PT, R68, 0x7ffffe32, PT ;  /* 0x7ffffe324400780c */ /* 0x000fc40003f46070 */
        /* <DEDUP_REMOVED lines=12> */
[----:B------:R4:W-:Y:S04]  /*4aa30*/  STL.64 [R1+0x1030], R116 ;  /* 0x0010307401007387 */ /* 0x0009e80000100a00 */
[----:B------:R1:W-:Y:S01]  /*4aa40*/  LDGSTS.E [R4+0x68000], desc[UR60][R116.64], !P5 ;  /* 0x6800000074047fae */ /* 0x0003e2000e92187c */
[----:B------:R-:W-:Y:S01]  /*4aa50*/  ISETP.GE.U32.AND P6, PT, R21, 0x7ffffe13, PT ;  /* 0x7ffffe131500780c */ /* 0x000fe20003fc6070 */
[----:B---3--:R-:W-:-:S02]  /*4aa60*/  IMAD.WIDE R92, R105, 0x4, R92 ;  /* 0x00000004695c7825 */ /* 0x008fc400078e025c */
[----:B----4-:R-:W3:Y:S04]  /*4aa70*/  LDL.LU.64 R128, [R1+0x12b8] ;  /* 0x0012b80001807983 */ /* 0x010ee80000300a00 */
[----:B------:R-:W4:Y:S01]  /*4aa80*/  LDL.LU.64 R116, [R1+0x12b0] ;  /* 0x0012b00001747983 */ /* 0x000f220000300a00 */
[----:B--2---:R-:W-:-:S03]  /*4aa90*/  IMAD.WIDE R80, R105, 0x4, R80 ;  /* 0x0000000469507825 */ /* 0x004fc600078e0250 */
[----:B------:R2:W-:Y:S04]  /*4aaa0*/  STL.64 [R1+0x1040], R92 ;  /* 0x0010405c01007387 */ /* 0x0005e80000100a00 */
[----:B------:R4:W-:Y:S04]  /*4aab0*/  LDGSTS.E [R4+0x68004], desc[UR60][R92.64], !P0 ;  /* 0x680040005c047fae */ /* 0x0009e8000c12187c */
[----:B------:R1:W-:Y:S04]  /*4aac0*/  STL.64 [R1+0x1038], R80 ;  /* 0x0010385001007387 */ /* 0x0003e80000100a00 */
[----:B------:R4:W-:Y:S01]  /*4aad0*/  LDGSTS.E [R4+0x68008], desc[UR60][R80.64], !P2 ;  /* 0x6800800050047fae */ /* 0x0009e2000d12187c */
[----:B------:R-:W-:-:S04]  /*4aae0*/  IMAD.WIDE R218, R105, 0x4, R218 ;  /* 0x0000000469da7825 */ /* 0x000fc800078e02da */
[C---:B------:R-:W-:Y:S01]  /*4aaf0*/  IMAD.WIDE R56, R105.reuse, 0x4, R56 ;  /* 0x0000000469387825 */ /* 0x040fe200078e0238 */
[----:B--2---:R-:W2:Y:S03]  /*4ab00*/  LDL.LU.64 R92, [R1+0x12a8] ;  /* 0x0012a800015c7983 */ /* 0x004ea60000300a00 */
[----:B------:R-:W-:Y:S01]  /*4ab10*/  IMAD.WIDE R44, R105, 0x4, R44 ;  /* 0x00000004692c7825 */ /* 0x000fe200078e022c */
[----:B-1----:R-:W2:Y:S04]  /*4ab20*/  LDL.LU.64 R80, [R1+0x12a0] ;  /* 0x0012a00001507983 */ /* 0x002ea80000300a00 */
[----:B------:R1:W-:Y:S04]  /*4ab30*/  STL.64 [R1+0x1028], R218 ;  /* 0x001028da01007387 */ /* 0x0003e80000100a00 */
[----:B------:R1:W-:Y:S04]  /*4ab40*/  STL.64 [R1+0x1020], R56 ;  /* 0x0010203801007387 */ /* 0x0003e80000100a00 */
[----:B------:R2:W-:Y:S04]  /*4ab50*/  LDGSTS.E [R4+0x6800c], desc[UR60][R218.64], !P4 ;  /* 0x6800c000da047fae */ /* 0x0005e8000e12187c */
[----:B------:R1:W-:Y:S04]  /*4ab60*/  STL.64 [R1+0x1018], R44 ;  /* 0x0010182c01007387 */ /* 0x0003e80000100a00 */
[----:B------:R2:W-:Y:S04]  /*4ab70*/  LDGSTS.E [R4+0x6c000], desc[UR60][R56.64], !P3 ;  /* 0x6c00000038047fae */ /* 0x0005e8000d92187c */
[----:B------:R2:W-:Y:S01]  /*4ab80*/  LDGSTS.E [R4+0x6c004], desc[UR60][R44.64], !P6 ;  /* 0x6c0040002c047fae */ /* 0x0005e2000f12187c */
[----:B------:R-:W-:-:S02]  /*4ab90*/  VIADD R68, R68, 0xfffffeee ;  /* 0xfffffeee44447836 */ /* 0x000fc40000000000 */
[----:B------:R-:W-:Y:S01]  /*4aba0*/  VIADD R20, R20, 0xfffffe91 ;  /* 0xfffffe9114147836 */ /* 0x000fe20000000000 */
[----:B------:R-:W-:Y:S01]  /*4abb0*/  IADD3 R7, R7, -0x170, RZ ;  /* 0xfffffe9007077810 */ /* 0x000fe20007ffe0ff */
[----:B------:R-:W-:Y:S02]  /*4abc0*/  VIADD R6, R6, 0xfffffeef ;  /* 0xfffffeef06067836 */ /* 0x000fe40000000000 */
[----:B------:R-:W-:Y:S01]  /*4abd0*/  VIADD R33, R33, 0xfffffeed ;  /* 0xfffffeed21217836 */ /* 0x000fe20000000000 */
[----:B------:R-:W1:Y:S02]  /*4abe0*/  LDC R21, c[0x0][0x230] ;  /* 0x00008c00ff157b82 */ /* 0x000e640000000800 */
[----:B-1----:R-:W2:Y:S04]  /*4abf0*/  LDL.LU.64 R218, [R1+0x1298] ;  /* 0x0012980001da7983 */ /* 0x002ea80000300a00 */
[----:B------:R-:W2:Y:S04]  /*4ac00*/  LDL.LU.64 R56, [R1+0x1290] ;  /* 0x0012900001387983 */ /* 0x000ea80000300a00 */
[----:B------:R-:W2:Y:S01]  /*4ac10*/  LDL.LU.64 R44, [R1+0x1288] ;  /* 0x00128800012c7983 */ /* 0x000ea20000300a00 */
[----:B------:R-:W-:-:S02]  /*4ac20*/  ISETP.GE.U32.AND P4, PT, R68, 0x7ffffe6f, PT ;  /* 0x7ffffe6f4400780c */ /* 0x000fc40003f86070 */
[----:B------:R-:W1:Y:S01]  /*4ac30*/  LDC R68, c[0x0][0x230] ;  /* 0x00008c00ff447b82 */ /* 0x000e620000000800 */
[----:B------:R-:W-:Y:S02]  /*4ac40*/  ISETP.GE.U32.AND P5, PT, R20, 0x7ffffe12, PT ;  /* 0x7ffffe121400780c */ /* 0x000fe40003fa6070 */
[----:B------:R-:W-:Y:S02]  /*4ac50*/  ISETP.GE.U32.AND P0, PT, R7, 0x7ffffe11, PT ;  /* 0x7ffffe110700780c */ /* 0x000fe40003f06070 */
[----:B------:R-:W-:Y:S02]  /*4ac60*/  ISETP.GE.U32.AND P2, PT, R6, 0x7ffffe70, PT ;  /* 0x7ffffe700600780c */ /* 0x000fe40003f46070 */
[----:B------:R-:W-:Y:S02]  /*4ac70*/  ISETP.GE.U32.AND P3, PT, R33, 0x7ffffe6e, PT ;  /* 0x7ffffe6e2100780c */ /* 0x000fe40003f66070 */
[----:B------:R-:W-:Y:S01]  /*4ac80*/  IADD3 R32, R32, -0x114, RZ ;  /* 0xfffffeec20207810 */ /* 0x000fe20007ffe0ff */
[----:B------:R-:W2:Y:S08]  /*4ac90*/  LDC R20, c[0x0][0x230] ;  /* 0x00008c00ff147b82 */ /* 0x000eb00000000800 */
[----:B------:R-:W2:Y:S08]  /*4aca0*/  LDC R7, c[0x0][0x230] ;  /* 0x00008c00ff077b82 */ /* 0x000eb00000000800 */
[----:B------:R-:W2:Y:S01]  /*4acb0*/  LDC R6, c[0x0][0x230] ;  /* 0x00008c00ff067b82 */ /* 0x000ea20000000800 */
[----:B-1----:R-:W-:-:S02]  /*4acc0*/  VIADD R68, R68, 0xfffffeaf ;  /* 0xfffffeaf44447836 */ /* 0x002fc40000000000 */
[----:B------:R-:W-:Y:S01]  /*4acd0*/  VIADD R21, R21, 0xfffffecf ;  /* 0xfffffecf15157836 */ /* 0x000fe20000000000 */
[----:B------:R-:W-:-:S04]  /*4ace0*/  ISETP.GE.U32.AND P6, PT, R32, 0x7ffffe6d, PT ;  /* 0x7ffffe6d2000780c */ /* 0x000fc80003fc6070 */
[----:B------:R-:W1:Y:S08]  /*4acf0*/  LDC R33, c[0x0][0x230] ;  /* 0x00008c00ff217b82 */ /* 0x000e700000000800 */
[----:B------:R-:W1:Y:S01]  /*4ad00*/  LDC R32, c[0x0][0x230] ;  /* 0x00008c00ff207b82 */ /* 0x000e620000000800 */
[----:B---3--:R-:W-:-:S04]  /*4ad10*/  IMAD.WIDE R128, R105, 0x4, R128 ;  /* 0x0000000469807825 */ /* 0x008fc800078e0280 */
[C---:B----4-:R-:W-:Y:S01]  /*4ad20*/  IMAD.WIDE R116, R105.reuse, 0x4, R116 ;  /* 0x0000000469747825 */ /* 0x050fe200078e0274 */
[----:B------:R3:W-:Y:S04]  /*4ad30*/  STL.64 [R1+0x1010], R128 ;  /* 0x0010108001007387 */ /* 0x0007e80000100a00 */
[----:B------:R-:W-:Y:S04]  /*4ad40*/  LDGSTS.E [R4+0x6c008], desc[UR60][R128.64], !P5 ;  /* 0x6c00800080047fae */ /* 0x000fe8000e92187c */
[----:B------:R4:W-:Y:S04]  /*4ad50*/  STL.64 [R1+0x1008], R116 ;  /* 0x0010087401007387 */ /* 0x0009e80000100a00 */
[----:B------:R-:W-:Y:S04]  /*4ad60*/  LDGSTS.E [R4+0x6c00c], desc[UR60][R116.64], !P0 ;  /* 0x6c00c00074047fae */ /* 0x000fe8000c12187c */
[----:B---3--:R-:W3:Y:S04]  /*4ad70*/  LDL.LU.64 R128, [R1+0x1280] ;  /* 0x0012800001807983 */ /* 0x008ee80000300a00 */
[----:B----4-:R-:W4:Y:S01]  /*4ad80*/  LDL.LU.64 R116, [R1+0x1278] ;  /* 0x0012780001747983 */ /* 0x010f220000300a00 */
[----:B--2---:R-:W-:-:S04]  /*4ad90*/  IMAD.WIDE R92, R105, 0x4, R92 ;  /* 0x00000004695c7825 */ /* 0x004fc800078e025c */
[C---:B------:R-:W-:Y:S01]  /*4ada0*/  IMAD.WIDE R80, R105.reuse, 0x4, R80 ;  /* 0x0000000469507825 */ /* 0x040fe200078e0250 */
[----:B------:R2:W-:Y:S04]  /*4adb0*/  STL.64 [R1+0x1000], R92 ;  /* 0x0010005c01007387 */ /* 0x0005e80000100a00 */
[----:B------:R-:W-:Y:S04]  /*4adc0*/  LDGSTS.E [R8+0x60000], desc[UR60][R92.64], !P2 ;  /* 0x600000005c087fae */ /* 0x000fe8000d12187c */
[----:B------:R1:W-:Y:S04]  /*4add0*/  STL.64 [R1+0x978], R80 ;  /* 0x0009785001007387 */ /* 0x0003e80000100a00 */
[----:B------:R-:W-:Y:S01]  /*4ade0*/  LDGSTS.E [R8+0x60004], desc[UR60][R80.64], !P4 ;  /* 0x6000400050087fae */ /* 0x000fe2000e12187c */
[----:B------:R-:W-:-:S03]  /*4adf0*/  IMAD.WIDE R218, R105, 0x4, R218 ;  /* 0x0000000469da7825 */ /* 0x000fc600078e02da */
[----:B--2---:R-:W2:Y:S01]  /*4ae00*/  LDL.LU.64 R92, [R1+0x1270] ;  /* 0x00127000015c7983 */ /* 0x004ea20000300a00 */
[----:B------:R-:W-:-:S03]  /*4ae10*/  IMAD.WIDE R56, R105, 0x4, R56 ;  /* 0x0000000469387825 */ /* 0x000fc600078e0238 */
[----:B-1----:R-:W2:Y:S01]  /*4ae20*/  LDL.LU.64 R80, [R1+0x1268] ;  /* 0x0012680001507983 */ /* 0x002ea20000300a00 */
[----:B------:R-:W-:-:S03]  /*4ae30*/  IMAD.WIDE R44, R105, 0x4, R44 ;  /* 0x00000004692c7825 */ /* 0x000fc600078e022c */
[----:B------:R-:W-:Y:S04]  /*4ae40*/  STL.64 [R1+0x988], R218 ;  /* 0x000988da01007387 */ /* 0x000fe80000100a00 */
[----:B------:R-:W-:Y:S04]  /*4ae50*/  LDGSTS.E [R8+0x60008], desc[UR60][R218.64], !P3 ;  /* 0x60008000da087fae */ /* 0x000fe8000d92187c */
[----:B------:R1:W-:Y:S01]  /*4ae60*/  STL.64 [R1+0xa38], R56 ;  /* 0x000a383801007387 */ /* 0x0003e20000100a00 */
[----:B------:R-:W-:-:S03]  /*4ae70*/  ISETP.GE.U32.AND P3, PT, R68, 0x7ffffe30, PT ;  /* 0x7ffffe304400780c */ /* 0x000fc60003f66070 */
[----:B------:R1:W-:Y:S04]  /*4ae80*/  STL.64 [R1+0xd00], R44 ;  /* 0x000d002c01007387 */ /* 0x0003e80000100a00 */
[----:B------:R-:W2:Y:S01]  /*4ae90*/  LDL.LU.64 R68, [R1+0x1260] ;  /* 0x0012600001447983 */ /* 0x000ea20000300a00 */
[----:B------:R-:W-:-:S03]  /*4aea0*/  ISETP.GE.U32.AND P5, PT, R21, 0x7ffffe50, PT ;  /* 0x7ffffe501500780c */ /* 0x000fc60003fa6070 */
[----:B------:R1:W-:Y:S01]  /*4aeb0*/  LDGSTS.E [R8+0x6000c], desc[UR60][R56.64], !P6 ;  /* 0x6000c00038087fae */ /* 0x0003e2000f12187c */
[----:B------:R-:W-:Y:S02]  /*4aec0*/  VIADD R20, R20, 0xfffffece ;  /* 0xfffffece14147836 */ /* 0x000fe40000000000 */
[----:B------:R-:W-:Y:S01]  /*4aed0*/  VIADD R7, R7, 0xfffffecd ;  /* 0xfffffecd07077836 */ /* 0x000fe20000000000 */
[----:B------:R-:W-:Y:S01]  /*4aee0*/  IADD3 R6, R6, -0x134, RZ ;  /* 0xfffffecc06067810 */ /* 0x000fe20007ffe0ff */
[----:B------:R-:W-:Y:S02]  /*4aef0*/  VIADD R33, R33, 0xfffffeae ;  /* 0xfffffeae21217836 */ /* 0x000fe40000000000 */
[----:B------:R-:W-:Y:S01]  /*4af00*/  VIADD R32, R32, 0xfffffead ;  /* 0xfffffead20207836 */ /* 0x000fe20000000000 */
[----:B------:R-:W2:Y:S08]  /*4af10*/  LDC R21, c[0x0][0x230] ;  /* 0x00008c00ff157b82 */ /* 0x000eb00000000800 */
[----:B-1----:R-:W1:Y:S01]  /*4af20*/  LDC R56, c[0x0][0x230] ;  /* 0x00008c00ff387b82 */ /* 0x002e620000000800 */
[----:B------:R-:W-:Y:S04]  /*4af30*/  LDGSTS.E [R8+0x64000], desc[UR60][R44.64], !P5 ;  /* 0x640000002c087fae */ /* 0x000fe8000e92187c */
[----:B------:R-:W2:Y:S04]  /*4af40*/  LDL.LU.64 R44, [R1+0x1258] ;  /* 0x00125800012c7983 */ /* 0x000ea80000300a00 */
[----:B------:R-:W2:Y:S01]  /*4af50*/  LDL.LU.64 R218, [R1+0x1250] ;  /* 0x0012500001da7983 */ /* 0x000ea20000300a00 */
[----:B------:R-:W-:-:S02]  /*4af60*/  ISETP.GE.U32.AND P0, PT, R20, 0x7ffffe4f, PT ;  /* 0x7ffffe4f1400780c */ /* 0x000fc40003f06070 */
[----:B------:R-:W-:Y:S02]  /*4af70*/  ISETP.GE.U32.AND P2, PT, R7, 0x7ffffe4e, PT ;  /* 0x7ffffe4e0700780c */ /* 0x000fe40003f46070 */
[----:B------:R-:W-:Y:S02]  /*4af80*/  ISETP.GE.U32.AND P4, PT, R6, 0x7ffffe4d, PT ;  /* 0x7ffffe4d0600780c */ /* 0x000fe40003f86070 */
[----:B------:R-:W-:Y:S02]  /*4af90*/  ISETP.GE.U32.AND P6, PT, R33, 0x7ffffe2f, PT ;  /* 0x7ffffe2f2100780c */ /* 0x000fe40003fc6070 */
[----:B------:R-:W-:Y:S02]  /*4afa0*/  ISETP.GE.U32.AND P5, PT, R32, 0x7ffffe2e, PT ;  /* 0x7ffffe2e2000780c */ /* 0x000fe40003fa6070 */
[----:B-1----:R-:W-:Y:S01]  /*4afb0*/  IADD3 R104, R56, -0x174, RZ ;  /* 0xfffffe8c38687810 */ /* 0x002fe20007ffe0ff */
[----:B------:R-:W1:Y:S08]  /*4afc0*/  LDC R20, c[0x0][0x230] ;  /* 0x00008c00ff147b82 */ /* 0x000e700000000800 */
[----:B------:R-:W1:Y:S08]  /*4afd0*/  LDC R7, c[0x0][0x230] ;  /* 0x00008c00ff077b82 */ /* 0x000e700000000800 */
[----:B------:R-:W1:Y:S01]  /*4afe0*/  LDC R6, c[0x0][0x230] ;  /* 0x00008c00ff067b82 */ /* 0x000e620000000800 */
[----:B---3--:R-:W-:-:S04]  /*4aff0*/  IMAD.WIDE R128, R105, 0x4, R128 ;  /* 0x0000000469807825 */ /* 0x008fc800078e0280 */
[----:B----4-:R-:W-:-:S04]  /*4b000*/  IMAD.WIDE R116, R105, 0x4, R116 ;  /* 0x0000000469747825 */ /* 0x010fc800078e0274 */
[----:B--2---:R-:W-:Y:S01]  /*4b010*/  IMAD.WIDE R80, R105, 0x4, R80 ;  /* 0x0000000469507825 */ /* 0x004fe200078e0250 */
[----:B------:R2:W-:Y:S04]  /*4b020*/  STL.64 [R1+0xd10], R128 ;  /* 0x000d108001007387 */ /* 0x0005e80000100a00 */
[----:B------:R-:W-:Y:S04]  /*4b030*/  LDGSTS.E [R8+0x64004], desc[UR60][R128.64], !P0 ;  /* 0x6400400080087fae */ /* 0x000fe8000c12187c */
[----:B------:R3:W-:Y:S04]  /*4b040*/  STL.64 [R1+0xd28], R116 ;  /* 0x000d287401007387 */ /* 0x0007e80000100a00 */
[----:B------:R3:W-:Y:S01]  /*4b050*/  LDGSTS.E [R8+0x64008], desc[UR60][R116.64], !P2 ;  /* 0x6400800074087fae */ /* 0x0007e2000d12187c */
[----:B------:R-:W-:Y:S01]  /*4b060*/  VIADD R21, R21, 0xfffffe8f ;  /* 0xfffffe8f15157836 */ /* 0x000fe20000000000 */
[----:B------:R-:W4:Y:S02]  /*4b070*/  LDC R33, c[0x0][0x230] ;  /* 0x00008c00ff217b82 */ /* 0x000f240000000800 */
[----:B--2---:R-:W2:Y:S01]  /*4b080*/  LDL.LU.64 R128, [R1+0x1248] ;  /* 0x0012480001807983 */ /* 0x004ea20000300a00 */
[----:B---3--:R-:W-:-:S03]  /*4b090*/  IMAD.WIDE R116, R105, 0x4, R92 ;  /* 0x0000000469747825 */ /* 0x008fc600078e025c */
[----:B------:R-:W3:Y:S04]  /*4b0a0*/  LDL.LU.64 R92, [R1+0x1240] ;  /* 0x00124000015c7983 */ /* 0x000ee80000300a00 */
[----:B------:R1:W-:Y:S04]  /*4b0b0*/  STL.64 [R1+0xd38], R116 ;  /* 0x000d387401007387 */ /* 0x0003e80000100a00 */
[----:B------:R1:W-:Y:S04]  /*4b0c0*/  LDGSTS.E [R8+0x6400c], desc[UR60][R116.64], !P4 ;  /* 0x6400c00074087fae */ /* 0x0003e8000e12187c */
[----:B------:R1:W-:Y:S04]  /*4b0d0*/  STL.64 [R1+0xff8], R80 ;  /* 0x000ff85001007387 */ /* 0x0003e80000100a00 */
[----:B------:R-:W-:Y:S01]  /*4b0e0*/  LDGSTS.E [R8+0x68000], desc[UR60][R80.64], !P3 ;  /* 0x6800000050087fae */ /* 0x000fe2000d92187c */
[----:B-1----:R-:W-:-:S03]  /*4b0f0*/  IMAD.WIDE R116, R105, 0x4, R68 ;  /* 0x0000000469747825 */ /* 0x002fc600078e0244 */
[----:B------:R-:W3:Y:S04]  /*4b100*/  LDL.LU.64 R80, [R1+0x1238] ;  /* 0x0012380001507983 */ /* 0x000ee80000300a00 */
[----:B------:R-:W3:Y:S01]  /*4b110*/  LDL.LU.64 R68, [R1+0x1230] ;  /* 0x0012300001447983 */ /* 0x000ee20000300a00 */
[----:B------:R-:W-:-:S04]  /*4b120*/  IMAD.WIDE R56, R105, 0x4, R44 ;  /* 0x0000000469387825 */ /* 0x000fc800078e022c */
[----:B------:R-:W-:Y:S01]  /*4b130*/  IMAD.WIDE R44, R105, 0x4, R218 ;  /* 0x00000004692c7825 */ /* 0x000fe200078e02da */
[----:B------:R1:W-:Y:S04]  /*4b140*/  STL.64 [R1+0xff0], R116 ;  /* 0x000ff07401007387 */ /* 0x0003e80000100a00 */
[----:B------:R4:W-:Y:S04]  /*4b150*/  STL.64 [R1+0xfe8], R56 ;  /* 0x000fe83801007387 */ /* 0x0009e80000100a00 */
[----:B------:R-:W-:Y:S04]  /*4b160*/  LDGSTS.E [R8+0x68004], desc[UR60][R116.64], !P6 ;  /* 0x6800400074087fae */ /* 0x000fe8000f12187c */
[----:B------:R4:W-:Y:S04]  /*4b170*/  STL.64 [R1+0xfe0], R44 ;  /* 0x000fe02c01007387 */ /* 0x0009e80000100a00 */
[----:B------:R-:W-:Y:S04]  /*4b180*/  LDGSTS.E [R8+0x68008], desc[UR60][R56.64], !P5 ;  /* 0x6800800038087fae */ /* 0x000fe8000e92187c */
[----:B-1----:R-:W3:Y:S04]  /*4b190*/  LDL.LU.64 R116, [R1+0x1228] ;  /* 0x0012280001747983 */ /* 0x002ee80000300a00 */
[----:B----4-:R-:W4:Y:S04]  /*4b1a0*/  LDL.LU.64 R56, [R1+0x1220] ;  /* 0x0012200001387983 */ /* 0x010f280000300a00 */
[----:B------:R-:W4:Y:S01]  /*4b1b0*/  LDL.LU.64 R218, [R1+0x1218] ;  /* 0x0012180001da7983 */ /* 0x000f220000300a00 */
[----:B------:R-:W-:-:S02]  /*4b1c0*/  IADD3 R32, R20, -0x154, RZ ;  /* 0xfffffeac14207810 */ /* 0x000fc40007ffe0ff */
[----:B------:R-:W1:Y:S02]  /*4b1d0*/  LDC R20, c[0x0][0x230] ;  /* 0x00008c00ff147b82 */ /* 0x000e640000000800 */
[----:B------:R-:W-:Y:S02]  /*4b1e0*/  ISETP.GE.U32.AND P0, PT, R32, 0x7ffffe2d, PT ;  /* 0x7ffffe2d2000780c */ /* 0x000fe40003f06070 */
[----:B------:R-:W-:-:S04]  /*4b1f0*/  ISETP.GE.U32.AND P2, PT, R21, 0x7ffffe10, PT ;  /* 0x7ffffe101500780c */ /* 0x000fc80003f46070 */
[----:B------:R-:W1:Y:S01]  /*4b200*/  LDC R21, c[0x0][0x230] ;  /* 0x00008c00ff157b82 */ /* 0x000e620000000800 */
[----:B------:R-:W-:Y:S02]  /*4b210*/  VIADD R7, R7, 0xfffffe8e ;  /* 0xfffffe8e07077836 */ /* 0x000fe40000000000 */
[----:B------:R-:W-:Y:S01]  /*4b220*/  VIADD R6, R6, 0xfffffe8d ;  /* 0xfffffe8d06067836 */ /* 0x000fe20000000000 */
[----:B------:R-:W-:-:S04]  /*4b230*/  ISETP.GE.U32.AND P6, PT, R104, 0x7ffffe0d, PT ;  /* 0x7ffffe0d6800780c */ /* 0x000fc80003fc6070 */
[----:B------:R-:W1:Y:S01]  /*4b240*/  LDC R32, c[0x0][0x230] ;  /* 0x00008c00ff207b82 */ /* 0x000e620000000800 */
[----:B------:R1:W-:Y:S02]  /*4b250*/  LDGSTS.E [R8+0x6800c], desc[UR60][R44.64], !P0 ;  /* 0x6800c0002c087fae */ /* 0x0003e4000c12187c */
[----:B-1----:R-:W-:Y:S01]  /*4b260*/  VIADD R20, R20, 0xfffffeea ;  /* 0xfffffeea14147836 */ /* 0x002fe20000000000 */
[----:B------:R-:W-:Y:S02]  /*4b270*/  ISETP.GE.U32.AND P4, PT, R7, 0x7ffffe0f, PT ;  /* 0x7ffffe0f0700780c */ /* 0x000fe40003f86070 */
[----:B------:R-:W-:Y:S01]  /*4b280*/  ISETP.GE.U32.AND P3, PT, R6, 0x7ffffe0e, PT ;  /* 0x7ffffe0e0600780c */ /* 0x000fe20003f66070 */
[----:B------:R-:W-:Y:S01]  /*4b290*/  VIADD R33, R33, 0xfffffeeb ;  /* 0xfffffeeb21217836 */ /* 0x000fe20000000000 */
[----:B------:R-:W-:Y:S02]  /*4b2a0*/  IADD3 R21, R21, -0x118, RZ ;  /* 0xfffffee815157810 */ /* 0x000fe40007ffe0ff */
[----:B------:R-:W-:Y:S01]  /*4b2b0*/  ISETP.GE.U32.AND P0, PT, R20, 0x7ffffe6b, PT ;  /* 0x7ffffe6b1400780c */ /* 0x000fe20003f06070 */
[----:B------:R-:W1:Y:S08]  /*4b2c0*/  LDC R7, c[0x0][0x230] ;  /* 0x00008c00ff077b82 */ /* 0x000e700000000800 */
[----:B------:R-:W1:Y:S01]  /*4b2d0*/  LDC R20, c[0x0][0x230] ;  /* 0x00008c00ff147b82 */ /* 0x000e620000000800 */
[----:B------:R-:W-:-:S07]  /*4b2e0*/  VIADD R32, R32, 0xfffffee9 ;  /* 0xfffffee920207836 */ /* 0x000fce0000000000 */
[----:B------:R-:W3:Y:S08]  /*4b2f0*/  LDC R6, c[0x0][0x230] ;  /* 0x00008c00ff067b82 */ /* 0x000ef00000000800 */
[----:B------:R-:W4:Y:S08]  /*4b300*/  LDC R45, c[0x0][0x230] ;  /* 0x00008c00ff2d7b82 */ /* 0x000f300000000800 */
[----:B------:R-:W4:Y:S01]  /*4b310*/  LDC R44, c[0x0][0x230] ;  /* 0x00008c00ff2c7b82 */ /* 0x000f220000000800 */
[----:B-1----:R-:W-:Y:S01]  /*4b320*/  VIADD R104, R20, 0xfffffec9 ;  /* 0xfffffec914687836 */ /* 0x002fe20000000000 */
[----:B------:R-:W-:Y:S01]  /*4b330*/  ISETP.GE.U32.AND P5, PT, R33, 0x7ffffe6c, PT ;  /* 0x7ffffe6c2100780c */ /* 0x000fe20003fa6070 */
[----:B--2---:R-:W-:-:S04]  /*4b340*/  IMAD.WIDE R128, R105, 0x4, R128 ;  /* 0x0000000469807825 */ /* 0x004fc800078e0280 */
[----:B---3--:R-:W-:Y:S01]  /*4b350*/  IMAD.WIDE R92, R105, 0x4, R92 ;  /* 0x00000004695c7825 */ /* 0x008fe200078e025c */
[----:B------:R1:W-:Y:S04]  /*4b360*/  STL.64 [R1+0xfd8], R128 ;  /* 0x000fd88001007387 */ /* 0x0003e80000100a00 */
[----:B------:R1:W-:Y:S04]  /*4b370*/  LDGSTS.E [R8+0x6c000], desc[UR60][R128.64], !P2 ;  /* 0x6c00000080087fae */ /* 0x0003e8000d12187c */
[----:B------:R2:W-:Y:S04]  /*4b380*/  STL.64 [R1+0xfd0], R92 ;  /* 0x000fd05c01007387 */ /* 0x0005e80000100a00 */
[----:B------:R-:W-:Y:S01]  /*4b390*/  LDGSTS.E [R8+0x6c004], desc[UR60][R92.64], !P4 ;  /* 0x6c0040005c087fae */ /* 0x000fe2000e12187c */
[----:B------:R-:W-:Y:S01]  /*4b3a0*/  ISETP.GE.U32.AND P4, PT, R21, 0x7ffffe69, PT ;  /* 0x7ffffe691500780c */ /* 0x000fe20003f86070 */
[----:B------:R-:W-:-:S04]  /*4b3b0*/  IMAD.WIDE R68, R105, 0x4, R68 ;  /* 0x0000000469447825 */ /* 0x000fc800078e0244 */
[----:B-1----:R-:W-:Y:S01]  /*4b3c0*/  IMAD.WIDE R128, R105, 0x4, R80 ;  /* 0x0000000469807825 */ /* 0x002fe200078e0250 */
[----:B--2---:R-:W2:Y:S04]  /*4b3d0*/  LDL.LU.64 R92, [R1+0x1210] ;  /* 0x00121000015c7983 */ /* 0x004ea80000300a00 */
[----:B------:R-:W3:Y:S01]  /*4b3e0*/  LDL.LU.64 R80, [R1+0x1208] ;  /* 0x0012080001507983 */ /* 0x000ee20000300a00 */
[----:B------:R-:W-:Y:S02]  /*4b3f0*/  VIADD R7, R7, 0xfffffecb ;  /* 0xfffffecb07077836 */ /* 0x000fe40000000000 */
[----:B------:R-:W-:Y:S01]  /*4b400*/  VIADD R6, R6, 0xfffffeca ;  /* 0xfffffeca06067836 */ /* 0x000fe20000000000 */
[----:B------:R-:W-:Y:S04]  /*4b410*/  STL.64 [R1+0xfc0], R128 ;  /* 0x000fc08001007387 */ /* 0x000fe80000100a00 */
[----:B------:R1:W-:Y:S04]  /*4b420*/  LDGSTS.E [R8+0x6c008], desc[UR60][R128.64], !P3 ;  /* 0x6c00800080087fae */ /* 0x0003e8000d92187c */
[----:B------:R1:W-:Y:S04]  /*4b430*/  STL.64 [R1+0xfb8], R68 ;  /* 0x000fb84401007387 */ /* 0x0003e80000100a00 */
[----:B------:R3:W-:Y:S01]  /*4b440*/  LDGSTS.E [R8+0x6c00c], desc[UR60][R68.64], !P6 ;  /* 0x6c00c00044087fae */ /* 0x0007e2000f12187c */
[----:B------:R-:W4:Y:S03]  /*4b450*/  LDC R33, c[0x0][0x230] ;  /* 0x00008c00ff217b82 */ /* 0x000f260000000800 */
[----:B-1----:R-:W3:Y:S04]  /*4b460*/  LDL.LU.64 R68, [R1+0x1200] ;  /* 0x0012000001447983 */ /* 0x002ee80000300a00 */
[----:B------:R-:W3:Y:S01]  /*4b470*/  LDL.LU.64 R20, [R1+0x11f8] ;  /* 0x0011f80001147983 */ /* 0x000ee20000300a00 */
[----:B------:R-:W-:Y:S01]  /*4b480*/  ISETP.GE.U32.AND P2, PT, R32, 0x7ffffe6a, PT ;  /* 0x7ffffe6a2000780c */ /* 0x000fe20003f46070 */
[----:B------:R-:W-:-:S04]  /*4b490*/  IMAD.WIDE R128, R105, 0x4, R116 ;  /* 0x0000000469807825 */ /* 0x000fc800078e0274 */
[----:B----4-:R-:W-:-:S04]  /*4b4a0*/  IMAD.WIDE R116, R105, 0x4, R56 ;  /* 0x0000000469747825 */ /* 0x010fc800078e0238 */
[----:B------:R-:W-:Y:S01]  /*4b4b0*/  IMAD.WIDE R56, R105, 0x4, R218 ;  /* 0x0000000469387825 */ /* 0x000fe200078e02da */
[----:B------:R-:W-:Y:S02]  /*4b4c0*/  ISETP.GE.U32.AND P3, PT, R7, 0x7ffffe4c, PT ;  /* 0x7ffffe4c0700780c */ /* 0x000fe40003f66070 */
[----:B------:R-:W-:Y:S01]  /*4b4d0*/  ISETP.GE.U32.AND P6, PT, R6, 0x7ffffe4b, PT ;  /* 0x7ffffe4b0600780c */ /* 0x000fe20003fc6070 */
[----:B------:R-:W-:Y:S04]  /*4b4e0*/  STL.64 [R1+0xa40], R128 ;  /* 0x000a408001007387 */ /* 0x000fe80000100a00 */
[----:B------:R1:W-:Y:S04]  /*4b4f0*/  LDGSTS.E [R9+0x60000], desc[UR60][R128.64], !P5 ;  /* 0x6000000080097fae */ /* 0x0003e8000e92187c */
[----:B------:R4:W-:Y:S04]  /*4b500*/  STL.64 [R1+0xa48], R116 ;  /* 0x000a487401007387 */ /* 0x0009e80000100a00 */
[----:B------:R1:W-:Y:S04]  /*4b510*/  STL.64 [R1+0xa50], R56 ;  /* 0x000a503801007387 */ /* 0x0003e80000100a00 */
[----:B------:R3:W-:Y:S01]  /*4b520*/  LDGSTS.E [R9+0x60004], desc[UR60][R116.64], !P0 ;  /* 0x6000400074097fae */ /* 0x0007e2000c12187c */
[----:B------:R-:W1:Y:S01]  /*4b530*/  LDC R32, c[0x0][0x230] ;  /* 0x00008c00ff207b82 */ /* 0x000e620000000800 */
[----:B------:R-:W-:-:S02]  /*4b540*/  IADD3 R45, R45, -0x138, RZ ;  /* 0xfffffec82d2d7810 */ /* 0x000fc40007ffe0ff */
[----:B------:R3:W-:Y:S01]  /*4b550*/  LDGSTS.E [R9+0x60008], desc[UR60][R56.64], !P2 ;  /* 0x6000800038097fae */ /* 0x0007e2000d12187c */
[----:B------:R-:W-:-:S04]  /*4b560*/  VIADD R33, R33, 0xfffffeab ;  /* 0xfffffeab21217836 */ /* 0x000fc80000000000 */
[----:B------:R-:W3:Y:S08]  /*4b570*/  LDC R7, c[0x0][0x230] ;  /* 0x00008c00ff077b82 */ /* 0x000ef00000000800 */
[----:B------:R-:W3:Y:S01]  /*4b580*/  LDC R6, c[0x0][0x230] ;  /* 0x00008c00ff067b82 */ /* 0x000ee20000000800 */
[----:B----4-:R-:W4:Y:S04]  /*4b590*/  LDL.LU.64 R116, [R1+0x11f0] ;  /* 0x0011f00001747983 */ /* 0x010f280000300a00 */
[----:B-1----:R-:W4:Y:S04]  /*4b5a0*/  LDL.LU.64 R56, [R1+0x11e8] ;  /* 0x0011e80001387983 */ /* 0x002f280000300a00 */
[----:B------:R-:W4:Y:S01]  /*4b5b0*/  LDL.LU.64 R218, [R1+0x11e0] ;  /* 0x0011e00001da7983 */ /* 0x000f220000300a00 */
[----:B------:R-:W-:-:S02]  /*4b5c0*/  ISETP.GE.U32.AND P5, PT, R104, 0x7ffffe4a, PT ;  /* 0x7ffffe4a6800780c */ /* 0x000fc40003fa6070 */
[----:B------:R-:W-:Y:S02]  /*4b5d0*/  ISETP.GE.U32.AND P0, PT, R45, 0x7ffffe49, PT ;  /* 0x7ffffe492d00780c */ /* 0x000fe40003f06070 */
[----:B------:R-:W-:Y:S01]  /*4b5e0*/  ISETP.GE.U32.AND P2, PT, R33, 0x7ffffe2c, PT ;  /* 0x7ffffe2c2100780c */ /* 0x000fe20003f46070 */
[----:B------:R-:W1:Y:S08]  /*4b5f0*/  LDC R104, c[0x0][0x230] ;  /* 0x00008c00ff687b82 */ /* 0x000e700000000800 */
[----:B------:R-:W1:Y:S01]  /*4b600*/  LDC R33, c[0x0][0x230] ;  /* 0x00008c00ff217b82 */ /* 0x000e620000000800 */
[----:B------:R-:W-:-:S07]  /*4b610*/  VIADD R45, R32, 0xfffffeaa ;  /* 0xfffffeaa202d7836 */ /* 0x000fce0000000000 */
[----:B------:R-:W1:Y:S01]  /*4b620*/  LDC R32, c[0x0][0x230] ;  /* 0x00008c00ff207b82 */ /* 0x000e620000000800 */
[----:B--2---:R-:W-:-:S04]  /*4b630*/  IMAD.WIDE R92, R105, 0x4, R92 ;  /* 0x00000004695c7825 */ /* 0x004fc800078e025c */
[C---:B---3--:R-:W-:Y:S01]  /*4b640*/  IMAD.WIDE R80, R105.reuse, 0x4, R80 ;  /* 0x0000000469507825 */ /* 0x048fe200078e0250 */
[----:B------:R2:W-:Y:S04]  /*4b650*/  STL.64 [R1+0xa58], R92 ;  /* 0x000a585c01007387 */ /* 0x0005e80000100a00 */
[----:B------:R-:W-:Y:S04]  /*4b660*/  LDGSTS.E [R9+0x6000c], desc[UR60][R92.64], !P4 ;  /* 0x6000c0005c097fae */ /* 0x000fe8000e12187c */
[----:B------:R3:W-:Y:S04]  /*4b670*/  STL.64 [R1+0xd50], R80 ;  /* 0x000d505001007387 */ /* 0x0007e80000100a00 */
[----:B------:R-:W-:Y:S04]  /*4b680*/  LDGSTS.E [R9+0x64000], desc[UR60][R80.64], !P3 ;  /* 0x6400000050097fae */ /* 0x000fe8000d92187c */
[----:B--2---:R-:W2:Y:S01]  /*4b690*/  LDL.LU.64 R92, [R1+0x11d8] ;  /* 0x0011d800015c7983 */ /* 0x004ea20000300a00 */
[----:B------:R-:W-:-:S04]  /*4b6a0*/  IMAD.WIDE R68, R105, 0x4, R68 ;  /* 0x0000000469447825 */ /* 0x000fc800078e0244 */
[----:B------:R-:W-:Y:S01]  /*4b6b0*/  IMAD.WIDE R20, R105, 0x4, R20 ;  /* 0x0000000469147825 */ /* 0x000fe200078e0214 */
[----:B---3--:R-:W3:Y:S04]  /*4b6c0*/  LDL.LU.64 R80, [R1+0x11d0] ;  /* 0x0011d00001507983 */ /* 0x008ee80000300a00 */
[----:B------:R1:W-:Y:S04]  /*4b6d0*/  STL.64 [R1+0xd60], R68 ;  /* 0x000d604401007387 */ /* 0x0003e80000100a00 */
[----:B------:R-:W-:Y:S04]  /*4b6e0*/  LDGSTS.E [R9+0x64004], desc[UR60][R68.64], !P6 ;  /* 0x6400400044097fae */ /* 0x000fe8000f12187c */
[----:B------:R1:W-:Y:S04]  /*4b6f0*/  STL.64 [R1+0xd80], R20 ;  /* 0x000d801401007387 */ /* 0x0003e80000100a00 */
[----:B------:R-:W-:Y:S04]  /*4b700*/  LDGSTS.E [R9+0x64008], desc[UR60][R20.64], !P5 ;  /* 0x6400800014097fae */ /* 0x000fe8000e92187c */
[----:B-1----:R-:W3:Y:S04]  /*4b710*/  LDL.LU.64 R68, [R1+0x11c8] ;  /* 0x0011c80001447983 */ /* 0x002ee80000300a00 */
[----:B------:R-:W3:Y:S01]  /*4b720*/  LDL.LU.64 R20, [R1+0x11c0] ;  /* 0x0011c00001147983 */ /* 0x000ee20000300a00 */
[----:B------:R-:W-:-:S02]  /*4b730*/  ISETP.GE.U32.AND P4, PT, R45, 0x7ffffe2b, PT ;  /* 0x7ffffe2b2d00780c */ /* 0x000fc40003f86070 */
[----:B------:R-:W1:Y:S01]  /*4b740*/  LDC R45, c[0x0][0x230] ;  /* 0x00008c00ff2d7b82 */ /* 0x000e620000000800 */
[----:B----4-:R-:W-:-:S04]  /*4b750*/  IMAD.WIDE R128, R105, 0x4, R116 ;  /* 0x0000000469807825 */ /* 0x010fc800078e0274 */
[----:B------:R-:W-:-:S04]  /*4b760*/  IMAD.WIDE R116, R105, 0x4, R56 ;  /* 0x0000000469747825 */ /* 0x000fc800078e0238 */
[----:B------:R-:W-:Y:S01]  /*4b770*/  IMAD.WIDE R56, R105, 0x4, R218 ;  /* 0x0000000469387825 */ /* 0x000fe200078e02da */
[----:B------:R4:W-:Y:S04]  /*4b780*/  STL.64 [R1+0xd90], R128 ;  /* 0x000d908001007387 */ /* 0x0009e80000100a00 */
[----:B------:R-:W-:Y:S04]  /*4b790*/  STL.64 [R1+0xfb0], R116 ;  /* 0x000fb07401007387 */ /* 0x000fe80000100a00 */
[----:B------:R-:W-:Y:S04]  /*4b7a0*/  LDGSTS.E [R9+0x6400c], desc[UR60][R128.64], !P0 ;  /* 0x6400c00080097fae */ /* 0x000fe8000c12187c */
[----:B------:R1:W-:Y:S04]  /*4b7b0*/  STL.64 [R1+0xfa8], R56 ;  /* 0x000fa83801007387 */ /* 0x0003e80000100a00 */
[----:B------:R2:W-:Y:S04]  /*4b7c0*/  LDGSTS.E [R9+0x68000], desc[UR60][R116.64], !P2 ;  /* 0x6800000074097fae */ /* 0x0005e8000d12187c */
[----:B------:R-:W3:Y:S04]  /*4b7d0*/  LDL.LU.64 R218, [R1+0x11b8] ;  /* 0x0011b80001da7983 */ /* 0x000ee80000300a00 */
[----:B------:R3:W-:Y:S04]  /*4b7e0*/  LDGSTS.E [R9+0x68004], desc[UR60][R56.64], !P4 ;  /* 0x6800400038097fae */ /* 0x0007e8000e12187c */
[----:B----4-:R-:W4:Y:S04]  /*4b7f0*/  LDL.LU.64 R128, [R1+0x11b0] ;  /* 0x0011b00001807983 */ /* 0x010f280000300a00 */
[----:B-1----:R-:W4:Y:S01]  /*4b800*/  LDL.LU.64 R56, [R1+0x11a8] ;  /* 0x0011a80001387983 */ /* 0x002f220000300a00 */
[----:B------:R-:W-:Y:S01]  /*4b810*/  VIADD R33, R33, 0xfffffe89 ;  /* 0xfffffe8921217836 */ /* 0x000fe20000000000 */
[----:B------:R-:W-:Y:S01]  /*4b820*/  IADD3 R32, R32, -0x178, RZ ;  /* 0xfffffe8820207810 */ /* 0x000fe20007ffe0ff */
[----:B------:R-:W-:-:S03]  /*4b830*/  VIADD R44, R44, 0xfffffea9 ;  /* 0xfffffea92c2c7836 */ /* 0x000fc60000000000 */
[----:B------:R-:W-:Y:S02]  /*4b840*/  ISETP.GE.U32.AND P2, PT, R33, 0x7ffffe0a, PT ;  /* 0x7ffffe0a2100780c */ /* 0x000fe40003f46070 */
[----:B------:R-:W-:Y:S01]  /*4b850*/  ISETP.GE.U32.AND P4, PT, R32, 0x7ffffe09, PT ;  /* 0x7ffffe092000780c */ /* 0x000fe20003f86070 */
[----:B------:R-:W1:Y:S08]  /*4b860*/  LDC R33, c[0x0][0x230] ;  /* 0x00008c00ff217b82 */ /* 0x000e700000000800 */
[----:B------:R-:W1:Y:S01]  /*4b870*/  LDC R32, c[0x0][0x230] ;  /* 0x00008c00ff207b82 */ /* 0x000e620000000800 */
[----:B------:R-:W-:-:S02]  /*4b880*/  ISETP.GE.U32.AND P3, PT, R44, 0x7ffffe2a, PT ;  /* 0x7ffffe2a2c00780c */ /* 0x000fc40003f66070 */
[----:B------:R-:W-:Y:S01]  /*4b890*/  IADD3 R7, R7, -0x158, RZ ;  /* 0xfffffea807077810 */ /* 0x000fe20007ffe0ff */
[----:B------:R-:W-:Y:S02]  /*4b8a0*/  VIADD R6, R6, 0xfffffe8b ;  /* 0xfffffe8b06067836 */ /* 0x000fe40000000000 */
[----:B------:R-:W-:Y:S02]  /*4b8b0*/  VIADD R104, R104, 0xfffffe8a ;  /* 0xfffffe8a68687836 */ /* 0x000fe40000000000 */
[----:B------:R-:W1:Y:S01]  /*4b8c0*/  LDC R44, c[0x0][0x230] ;  /* 0x00008c00ff2c7b82 */ /* 0x000e620000000800 */
[----:B------:R-:W-:Y:S02]  /*4b8d0*/  ISETP.GE.U32.AND P6, PT, R7, 0x7ffffe29, PT ;  /* 0x7ffffe290700780c */ /* 0x000fe40003fc6070 */
[----:B------:R-:W-:Y:S02]  /*4b8e0*/  ISETP.GE.U32.AND P5, PT, R6, 0x7ffffe0c, PT ;  /* 0x7ffffe0c0600780c */ /* 0x000fe40003fa6070 */
[----:B------:R-:W-:-:S03]  /*4b8f0*/  ISETP.GE.U32.AND P0, PT, R104, 0x7ffffe0b, PT ;  /* 0x7ffffe0b6800780c */ /* 0x000fc60003f06070 */
[----:B------:R-:W1:Y:S08]  /*4b900*/  LDC R7, c[0x0][0x230] ;  /* 0x00008c00ff077b82 */ /* 0x000e700000000800 */
[----:B------:R-:W1:Y:S01]  /*4b910*/  LDC R6, c[0x0][0x230] ;  /* 0x00008c00ff067b82 */ /* 0x000e620000000800 */
[----:B--2---:R-:W-:-:S04]  /*4b920*/  IMAD.WIDE R116, R105, 0x4, R92 ;  /* 0x0000000469747825 */ /* 0x004fc800078e025c */
[----:B---3--:R-:W-:-:S04]  /*4b930*/  IMAD.WIDE R80, R105, 0x4, R80 ;  /* 0x0000000469507825 */ /* 0x008fc800078e0250 */
[----:B------:R-:W-:Y:S02]  /*4b940*/  VIADD R92, R45, 0xfffffee7 ;  /* 0xfffffee72d5c7836 */ /* 0x000fe40000000000 */
[C---:B------:R-:W-:Y:S01]  /*4b950*/  IMAD.WIDE R68, R105.reuse, 0x4, R68 ;  /* 0x0000000469447825 */ /* 0x040fe200078e0244 */
[----:B------:R2:W-:Y:S04]  /*4b960*/  STL.64 [R1+0xfa0], R116 ;  /* 0x000fa07401007387 */ /* 0x0005e80000100a00 */
[----:B------:R-:W-:Y:S04]  /*4b970*/  LDGSTS.E [R9+0x68008], desc[UR60][R116.64], !P3 ;  /* 0x6800800074097fae */ /* 0x000fe8000d92187c */
[----:B------:R-:W-:Y:S01]  /*4b980*/  STL.64 [R1+0xf98], R80 ;  /* 0x000f985001007387 */ /* 0x000fe20000100a00 */
[----:B------:R-:W-:Y:S01]  /*4b990*/  ISETP.GE.U32.AND P3, PT, R92, 0x7ffffe68, PT ;  /* 0x7ffffe685c00780c */ /* 0x000fe20003f66070 */
[----:B------:R-:W-:-:S02]  /*4b9a0*/  IMAD.WIDE R20, R105, 0x4, R20 ;  /* 0x0000000469147825 */ /* 0x000fc400078e0214 */
[----:B------:R-:W-:Y:S04]  /*4b9b0*/  LDGSTS.E [R9+0x6800c], desc[UR60][R80.64], !P6 ;  /* 0x6800c00050097fae */ /* 0x000fe8000f12187c */
[----:B------:R1:W-:Y:S01]  /*4b9c0*/  LDGSTS.E [R9+0x6c000], desc[UR60][R68.64], !P5 ;  /* 0x6c00000044097fae */ /* 0x0003e2000e92187c */
[----:B------:R-:W-:-:S03]  /*4b9d0*/  IMAD.WIDE R218, R105, 0x4, R218 ;  /* 0x0000000469da7825 */ /* 0x000fc600078e02da */
[----:B--2---:R-:W2:Y:S04]  /*4b9e0*/  LDL.LU.64 R116, [R1+0x11a0] ;  /* 0x0011a00001747983 */ /* 0x004ea80000300a00 */
[----:B------:R1:W-:Y:S04]  /*4b9f0*/  STL.64 [R1+0xf90], R68 ;  /* 0x000f904401007387 */ /* 0x0003e80000100a00 */
[----:B------:R-:W3:Y:S04]  /*4ba00*/  LDL.LU.64 R92, [R1+0x1198] ;  /* 0x00119800015c7983 */ /* 0x000ee80000300a00 */
[----:B------:R1:W-:Y:S04]  /*4ba10*/  STL.64 [R1+0xf88], R20 ;  /* 0x000f881401007387 */ /* 0x0003e80000100a00 */
[----:B------:R-:W-:Y:S04]  /*4ba20*/  LDGSTS.E [R9+0x6c004], desc[UR60][R20.64], !P0 ;  /* 0x6c00400014097fae */ /* 0x000fe8000c12187c */
[----:B------:R-:W-:Y:S01]  /*4ba30*/  LDGSTS.E [R9+0x6c008], desc[UR60][R218.64], !P2 ;  /* 0x6c008000da097fae */ /* 0x000fe2000d12187c */
[----:B----4-:R-:W-:-:S04]  /*4ba40*/  IMAD.WIDE R128, R105, 0x4, R128 ;  /* 0x0000000469807825 */ /* 0x010fc800078e0280 */
[----:B------:R-:W-:-:S04]  /*4ba50*/  IMAD.WIDE R56, R105, 0x4, R56 ;  /* 0x0000000469387825 */ /* 0x000fc800078e0238 */
[----:B-1----:R-:W-:Y:S02]  /*4ba60*/  VIADD R69, R33, 0xfffffec7 ;  /* 0xfffffec721457836 */ /* 0x002fe40000000000 */
[----:B------:R-:W-:Y:S01]  /*4ba70*/  VIADD R68, R32, 0xfffffec6 ;  /* 0xfffffec620447836 */ /* 0x000fe20000000000 */
[----:B------:R-:W-:Y:S04]  /*4ba80*/  LDGSTS.E [R9+0x6c00c], desc[UR60][R128.64], !P4 ;  /* 0x6c00c00080097fae */ /* 0x000fe8000e12187c */
[----:B------:R-:W4:Y:S04]  /*4ba90*/  LDL.LU.64 R20, [R1+0x1190] ;  /* 0x0011900001147983 */ /* 0x000f280000300a00 */
[----:B------:R-:W4:Y:S04]  /*4baa0*/  LDL.LU.64 R32, [R1+0x1188] ;  /* 0x0011880001207983 */ /* 0x000f280000300a00 */
[----:B------:R1:W-:Y:S04]  /*4bab0*/  STL.64 [R1+0xf80], R218 ;  /* 0x000f80da01007387 */ /* 0x0003e80000100a00 */
[----:B------:R-:W-:Y:S04]  /*4bac0*/  STL.64 [R1+0xf78], R128 ;  /* 0x000f788001007387 */ /* 0x000fe80000100a00 */
[----:B------:R1:W-:Y:S04]  /*4bad0*/  STL.64 [R1+0xa60], R56 ;  /* 0x000a603801007387 */ /* 0x0003e80000100a00 */
[----:B------:R-:W-:Y:S01]  /*4bae0*/  STL.64 [R1+0x2590], R8 ;  /* 0x0025900801007387 */ /* 0x000fe20000100a00 */
[----:B------:R-:W-:-:S02]  /*4baf0*/  ISETP.GE.U32.AND P2, PT, R69, 0x7ffffe48, PT ;  /* 0x7ffffe484500780c */ /* 0x000fc40003f46070 */
[----:B------:R-:W-:Y:S01]  /*4bb00*/  ISETP.GE.U32.AND P4, PT, R68, 0x7ffffe47, PT ;  /* 0x7ffffe474400780c */ /* 0x000fe20003f86070 */
[----:B------:R-:W-:Y:S01]  /*4bb10*/  LDGSTS.E [R242+0x60000], desc[UR60][R56.64], !P3 ;  /* 0x6000000038f27fae */ /* 0x000fe2000d92187c */
[----:B------:R-:W-:Y:S02]  /*4bb20*/  VIADD R44, R44, 0xfffffee6 ;  /* 0xfffffee62c2c7836 */ /* 0x000fe40000000000 */
[----:B------:R-:W-:Y:S01]  /*4bb30*/  VIADD R7, R7, 0xfffffee5 ;  /* 0xfffffee507077836 */ /* 0x000fe20000000000 */
[----:B------:R-:W-:Y:S01]  /*4bb40*/  IADD3 R6, R6, -0x11c, RZ ;  /* 0xfffffee406067810 */ /* 0x000fe20007ffe0ff */
[----:B------:R-:W4:Y:S08]  /*4bb50*/  LDC R45, c[0x0][0x230] ;  /* 0x00008c00ff2d7b82 */ /* 0x000f300000000800 */
[----:B------:R-:W4:Y:S01]  /*4bb60*/  LDC R81, c[0x0][0x230] ;  /* 0x00008c00ff517b82 */ /* 0x000f220000000800 */
[----:B-1----:R-:W4:Y:S04]  /*4bb70*/  LDL.LU.64 R218, [R1+0x1180] ;  /* 0x0011800001da7983 */ /* 0x002f280000300a00 */
[----:B------:R-:W4:Y:S03]  /*4bb80*/  LDL.LU.64 R68, [R1+0x1178] ;  /* 0x0011780001447983 */ /* 0x000f260000300a00 */
[----:B------:R-:W1:Y:S01]  /*4bb90*/  LDC R80, c[0x0][0x230] ;  /* 0x00008c00ff507b82 */ /* 0x000e620000000800 */
[----:B------:R-:W4:Y:S01]  /*4bba0*/  LDL.LU.64 R56, [R1+0x1170] ;  /* 0x0011700001387983 */ /* 0x000f220000300a00 */
[----:B------:R-:W-:-:S02]  /*4bbb0*/  ISETP.GE.U32.AND P6, PT, R44, 0x7ffffe67, PT ;  /* 0x7ffffe672c00780c */ /* 0x000fc40003fc6070 */
[----:B------:R-:W-:Y:S02]  /*4bbc0*/  ISETP.GE.U32.AND P5, PT, R7, 0x7ffffe66, PT ;  /* 0x7ffffe660700780c */ /* 0x000fe40003fa6070 */
[----:B------:R-:W-:Y:S02]  /*4bbd0*/  ISETP.GE.U32.AND P0, PT, R6, 0x7ffffe65, PT ;  /* 0x7ffffe650600780c */ /* 0x000fe40003f06070 */
[----:B------:R-:W1:Y:S08]  /*4bbe0*/  LDC R44, c[0x0][0x230] ;  /* 0x00008c00ff2c7b82 */ /* 0x000e700000000800 */
[----:B------:R-:W1:Y:S08]  /*4bbf0*/  LDC R7, c[0x0][0x230] ;  /* 0x00008c00ff077b82 */ /* 0x000e700000000800 */
[----:B------:R-:W1:Y:S01]  /*4bc00*/  LDC R6, c[0x0][0x230] ;  /* 0x00008c00ff067b82 */ /* 0x000e620000000800 */
[----:B--2---:R-:W-:-:S04]  /*4bc10*/  IMAD.WIDE R116, R105, 0x4, R116 ;  /* 0x0000000469747825 */ /* 0x004fc800078e0274 */
[C---:B---3--:R-:W-:Y:S01]  /*4bc20*/  IMAD.WIDE R92, R105.reuse, 0x4, R92 ;  /* 0x00000004695c7825 */ /* 0x048fe200078e025c */
[----:B------:R-:W-:Y:S04]  /*4bc30*/  STL.64 [R1+0xa68], R116 ;  /* 0x000a687401007387 */ /* 0x000fe80000100a00 */
[----:B------:R-:W-:Y:S04]  /*4bc40*/  LDGSTS.E [R242+0x60004], desc[UR60][R116.64], !P6 ;  /* 0x6000400074f27fae */ /* 0x000fe8000f12187c */
[----:B------:R2:W-:Y:S04]  /*4bc50*/  STL.64 [R1+0xa70], R92 ;  /* 0x000a705c01007387 */ /* 0x0005e80000100a00 */
[----:B------:R2:W-:Y:S01]  /*4bc60*/  LDGSTS.E [R242+0x60008], desc[UR60][R92.64], !P5 ;  /* 0x600080005cf27fae */ /* 0x0005e2000e92187c */
[----:B----4-:R-:W-:-:S04]  /*4bc70*/  IMAD.WIDE R32, R105, 0x4, R32 ;  /* 0x0000000469207825 */ /* 0x010fc800078e0220 */
[C---:B--2---:R-:W-:Y:S01]  /*4bc80*/  IMAD.WIDE R92, R105.reuse, 0x4, R20 ;  /* 0x00000004695c7825 */ /* 0x044fe200078e0214 */
[----:B------:R-:W2:Y:S04]  /*4bc90*/  LDL.LU.64 R116, [R1+0x1168] ;  /* 0x0011680001747983 */ /* 0x000ea80000300a00 */
[----:B------:R-:W3:Y:S04]  /*4bca0*/  LDL.LU.64 R20, [R1+0x1160] ;  /* 0x0011600001147983 */ /* 0x000ee80000300a00 */
[----:B------:R-:W-:Y:S04]  /*4bcb0*/  STL.64 [R1+0xa78], R92 ;  /* 0x000a785c01007387 */ /* 0x000fe80000100a00 */
[----:B------:R4:W-:Y:S04]  /*4bcc0*/  LDGSTS.E [R242+0x6000c], desc[UR60][R92.64], !P0 ;  /* 0x6000c0005cf27fae */ /* 0x0009e8000c12187c */
[----:B------:R1:W-:Y:S04]  /*4bcd0*/  STL.64 [R1+0xda0], R32 ;  /* 0x000da02001007387 */ /* 0x0003e80000100a00 */
[----:B------:R-:W-:Y:S04]  /*4bce0*/  LDGSTS.E [R242+0x64000], desc[UR60][R32.64], !P2 ;  /* 0x6400000020f27fae */ /* 0x000fe8000d12187c */
[----:B-1----:R-:W3:Y:S01]  /*4bcf0*/  LDL.LU.64 R32, [R1+0x1158] ;  /* 0x0011580001207983 */ /* 0x002ee20000300a00 */
[----:B----4-:R-:W-:-:S03]  /*4bd00*/  IMAD.WIDE R92, R105, 0x4, R218 ;  /* 0x00000004695c7825 */ /* 0x010fc600078e02da */
[----:B------:R-:W4:Y:S01]  /*4bd10*/  LDL.LU.64 R218, [R1+0x1150] ;  /* 0x0011500001da7983 */ /* 0x000f220000300a00 */
[----:B------:R-:W-:Y:S01]  /*4bd20*/  VIADD R45, R45, 0xfffffec5 ;  /* 0xfffffec52d2d7836 */ /* 0x000fe20000000000 */
[----:B------:R-:W-:Y:S01]  /*4bd30*/  IADD3 R9, R44, -0x13c, RZ ;  /* 0xfffffec42c097810 */ /* 0x000fe20007ffe0ff */
[----:B------:R-:W-:-:S04]  /*4bd40*/  IMAD.WIDE R68, R105, 0x4, R68 ;  /* 0x0000000469447825 */ /* 0x000fc800078e0244 */
[----:B------:R-:W-:Y:S01]  /*4bd50*/  IMAD.WIDE R56, R105, 0x4, R56 ;  /* 0x0000000469387825 */ /* 0x000fe200078e0238 */
[----:B------:R1:W-:Y:S01]  /*4bd60*/  STL.64 [R1+0xdb0], R92 ;  /* 0x000db05c01007387 */ /* 0x0003e20000100a00 */
[----:B------:R-:W-:Y:S02]  /*4bd70*/  ISETP.GE.U32.AND P3, PT, R45, 0x7ffffe46, PT ;  /* 0x7ffffe462d00780c */ /* 0x000fe40003f66070 */
[----:B------:R-:W-:Y:S01]  /*4bd80*/  ISETP.GE.U32.AND P6, PT, R9, 0x7ffffe45, PT ;  /* 0x7ffffe450900780c */ /* 0x000fe20003fc6070 */
[----:B------:R1:W-:Y:S04]  /*4bd90*/  STL.64 [R1+0xdc8], R68 ;  /* 0x000dc84401007387 */ /* 0x0003e80000100a00 */
[----:B------:R-:W-:Y:S04]  /*4bda0*/  LDGSTS.E [R242+0x64004], desc[UR60][R92.64], !P4 ;  /* 0x640040005cf27fae */ /* 0x000fe8000e12187c */
[----:B------:R1:W-:Y:S01]  /*4bdb0*/  STL.64 [R1+0xde0], R56 ;  /* 0x000de03801007387 */ /* 0x0003e20000100a00 */
[----:B------:R-:W-:-:S02]  /*4bdc0*/  VIADD R8, R81, 0xfffffea7 ;  /* 0xfffffea751087836 */ /* 0x000fc40000000000 */
[----:B------:R-:W-:Y:S01]  /*4bdd0*/  VIADD R7, R7, 0xfffffea6 ;  /* 0xfffffea607077836 */ /* 0x000fe20000000000 */
[----:B------:R-:W3:Y:S01]  /*4bde0*/  LDC R45, c[0x0][0x230] ;  /* 0x00008c00ff2d7b82 */ /* 0x000ee20000000800 */
[----:B------:R-:W-:Y:S01]  /*4bdf0*/  IADD3 R80, R80, -0x15c, RZ ;  /* 0xfffffea450507810 */ /* 0x000fe20007ffe0ff */
[----:B------:R-:W-:-:S06]  /*4be00*/  VIADD R6, R6, 0xfffffea5 ;  /* 0xfffffea506067836 */ /* 0x000fcc0000000000 */
[----:B------:R-:W3:Y:S08]  /*4be10*/  LDC R44, c[0x0][0x230] ;  /* 0x00008c00ff2c7b82 */ /* 0x000ef00000000800 */
[----:B------:R-:W3:Y:S01]  /*4be20*/  LDC R9, c[0x0][0x230] ;  /* 0x00008c00ff097b82 */ /* 0x000ee20000000800 */
[----:B------:R-:W-:Y:S04]  /*4be30*/  LDGSTS.E [R242+0x64008], desc[UR60][R68.64], !P3 ;  /* 0x6400800044f27fae */ /* 0x000fe8000d92187c */
[----:B-1----:R-:W4:Y:S04]  /*4be40*/  LDL.LU.64 R92, [R1+0x1148] ;  /* 0x00114800015c7983 */ /* 0x002f280000300a00 */
[----:B------:R-:W-:Y:S04]  /*4be50*/  LDGSTS.E [R242+0x6400c], desc[UR60][R56.64], !P6 ;  /* 0x6400c00038f27fae */ /* 0x000fe8000f12187c */
[----:B------:R-:W4:Y:S04]  /*4be60*/  LDL.LU.64 R68, [R1+0x1140] ;  /* 0x0011400001447983 */ /* 0x000f280000300a00 */
[----:B------:R-:W4:Y:S01]  /*4be70*/  LDL.LU.64 R56, [R1+0x1138] ;  /* 0x0011380001387983 */ /* 0x000f220000300a00 */
[----:B------:R-:W-:-:S02]  /*4be80*/  ISETP.GE.U32.AND P5, PT, R8, 0x7ffffe28, PT ;  /* 0x7ffffe280800780c */ /* 0x000fc40003fa6070 */
[----:B------:R-:W-:Y:S01]  /*4be90*/  ISETP.GE.U32.AND P0, PT, R7, 0x7ffffe27, PT ;  /* 0x7ffffe270700780c */ /* 0x000fe20003f06070 */
[----:B--2---:R-:W-:-:S04]  /*4bea0*/  IMAD.WIDE R116, R105, 0x4, R116 ;  /* 0x0000000469747825 */ /* 0x004fc800078e0274 */
[----:B---3--:R-:W-:-:S04]  /*4beb0*/  IMAD.WIDE R20, R105, 0x4, R20 ;  /* 0x0000000469147825 */ /* 0x008fc800078e0214 */
[----:B------:R-:W-:Y:S01]  /*4bec0*/  IMAD.WIDE R128, R105, 0x4, R32 ;  /* 0x0000000469807825 */ /* 0x000fe200078e0220 */
[----:B------:R-:W-:Y:S04]  /*4bed0*/  STL.64 [R1+0xf68], R116 ;  /* 0x000f687401007387 */ /* 0x000fe80000100a00 */
[----:B------:R4:W-:Y:S04]  /*4bee0*/  LDGSTS.E [R242+0x68000], desc[UR60][R116.64], !P5 ;  /* 0x6800000074f27fae */ /* 0x0009e8000e92187c */
[----:B------:R1:W-:Y:S04]  /*4bef0*/  STL.64 [R1+0xf60], R20 ;  /* 0x000f601401007387 */ /* 0x0003e80000100a00 */
[----:B------:R-:W-:Y:S01]  /*4bf00*/  LDGSTS.E [R242+0x68004], desc[UR60][R20.64], !P0 ;  /* 0x6800400014f27fae */ /* 0x000fe2000c12187c */
[----:B------:R-:W-:-:S02]  /*4bf10*/  ISETP.GE.U32.AND P4, PT, R80, 0x7ffffe25, PT ;  /* 0x7ffffe255000780c */ /* 0x000fc40003f86070 */
[----:B------:R-:W-:Y:S01]  /*4bf20*/  ISETP.GE.U32.AND P2, PT, R6, 0x7ffffe26, PT ;  /* 0x7ffffe260600780c */ /* 0x000fe20003f46070 */
[----:B------:R-:W2:Y:S01]  /*4bf30*/  LDC R80, c[0x0][0x230] ;  /* 0x00008c00ff507b82 */ /* 0x000ea20000000800 */
[----:B------:R-:W-:-:S07]  /*4bf40*/  VIADD R45, R45, 0xfffffe87 ;  /* 0xfffffe872d2d7836 */ /* 0x000fce0000000000 */
[----:B------:R-:W3:Y:S01]  /*4bf50*/  LDC R8, c[0x0][0x230] ;  /* 0x00008c00ff087b82 */ /* 0x000ee20000000800 */
[----:B------:R-:W-:Y:S02]  /*4bf60*/  VIADD R44, R44, 0xfffffe86 ;  /* 0xfffffe862c2c7836 */ /* 0x000fe40000000000 */
[----:B------:R-:W-:-:S05]  /*4bf70*/  VIADD R9, R9, 0xfffffe85 ;  /* 0xfffffe8509097836 */ /* 0x000fca0000000000 */
[----:B------:R-:W3:Y:S01]  /*4bf80*/  LDC R7, c[0x0][0x230] ;  /* 0x00008c00ff077b82 */ /* 0x000ee20000000800 */
[----:B-1----:R-:W3:Y:S04]  /*4bf90*/  LDL.LU.64 R20, [R1+0x1130] ;  /* 0x0011300001147983 */ /* 0x002ee80000300a00 */
[----:B------:R-:W3:Y:S01]  /*4bfa0*/  LDL.LU.64 R32, [R1+0x1128] ;  /* 0x0011280001207983 */ /* 0x000ee20000300a00 */
[----:B----4-:R-:W-:-:S03]  /*4bfb0*/  IMAD.WIDE R116, R105, 0x4, R218 ;  /* 0x0000000469747825 */ /* 0x010fc600078e02da */
[----:B------:R-:W-:Y:S01]  /*4bfc0*/  STL.64 [R1+0xf50], R128 ;  /* 0x000f508001007387 */ /* 0x000fe20000100a00 */
[----:B------:R-:W-:-:S03]  /*4bfd0*/  IMAD.WIDE R92, R105, 0x4, R92 ;  /* 0x00000004695c7825 */ /* 0x000fc600078e025c */
[----:B------:R-:W-:Y:S04]  /*4bfe0*/  LDGSTS.E [R242+0x68008], desc[UR60][R128.64], !P2 ;  /* 0x6800800080f27fae */ /* 0x000fe8000d12187c */
[----:B------:R1:W-:Y:S04]  /*4bff0*/  STL.64 [R1+0xf48], R116 ;  /* 0x000f487401007387 */ /* 0x0003e80000100a00 */
[----:B------:R-:W4:Y:S01]  /*4c000*/  LDL.LU.64 R218, [R1+0x1120] ;  /* 0x0011200001da7983 */ /* 0x000f220000300a00 */
[----:B------:R-:W-:-:S03]  /*4c010*/  ISETP.GE.U32.AND P3, PT, R45, 0x7ffffe08, PT ;  /* 0x7ffffe082d00780c */ /* 0x000fc60003f66070 */
[----:B------:R-:W-:Y:S04]  /*4c020*/  LDGSTS.E [R242+0x6800c], desc[UR60][R116.64], !P4 ;  /* 0x6800c00074f27fae */ /* 0x000fe8000e12187c */
[----:B------:R3:W-:Y:S01]  /*4c030*/  STL.64 [R1+0xf38], R92 ;  /* 0x000f385c01007387 */ /* 0x0007e20000100a00 */
[----:B------:R-:W3:Y:S01]  /*4c040*/  LDC R6, c[0x0][0x230] ;  /* 0x00008c00ff067b82 */ /* 0x000ee20000000800 */
[----:B------:R-:W-:-:S04]  /*4c050*/  IMAD.WIDE R68, R105, 0x4, R68 ;  /* 0x0000000469447825 */ /* 0x000fc800078e0244 */
[----:B------:R-:W-:-:S04]  /*4c060*/  IMAD.WIDE R56, R105, 0x4, R56 ;  /* 0x0000000469387825 */ /* 0x000fc800078e0238 */
[----:B--2---:R-:W-:Y:S01]  /*4c070*/  VIADD R80, R80, 0xfffffee1 ;  /* 0xfffffee150507836 */ /* 0x004fe20000000000 */
[----:B------:R-:W-:Y:S01]  /*4c080*/  ISETP.GE.U32.AND P6, PT, R44, 0x7ffffe07, PT ;  /* 0x7ffffe072c00780c */ /* 0x000fe20003fc6070 */
[----:B-1----:R-:W2:Y:S04]  /*4c090*/  LDL.LU.64 R116, [R1+0x1118] ;  /* 0x0011180001747983 */ /* 0x002ea80000300a00 */
[----:B------:R1:W-:Y:S04]  /*4c0a0*/  STL.64 [R1+0xf28], R68 ;  /* 0x000f284401007387 */ /* 0x0003e80000100a00 */
[----:B------:R-:W-:Y:S04]  /*4c0b0*/  LDGSTS.E [R242+0x6c000], desc[UR60][R92.64], !P3 ;  /* 0x6c0000005cf27fae */ /* 0x000fe8000d92187c */
[----:B------:R1:W-:Y:S01]  /*4c0c0*/  STL.64 [R1+0xf20], R56 ;  /* 0x000f203801007387 */ /* 0x0003e20000100a00 */
[----:B------:R-:W-:-:S02]  /*4c0d0*/  ISETP.GE.U32.AND P3, PT, R80, 0x7ffffe62, PT ;  /* 0x7ffffe625000780c */ /* 0x000fc40003f66070 */
[----:B---3--:R-:W-:Y:S02]  /*4c0e0*/  IADD3 R8, R8, -0x17c, RZ ;  /* 0xfffffe8408087810 */ /* 0x008fe40007ffe0ff */
[----:B------:R-:W-:Y:S01]  /*4c0f0*/  ISETP.GE.U32.AND P5, PT, R9, 0x7ffffe06, PT ;  /* 0x7ffffe060900780c */ /* 0x000fe20003fa6070 */
[----:B------:R-:W3:Y:S08]  /*4c100*/  LDC R45, c[0x0][0x230] ;  /* 0x00008c00ff2d7b82 */ /* 0x000ef00000000800 */
[----:B------:R-:W3:Y:S01]  /*4c110*/  LDC R44, c[0x0][0x230] ;  /* 0x00008c00ff2c7b82 */ /* 0x000ee20000000800 */
[----:B------:R1:W-:Y:S04]  /*4c120*/  LDGSTS.E [R242+0x6c004], desc[UR60][R68.64], !P6 ;  /* 0x6c00400044f27fae */ /* 0x0003e8000f12187c */
[----:B------:R-:W3:Y:S04]  /*4c130*/  LDL.LU.64 R92, [R1+0x1110] ;  /* 0x00111000015c7983 */ /* 0x000ee80000300a00 */
[----:B------:R-:W3:Y:S01]  /*4c140*/  LDL.LU.64 R80, [R1+0x1108] ;  /* 0x0011080001507983 */ /* 0x000ee20000300a00 */
[----:B------:R-:W-:Y:S01]  /*4c150*/  ISETP.GE.U32.AND P0, PT, R8, 0x7ffffe05, PT ;  /* 0x7ffffe050800780c */ /* 0x000fe20003f06070 */
[----:B------:R-:W-:Y:S01]  /*4c160*/  VIADD R6, R6, 0xfffffee2 ;  /* 0xfffffee206067836 */ /* 0x000fe20000000000 */
[----:B------:R-:W3:Y:S08]  /*4c170*/  LDC R9, c[0x0][0x230] ;  /* 0x00008c00ff097b82 */ /* 0x000ef00000000800 */
[----:B-1----:R-:W1:Y:S01]  /*4c180*/  LDC R68, c[0x0][0x230] ;  /* 0x00008c00ff447b82 */ /* 0x002e620000000800 */
[----:B------:R-:W-:Y:S04]  /*4c190*/  LDGSTS.E [R242+0x6c008], desc[UR60][R56.64], !P5 ;  /* 0x6c00800038f27fae */ /* 0x000fe8000e92187c */
[----:B------:R-:W3:Y:S01]  /*4c1a0*/  LDL.LU.64 R56, [R1+0x1100] ;  /* 0x0011000001387983 */ /* 0x000ee20000300a00 */
[----:B------:R-:W-:-:S02]  /*4c1b0*/  VIADD R8, R7, 0xfffffee3 ;  /* 0xfffffee307087836 */ /* 0x000fc40000000000 */
[----:B------:R-:W-:-:S04]  /*4c1c0*/  IMAD.WIDE R20, R105, 0x4, R20 ;  /* 0x0000000469147825 */ /* 0x000fc800078e0214 */
[----:B------:R-:W-:-:S04]  /*4c1d0*/  IMAD.WIDE R32, R105, 0x4, R32 ;  /* 0x0000000469207825 */ /* 0x000fc800078e0220 */
[----:B----4-:R-:W-:Y:S01]  /*4c1e0*/  IMAD.WIDE R128, R105, 0x4, R218 ;  /* 0x0000000469807825 */ /* 0x010fe200078e02da */
[----:B------:R4:W-:Y:S04]  /*4c1f0*/  STL.64 [R1+0xf10], R20 ;  /* 0x000f101401007387 */ /* 0x0009e80000100a00 */
[----:B------:R-:W-:Y:S04]  /*4c200*/  LDGSTS.E [R242+0x6c00c], desc[UR60][R20.64], !P0 ;  /* 0x6c00c00014f27fae */ /* 0x000fe8000c12187c */
[----:B------:R3:W-:Y:S01]  /*4c210*/  STL.64 [R1+0xa80], R32 ;  /* 0x000a802001007387 */ /* 0x0007e20000100a00 */
[----:B------:R-:W-:-:S02]  /*4c220*/  ISETP.GE.U32.AND P4, PT, R6, 0x7ffffe63, PT ;  /* 0x7ffffe630600780c */ /* 0x000fc40003f86070 */
[----:B------:R-:W-:Y:S01]  /*4c230*/  ISETP.GE.U32.AND P2, PT, R8, 0x7ffffe64, PT ;  /* 0x7ffffe640800780c */ /* 0x000fe20003f46070 */
[----:B------:R-:W3:Y:S01]  /*4c240*/  LDC R7, c[0x0][0x230] ;  /* 0x00008c00ff077b82 */ /* 0x000ee20000000800 */
[----:B--2---:R-:W-:Y:S01]  /*4c250*/  IMAD.WIDE R116, R105, 0x4, R116 ;  /* 0x0000000469747825 */ /* 0x004fe200078e0274 */
[----:B----4-:R-:W2:Y:S10]  /*4c260*/  LDL.LU.64 R20, [R1+0x10f8] ;  /* 0x0010f80001147983 */ /* 0x010eb40000300a00 */
[----:B------:R-:W-:Y:S04]  /*4c270*/  LDGSTS.E [R243+0x60000], desc[UR60][R32.64], !P2 ;  /* 0x6000000020f37fae */ /* 0x000fe8000d12187c */
[----:B------:R-:W-:Y:S04]  /*4c280*/  LDGSTS.E [R243+0x60004], desc[UR60][R128.64], !P4 ;  /* 0x6000400080f37fae */ /* 0x000fe8000e12187c */
[----:B------:R4:W-:Y:S01]  /*4c290*/  LDGSTS.E [R243+0x60008], desc[UR60][R116.64], !P3 ;  /* 0x6000800074f37fae */ /* 0x0009e2000d92187c */
[----:B-1----:R-:W-:Y:S01]  /*4c2a0*/  VIADD R104, R68, 0xfffffea2 ;  /* 0xfffffea244687836 */ /* 0x002fe20000000000 */
[----:B---3--:R-:W-:Y:S01]  /*4c2b0*/  IADD3 R45, R45, -0x120, RZ ;  /* 0xfffffee02d2d7810 */ /* 0x008fe20007ffe0ff */
[----:B------:R-:W-:-:S02]  /*4c2c0*/  VIADD R44, R44, 0xfffffec3 ;  /* 0xfffffec32c2c7836 */ /* 0x000fc40000000000 */
[----:B------:R-:W-:Y:S01]  /*4c2d0*/  VIADD R9, R9, 0xfffffec2 ;  /* 0xfffffec209097836 */ /* 0x000fe20000000000 */
[----:B------:R-:W1:Y:S08]  /*4c2e0*/  LDC R6, c[0x0][0x230] ;  /* 0x00008c00ff067b82 */ /* 0x000e700000000800 */
[----:B------:R-:W3:Y:S01]  /*4c2f0*/  LDC R8, c[0x0][0x230] ;  /* 0x00008c00ff087b82 */ /* 0x000ee20000000800 */
[----:B------:R-:W2:Y:S04]  /*4c300*/  LDL.LU.64 R32, [R1+0x10f0] ;  /* 0x0010f00001207983 */ /* 0x000ea80000300a00 */
[----:B------:R-:W2:Y:S04]  /*4c310*/  LDL.LU.64 R218, [R1+0x10e8] ;  /* 0x0010e80001da7983 */ /* 0x000ea80000300a00 */
[----:B------:R-:W-:Y:S04]  /*4c320*/  STL.64 [R1+0xa88], R128 ;  /* 0x000a888001007387 */ /* 0x000fe80000100a00 */
[----:B------:R4:W-:Y:S04]  /*4c330*/  STL.64 [R1+0xa90], R116 ;  /* 0x000a907401007387 */ /* 0x0009e80000100a00 */
[----:B------:R-:W2:Y:S01]  /*4c340*/  LDL.LU.64 R68, [R1+0x10e0] ;  /* 0x0010e00001447983 */ /* 0x000ea20000300a00 */
[----:B----4-:R-:W-:-:S04]  /*4c350*/  IMAD.WIDE R116, R105, 0x4, R92 ;  /* 0x0000000469747825 */ /* 0x010fc800078e025c */
[----:B------:R-:W-:Y:S01]  /*4c360*/  IMAD.WIDE R92, R105, 0x4, R80 ;  /* 0x00000004695c7825 */ /* 0x000fe200078e0250 */
[----:B------:R-:W-:Y:S04]  /*4c370*/  STL.64 [R1+0xa98], R116 ;  /* 0x000a987401007387 */ /* 0x000fe80000100a00 */
[----:B------:R-:W4:Y:S01]  /*4c380*/  LDL.LU.64 R80, [R1+0x10d8] ;  /* 0x0010d80001507983 */ /* 0x000f220000300a00 */
[----:B------:R-:W-:Y:S01]  /*4c390*/  VIADD R7, R7, 0xfffffec1 ;  /* 0xfffffec107077836 */ /* 0x000fe20000000000 */
[----:B------:R-:W-:Y:S02]  /*4c3a0*/  ISETP.GE.U32.AND P6, PT, R45, 0x7ffffe61, PT ;  /* 0x7ffffe612d00780c */ /* 0x000fe40003fc6070 */
[----:B------:R-:W-:Y:S02]  /*4c3b0*/  ISETP.GE.U32.AND P5, PT, R44, 0x7ffffe44, PT ;  /* 0x7ffffe442c00780c */ /* 0x000fe40003fa6070 */
[----:B------:R-:W-:Y:S01]  /*4c3c0*/  ISETP.GE.U32.AND P0, PT, R9, 0x7ffffe43, PT ;  /* 0x7ffffe430900780c */ /* 0x000fe20003f06070 */
[----:B------:R-:W3:Y:S01]  /*4c3d0*/  LDC R45, c[0x0][0x230] ;  /* 0x00008c00ff2d7b82 */ /* 0x000ee20000000800 */
[----:B------:R-:W-:-:S07]  /*4c3e0*/  ISETP.GE.U32.AND P2, PT, R7, 0x7ffffe42, PT ;  /* 0x7ffffe420700780c */ /* 0x000fce0003f46070 */
[----:B------:R-:W3:Y:S01]  /*4c3f0*/  LDC R44, c[0x0][0x230] ;  /* 0x00008c00ff2c7b82 */ /* 0x000ee20000000800 */
[----:B------:R-:W-:Y:S01]  /*4c400*/  IMAD.WIDE R56, R105, 0x4, R56 ;  /* 0x0000000469387825 */ /* 0x000fe200078e0238 */
[----:B------:R2:W-:Y:S01]  /*4c410*/  STL.64 [R1+0xdf0], R92 ;  /* 0x000df05c01007387 */ /* 0x0005e20000100a00 */
[----:B-1----:R-:W-:-:S05]  /*4c420*/  IADD3 R6, R6, -0x140, RZ ;  /* 0xfffffec006067810 */ /* 0x002fca0007ffe0ff */
[----:B------:R-:W1:Y:S01]  /*4c430*/  LDC R7, c[0x0][0x230] ;  /* 0x00008c00ff077b82 */ /* 0x000e620000000800 */
[----:B---3--:R-:W-:Y:S01]  /*4c440*/  VIADD R8, R8, 0xfffffea3 ;  /* 0xfffffea308087836 */ /* 0x008fe20000000000 */
[----:B------:R-:W-:Y:S04]  /*4c450*/  STL.64 [R1+0xe00], R56 ;  /* 0x000e003801007387 */ /* 0x000fe80000100a00 */
[----:B------:R-:W-:Y:S04]  /*4c460*/  LDGSTS.E [R243+0x6000c], desc[UR60][R116.64], !P6 ;  /* 0x6000c00074f37fae */ /* 0x000fe8000f12187c */
[----:B------:R-:W-:Y:S04]  /*4c470*/  LDGSTS.E [R243+0x64000], desc[UR60][R92.64], !P5 ;  /* 0x640000005cf37fae */ /* 0x000fe8000e92187c */
[----:B------:R-:W-:Y:S01]  /*4c480*/  LDGSTS.E [R243+0x64004], desc[UR60][R56.64], !P0 ;  /* 0x6400400038f37fae */ /* 0x000fe2000c12187c */
[----:B------:R-:W-:Y:S01]  /*4c490*/  ISETP.GE.U32.AND P4, PT, R6, 0x7ffffe41, PT ;  /* 0x7ffffe410600780c */ /* 0x000fe20003f86070 */
[----:B------:R-:W3:Y:S01]  /*4c4a0*/  LDC R9, c[0x0][0x230] ;  /* 0x00008c00ff097b82 */ /* 0x000ee20000000800 */
[----:B------:R-:W-:Y:S01]  /*4c4b0*/  VIADD R45, R45, 0xfffffea1 ;  /* 0xfffffea12d2d7836 */ /* 0x000fe20000000000 */
[----:B------:R-:W-:Y:S01]  /*4c4c0*/  IADD3 R44, R44, -0x160, RZ ;  /* 0xfffffea02c2c7810 */ /* 0x000fe20007ffe0ff */
[----:B--2---:R-:W-:-:S04]  /*4c4d0*/  IMAD.WIDE R20, R105, 0x4, R20 ;  /* 0x0000000469147825 */ /* 0x004fc800078e0214 */
[----:B------:R-:W-:Y:S01]  /*4c4e0*/  IMAD.WIDE R218, R105, 0x4, R218 ;  /* 0x0000000469da7825 */ /* 0x000fe200078e02da */
[----:B------:R2:W-:Y:S04]  /*4c4f0*/  STL.64 [R1+0xe18], R20 ;  /* 0x000e181401007387 */ /* 0x0005e80000100a00 */
[----:B------:R2:W-:Y:S01]  /*4c500*/  LDGSTS.E [R243+0x64008], desc[UR60][R20.64], !P2 ;  /* 0x6400800014f37fae */ /* 0x0005e2000d12187c */
[----:B------:R-:W-:Y:S02]  /*4c510*/  ISETP.GE.U32.AND P5, PT, R45, 0x7ffffe22, PT ;  /* 0x7ffffe222d00780c */ /* 0x000fe40003fa6070 */
[----:B------:R-:W-:Y:S01]  /*4c520*/  ISETP.GE.U32.AND P0, PT, R44, 0x7ffffe21, PT ;  /* 0x7ffffe212c00780c */ /* 0x000fe20003f06070 */
[----:B------:R-:W4:Y:S01]  /*4c530*/  LDL.LU.64 R92, [R1+0x10d0] ;  /* 0x0010d000015c7983 */ /* 0x000f220000300a00 */
[----:B------:R-:W-:Y:S01]  /*4c540*/  ISETP.GE.U32.AND P3, PT, R8, 0x7ffffe24, PT ;  /* 0x7ffffe240800780c */ /* 0x000fe20003f66070 */
[----:B-1----:R-:W-:Y:S01]  /*4c550*/  VIADD R7, R7, 0xfffffe80 ;  /* 0xfffffe8007077836 */ /* 0x002fe20000000000 */
[----:B------:R-:W-:Y:S01]  /*4c560*/  ISETP.GE.U32.AND P6, PT, R104, 0x7ffffe23, PT ;  /* 0x7ffffe236800780c */ /* 0x000fe20003fc6070 */
[C---:B------:R-:W-:Y:S01]  /*4c570*/  IMAD.WIDE R68, R105.reuse, 0x4, R68 ;  /* 0x0000000469447825 */ /* 0x040fe200078e0244 */
[----:B------:R-:W1:Y:S01]  /*4c580*/  LDC R6, c[0x0][0x230] ;  /* 0x00008c00ff067b82 */ /* 0x000e620000000800 */
[----:B--2---:R-:W2:Y:S02]  /*4c590*/  S2R R21, SR_TID.X ;  /* 0x0000000000157919 */ /* 0x004ea40000002100 */
[----:B------:R-:W-:Y:S01]  /*4c5a0*/  IMAD.WIDE R44, R105, 0x4, R32 ;  /* 0x00000004692c7825 */ /* 0x000fe200078e0220 */
[----:B------:R-:W4:Y:S04]  /*4c5b0*/  LDL.LU.64 R250, [R1+0x10c8] ;  /* 0x0010c80001fa7983 */ /* 0x000f280000300a00 */
[----:B------:R-:W1:Y:S01]  /*4c5c0*/  LDC R8, c[0x0][0x230] ;  /* 0x00008c00ff087b82 */ /* 0x000e620000000800 */
[----:B------:R3:W-:Y:S04]  /*4c5d0*/  STL.64 [R1+0xe28], R44 ;  /* 0x000e282c01007387 */ /* 0x0007e80000100a00 */
[----:B------:R-:W4:Y:S04]  /*4c5e0*/  LDL.LU.64 R32, [R1+0x14d0] ;  /* 0x0014d00001207983 */ /* 0x000f280000300a00 */
[----:B------:R-:W4:Y:S04]  /*4c5f0*/  LDL.LU.64 R56, [R1+0x14c8] ;  /* 0x0014c80001387983 */ /* 0x000f280000300a00 */
[----:B------:R2:W-:Y:S04]  /*4c600*/  STL.64 [R1+0xf00], R218 ;  /* 0x000f00da01007387 */ /* 0x0005e80000100a00 */
[----:B------:R2:W-:Y:S04]  /*4c610*/  LDGSTS.E [R243+0x6400c], desc[UR60][R44.64], !P4 ;  /* 0x6400c0002cf37fae */ /* 0x0005e8000e12187c */
[----:B------:R-:W4:Y:S01]  /*4c620*/  LDL.LU.64 R128, [R1+0x14c0] ;  /* 0x0014c00001807983 */ /* 0x000f220000300a00 */
[----:B---3--:R-:W-:-:S03]  /*4c630*/  VIADD R9, R9, 0xfffffe83 ;  /* 0xfffffe8309097836 */ /* 0x008fc60000000000 */
[----:B------:R-:W-:Y:S04]  /*4c640*/  LDGSTS.E [R243+0x68000], desc[UR60][R218.64], !P3 ;  /* 0x68000000daf37fae */ /* 0x000fe8000d92187c */
[----:B------:R-:W-:Y:S01]  /*4c650*/  LDGSTS.E [R243+0x68004], desc[UR60][R68.64], !P6 ;  /* 0x6800400044f37fae */ /* 0x000fe2000f12187c */
[----:B--2---:R-:W2:Y:S01]  /*4c660*/  LDC R45, c[0x0][0x230] ;  /* 0x00008c00ff2d7b82 */ /* 0x004ea20000000800 */
[----:B------:R-:W-:Y:S02]  /*4c670*/  LOP3.LUT R44, R21, 0x7f, RZ, 0xc0, !PT ;  /* 0x0000007f152c7812 */ /* 0x000fe400078ec0ff */
[----:B------:R-:W3:Y:S04]  /*4c680*/  LDL.LU.64 R20, [R1+0x14b8] ;  /* 0x0014b80001147983 */ /* 0x000ee80000300a00 */
[----:B------:R-:W3:Y:S01]  /*4c690*/  LDL.LU.64 R116, [R1+0x14b0] ;  /* 0x0014b00001747983 */ /* 0x000ee20000300a00 */
[----:B------:R-:W-:-:S02]  /*4c6a0*/  ISETP.GE.AND P4, PT, R44, R7, PT ;  /* 0x000000072c00720c */ /* 0x000fc40003f86270 */
[----:B------:R-:W-:Y:S01]  /*4c6b0*/  ISETP.GE.U32.AND P2, PT, R9, 0x7ffffe04, PT ;  /* 0x7ffffe040900780c */ /* 0x000fe20003f46070 */
[----:B------:R-:W3:Y:S01]  /*4c6c0*/  LDL.LU.64 R218, [R1+0x25f8] ;  /* 0x0025f80001da7983 */ /* 0x000ee20000300a00 */
[----:B--2---:R-:W-:-:S05]  /*4c6d0*/  VIADD R44, R45, 0x7f ;  /* 0x0000007f2d2c7836 */ /* 0x004fca0000000000 */
[----:B------:R-:W-:Y:S01]  /*4c6e0*/  ISETP.GT.AND P3, PT, R44, 0x1ff, PT ;  /* 0x000001ff2c00780c */ /* 0x000fe20003f64270 */
[----:B-1----:R-:W-:Y:S02]  /*4c6f0*/  VIADD R44, R8, 0xfffffe81 ;  /* 0xfffffe81082c7836 */ /* 0x002fe40000000000 */
[----:B----4-:R-:W-:Y:S01]  /*4c700*/  IMAD.WIDE R8, R105, 0x4, R80 ;  /* 0x0000000469087825 */ /* 0x010fe200078e0250 */
[----:B------:R1:W-:Y:S04]  /*4c710*/  STL.64 [R1+0xef8], R68 ;  /* 0x000ef84401007387 */ /* 0x0003e80000100a00 */
[----:B------:R2:W-:Y:S01]  /*4c720*/  STL.64 [R1+0xee8], R8 ;  /* 0x000ee80801007387 */ /* 0x0005e20000100a00 */
[----:B------:R-:W-:-:S03]  /*4c730*/  IADD3 R45, R6, -0x17e, RZ ;  /* 0xfffffe82062d7810 */ /* 0x000fc60007ffe0ff */
[----:B------:R2:W-:Y:S04]  /*4c740*/  LDGSTS.E [R243+0x68008], desc[UR60][R8.64], !P5 ;  /* 0x6800800008f37fae */ /* 0x0005e8000e92187c */
[----:B-1----:R-:W4:Y:S04]  /*4c750*/  LDL.LU.64 R68, [R1+0x10c0] ;  /* 0x0010c00001447983 */ /* 0x002f280000300a00 */
[----:B------:R-:W4:Y:S01]  /*4c760*/  LDL.LU.64 R80, [R1+0x10b8] ;  /* 0x0010b80001507983 */ /* 0x000f220000300a00 */
[----:B------:R-:W-:Y:S02]  /*4c770*/  SEL R6, RZ, 0x4, P4 ;  /* 0x00000004ff067807 */ /* 0x000fe40002000000 */
[----:B------:R-:W-:-:S02]  /*4c780*/  ISETP.GE.U32.AND P4, PT, R45, 0x7ffffe03, PT ;  /* 0x7ffffe032d00780c */ /* 0x000fc40003f86070 */
[----:B------:R-:W-:Y:S02]  /*4c790*/  ISETP.GE.U32.AND P6, PT, R44, 0x7ffffe02, PT ;  /* 0x7ffffe022c00780c */ /* 0x000fe40003fc6070 */
[----:B------:R-:W4:Y:S01]  /*4c7a0*/  LDL.LU.64 R44, [R1+0x10b0] ;  /* 0x0010b000012c7983 */ /* 0x000f220000300a00 */
[----:B------:R-:W-:-:S04]  /*4c7b0*/  IMAD.WIDE R92, R5, 0x4, R92 ;  /* 0x00000004055c7825 */ /* 0x000fc800078e025c */
[----:B--2---:R-:W-:Y:S02]  /*4c7c0*/  IMAD.WIDE R8, R5, 0x4, R250 ;  /* 0x0000000405087825 */ /* 0x004fe400078e02fa */
[----:B------:R-:W2:Y:S02]  /*4c7d0*/  LDL.LU.64 R250, [R1+0x10a8] ;  /* 0x0010a80001fa7983 */ /* 0x000ea40000300a00 */
[----:B------:R-:W-:-:S04]  /*4c7e0*/  IMAD.WIDE R32, R105, 0x4, R32 ;  /* 0x0000000469207825 */ /* 0x000fc800078e0220 */
[----:B------:R-:W-:-:S04]  /*4c7f0*/  IMAD.WIDE R56, R105, 0x4, R56 ;  /* 0x0000000469387825 */ /* 0x000fc800078e0238 */
[C---:B------:R-:W-:Y:S01]  /*4c800*/  IMAD.WIDE R128, R105.reuse, 0x4, R128 ;  /* 0x0000000469807825 */ /* 0x040fe200078e0280 */
[----:B------:R-:W-:Y:S04]  /*4c810*/  STL.64 [R1+0xee0], R92 ;  /* 0x000ee05c01007387 */ /* 0x000fe80000100a00 */
[----:B------:R-:W-:Y:S04]  /*4c820*/  STL.64 [R1+0xea8], R8 ;  /* 0x000ea80801007387 */ /* 0x000fe80000100a00 */
[----:B------:R1:W-:Y:S04]  /*4c830*/  STL.64 [R1+0xed0], R32 ;  /* 0x000ed02001007387 */ /* 0x0003e80000100a00 */
[----:B------:R3:W-:Y:S04]  /*4c840*/  STL.64 [R1+0xec8], R56 ;  /* 0x000ec83801007387 */ /* 0x0007e80000100a00 */
[----:B------:R-:W-:Y:S04]  /*4c850*/  LDGSTS.E [R243+0x6800c], desc[UR60][R32.64], !P0 ;  /* 0x6800c00020f37fae */ /* 0x000fe8000c12187c */
[----:B------:R-:W-:Y:S04]  /*4c860*/  STL.64 [R1+0xec0], R128 ;  /* 0x000ec08001007387 */ /* 0x000fe80000100a00 */
[----:B------:R-:W-:Y:S04]  /*4c870*/  LDGSTS.E [R243+0x6c000], desc[UR60][R56.64], !P2 ;  /* 0x6c00000038f37fae */ /* 0x000fe8000d12187c */
[----:B------:R4:W-:Y:S04]  /*4c880*/  LDGSTS.E [R243+0x6c004], desc[UR60][R128.64], !P4 ;  /* 0x6c00400080f37fae */ /* 0x0009e8000e12187c */
[----:B-1----:R-:W2:Y:S01]  /*4c890*/  LDL.LU.64 R32, [R1+0x10a0] ;  /* 0x0010a00001207983 */ /* 0x002ea20000300a00 */
[----:B---3--:R-:W-:-:S04]  /*4c8a0*/  IMAD.WIDE R20, R105, 0x4, R20 ;  /* 0x0000000469147825 */ /* 0x008fc800078e0214 */
[----:B------:R-:W-:Y:S01]  /*4c8b0*/  IMAD.WIDE R104, R105, 0x4, R116 ;  /* 0x0000000469687825 */ /* 0x000fe200078e0274 */
[----:B------:R1:W-:Y:S04]  /*4c8c0*/  STL.64 [R1+0xeb8], R20 ;  /* 0x000eb81401007387 */ /* 0x0003e80000100a00 */
[----:B------:R-:W-:Y:S04]  /*4c8d0*/  STL.64 [R1+0xeb0], R104 ;  /* 0x000eb06801007387 */ /* 0x000fe80000100a00 */
[----:B------:R-:W3:Y:S04]  /*4c8e0*/  LDL.LU.64 R116, [R1+0x1098] ;  /* 0x0010980001747983 */ /* 0x000ee80000300a00 */
[----:B------:R-:W3:Y:S04]  /*4c8f0*/  LDL.LU.64 R56, [R1+0x1090] ;  /* 0x0010900001387983 */ /* 0x000ee80000300a00 */
[----:B------:R-:W-:Y:S04]  /*4c900*/  LDGSTS.E [R243+0x6c008], desc[UR60][R20.64], !P6 ;  /* 0x6c00800014f37fae */ /* 0x000fe8000f12187c */
[----:B-1----:R-:W3:Y:S01]  /*4c910*/  LDL.LU.64 R20, [R1+0x1088] ;  /* 0x0010880001147983 */ /* 0x002ee20000300a00 */
[----:B------:R-:W-:-:S03]  /*4c920*/  ISETP.GE.U32.AND P5, PT, R7, 0x7ffffe01, PT ;  /* 0x7ffffe010700780c */ /* 0x000fc60003fa6070 */
[----:B------:R1:W-:Y:S10]  /*4c930*/  STL.64 [R1+0x2588], R242 ;  /* 0x002588f201007387 */ /* 0x0003f40000100a00 */
[----:B------:R1:W-:Y:S01]  /*4c940*/  LDGSTS.E [R243+0x6c00c], desc[UR60][R104.64], !P5 ;  /* 0x6c00c00068f37fae */ /* 0x0003e2000e92187c */
[----:B----4-:R-:W-:Y:S01]  /*4c950*/  IMAD.WIDE R128, R5, 0x4, R80 ;  /* 0x0000000405807825 */ /* 0x010fe200078e0250 */
[----:B------:R-:W-:-:S03]  /*4c960*/  SEL R6, R6, RZ, P3 ;  /* 0x000000ff06067207 */ /* 0x000fc60001800000 */
[----:B------:R-:W-:Y:S01]  /*4c970*/  VIADD R7, R244, 0x100000 ;  /* 0x00100000f4077836 */ /* 0x000fe20000000000 */
[----:B------:R-:W0:Y:S01]  /*4c980*/  LDGDEPBAR ;  /* 0x00000000000079af */ /* 0x000e220000000000 */
[----:B-1----:R-:W-:Y:S01]  /*4c990*/  IMAD.WIDE R242, R5, 0x4, R68 ;  /* 0x0000000405f27825 */ /* 0x002fe200078e0244 */
[----:B------:R-:W-:Y:S02]  /*4c9a0*/  ISETP.NE.U32.AND P3, PT, R6, RZ, PT ;  /* 0x000000ff0600720c */ /* 0x000fe40003f65070 */
[----:B------:R-:W4:Y:S04]  /*4c9b0*/  LDL.LU.64 R68, [R1+0x1080] ;  /* 0x0010800001447983 */ /* 0x000f280000300a00 */
[----:B------:R-:W4:Y:S04]  /*4c9c0*/  LDL.LU.64 R104, [R1+0x1078] ;  /* 0x0010780001687983 */ /* 0x000f280000300a00 */
[----:B------:R-:W-:Y:S04]  /*4c9d0*/  STL.64 [R1+0xea0], R242 ;  /* 0x000ea0f201007387 */ /* 0x000fe80000100a00 */
[----:B------:R-:W4:Y:S01]  /*4c9e0*/  LDL.LU.64 R80, [R1+0x1070] ;  /* 0x0010700001507983 */ /* 0x000f220000300a00 */
[----:B------:R-:W-:-:S03]  /*4c9f0*/  VIADD R6, R244, 0x100000 ;  /* 0x00100000f4067836 */ /* 0x000fc60000000000 */
[----:B------:R1:W-:Y:S01]  /*4ca00*/  LDGSTS.E [R7+-0x80000], desc[UR60][R92.64], P1 ;  /* 0x800000005c077fae */ /* 0x0003e2000892187c */
[----:B------:R-:W-:-:S03]  /*4ca10*/  IMAD.WIDE R44, R5, 0x4, R44 ;  /* 0x00000004052c7825 */ /* 0x000fc600078e022c */
[----:B------:R2:W-:Y:S04]  /*4ca20*/  LDGSTS.E [R6+-0x7fc00], desc[UR60][R8.64], P1 ;  /* 0x8040000008067fae */ /* 0x0005e8000892187c */
[----:B------:R-:W-:Y:S04]  /*4ca30*/  STL.64 [R1+0xe90], R128 ;  /* 0x000e908001007387 */ /* 0x000fe80000100a00 */
[----:B------:R2:W-:Y:S01]  /*4ca40*/  STL.64 [R1+0xe80], R44 ;  /* 0x000e802c01007387 */ /* 0x0005e20000100a00 */
[C---:B-1----:R-:W-:Y:S01]  /*4ca50*/  IADD3 R93, R244.reuse, 0x100000, RZ ;  /* 0x00100000f45d7810 */ /* 0x042fe20007ffe0ff */
[----:B------:R-:W-:-:S04]  /*4ca60*/  VIADD R92, R244, 0x100000 ;  /* 0x00100000f45c7836 */ /* 0x000fc80000000000 */
[----:B------:R1:W-:Y:S04]  /*4ca70*/  LDGSTS.E [R93+-0x7f800], desc[UR60][R242.64], P1 ;  /* 0x80800000f25d7fae */ /* 0x0003e8000892187c */
[----:B------:R3:W-:Y:S04]  /*4ca80*/  LDGSTS.E [R92+-0x7f400], desc[UR60][R128.64], P1 ;  /* 0x80c00000805c7fae */ /* 0x0007e8000892187c */
[----:B------:R-:W-:Y:S01]  /*4ca90*/  LDGSTS.E [R7+-0x7f000], desc[UR60][R44.64], P1 ;  /* 0x810000002c077fae */ /* 0x000fe2000892187c */
[----:B--2---:R-:W-:-:S05]  /*4caa0*/  IMAD.WIDE R8, R5, 0x4, R250 ;  /* 0x0000000405087825 */ /* 0x004fca00078e02fa */
[----:B------:R2:W-:Y:S04]  /*4cab0*/  STL.64 [R1+0xe78], R8 ;  /* 0x000e780801007387 */ /* 0x0005e80000100a00 */
[----:B------:R-:W4:Y:S04]  /*4cac0*/  LDL.LU.64 R44, [R1+0x1068] ;  /* 0x00106800012c7983 */ /* 0x000f280000300a00 */
[----:B------:R2:W-:Y:S01]  /*4cad0*/  LDGSTS.E [R6+-0x7ec00], desc[UR60][R8.64], P1 ;  /* 0x8140000008067fae */ /* 0x0005e2000892187c */
[----:B-1----:R-:W-:-:S03]  /*4cae0*/  IMAD.WIDE R242, R5, 0x4, R32 ;  /* 0x0000000405f27825 */ /* 0x002fc600078e0220 */
[----:B------:R-:W4:Y:S04]  /*4caf0*/  LDL.LU.64 R32, [R1+0x1060] ;  /* 0x0010600001207983 */ /* 0x000f280000300a00 */
[----:B------:R-:W-:Y:S04]  /*4cb00*/  STL.64 [R1+0xe70], R242 ;  /* 0x000e70f201007387 */ /* 0x000fe80000100a00 */
[----:B------:R4:W-:Y:S01]  /*4cb10*/  LDGSTS.E [R93+-0x7e800], desc[UR60][R242.64], P1 ;  /* 0x81800000f25d7fae */ /* 0x0009e2000892187c */
[----:B---3--:R-:W-:-:S04]  /*4cb20*/  IMAD.WIDE R128, R5, 0x4, R116 ;  /* 0x0000000405807825 */ /* 0x008fc800078e0274 */
[C---:B--2---:R-:W-:Y:S01]  /*4cb30*/  IMAD.WIDE R8, R5.reuse, 0x4, R56 ;  /* 0x0000000405087825 */ /* 0x044fe200078e0238 */
[----:B------:R-:W-:Y:S04]  /*4cb40*/  STL.64 [R1+0xe68], R128 ;  /* 0x000e688001007387 */ /* 0x000fe80000100a00 */
[----:B------:R-:W2:Y:S04]  /*4cb50*/  LDL.LU.64 R56, [R1+0x970] ;  /* 0x0009700001387983 */ /* 0x000ea80000300a00 */
[----:B------:R1:W-:Y:S04]  /*4cb60*/  STL.64 [R1+0xe60], R8 ;  /* 0x000e600801007387 */ /* 0x0003e80000100a00 */
[----:B------:R-:W-:Y:S04]  /*4cb70*/  LDGSTS.E [R92+-0x7e400], desc[UR60][R128.64], P1 ;  /* 0x81c00000805c7fae */ /* 0x000fe8000892187c */
[----:B------:R-:W-:Y:S01]  /*4cb80*/  LDGSTS.E [R7+-0x7e000], desc[UR60][R8.64], P1 ;  /* 0x8200000008077fae */ /* 0x000fe2000892187c */
[----:B------:R-:W-:-:S03]  /*4cb90*/  IMAD.WIDE R116, R5, 0x4, R20 ;  /* 0x0000000405747825 */ /* 0x000fc600078e0214 */
[----:B------:R-:W3:Y:S04]  /*4cba0*/  LDL.LU.64 R20, [R1+0x968] ;  /* 0x0009680001147983 */ /* 0x000ee80000300a00 */
[----:B------:R4:W-:Y:S04]  /*4cbb0*/  STL.64 [R1+0xe58], R116 ;  /* 0x000e587401007387 */ /* 0x0009e80000100a00 */
[----:B------:R-:W-:Y:S04]  /*4cbc0*/  LDGSTS.E [R6+-0x7dc00], desc[UR60][R116.64], P1 ;  /* 0x8240000074067fae */ /* 0x000fe8000892187c */
[----:B-1----:R-:W3:Y:S01]  /*4cbd0*/  LDL.LU.64 R8, [R1+0x960] ;  /* 0x0009600001087983 */ /* 0x002ee20000300a00 */
[----:B----4-:R-:W-:-:S03]  /*4cbe0*/  IMAD.WIDE R242, R5, 0x4, R68 ;  /* 0x0000000405f27825 */ /* 0x010fc600078e0244 */
[----:B------:R-:W4:Y:S04]  /*4cbf0*/  LDL.LU.64 R68, [R1+0x958] ;  /* 0x0009580001447983 */ /* 0x000f280000300a00 */
[----:B------:R1:W-:Y:S04]  /*4cc00*/  STL.64 [R1+0xe50], R242 ;  /* 0x000e50f201007387 */ /* 0x0003e80000100a00 */
[----:B------:R-:W4:Y:S04]  /*4cc10*/  LDL.LU.64 R128, [R1+0x950] ;  /* 0x0009500001807983 */ /* 0x000f280000300a00 */
[----:B------:R-:W4:Y:S01]  /*4cc20*/  LDL.LU.64 R250, [R1+0x948] ;  /* 0x0009480001fa7983 */ /* 0x000f220000300a00 */
[----:B------:R-:W-:-:S04]  /*4cc30*/  IMAD.WIDE R104, R5, 0x4, R104 ;  /* 0x0000000405687825 */ /* 0x000fc800078e0268 */
[C---:B------:R-:W-:Y:S01]  /*4cc40*/  IMAD.WIDE R80, R5.reuse, 0x4, R80 ;  /* 0x0000000405507825 */ /* 0x040fe200078e0250 */
[----:B------:R1:W-:Y:S04]  /*4cc50*/  LDGSTS.E [R93+-0x7d800], desc[UR60][R242.64], P1 ;  /* 0x82800000f25d7fae */ /* 0x0003e8000892187c */
[----:B------:R-:W-:Y:S04]  /*4cc60*/  STL.64 [R1+0xe48], R104 ;  /* 0x000e486801007387 */ /* 0x000fe80000100a00 */
[----:B------:R-:W-:Y:S04]  /*4cc70*/  STL.64 [R1+0xe40], R80 ;  /* 0x000e405001007387 */ /* 0x000fe80000100a00 */
[----:B------:R-:W4:Y:S04]  /*4cc80*/  LDL.LU.64 R116, [R1+0x940] ;  /* 0x0009400001747983 */ /* 0x000f280000300a00 */
[----:B------:R2:W-:Y:S04]  /*4cc90*/  LDGSTS.E [R92+-0x7d400], desc[UR60][R104.64], P1 ;  /* 0x82c00000685c7fae */ /* 0x0005e8000892187c */
[----:B------:R3:W-:Y:S01]  /*4cca0*/  LDGSTS.E [R7+-0x7d000], desc[UR60][R80.64], P1 ;  /* 0x8300000050077fae */ /* 0x0007e2000892187c */
[----:B------:R-:W-:-:S05]  /*4ccb0*/  IMAD.WIDE R44, R5, 0x4, R44 ;  /* 0x00000004052c7825 */ /* 0x000fca00078e022c */
[----:B------:R1:W-:Y:S04]  /*4ccc0*/  STL.64 [R1+0xe38], R44 ;  /* 0x000e382c01007387 */ /* 0x0003e80000100a00 */
[----:B------:R-:W-:Y:S04]  /*4ccd0*/  LDGSTS.E [R6+-0x7cc00], desc[UR60][R44.64], P1 ;  /* 0x834000002c067fae */ /* 0x000fe8000892187c */
[----:B------:R-:W4:Y:S01]  /*4cce0*/  LDL.LU.64 R92, [R1+0x938] ;  /* 0x00093800015c7983 */ /* 0x000f220000300a00 */
[----:B-1----:R-:W-:-:S03]  /*4ccf0*/  IMAD.WIDE R242, R5, 0x4, R32 ;  /* 0x0000000405f27825 */ /* 0x002fc600078e0220 */
[----:B------:R-:W4:Y:S04]  /*4cd00*/  LDL.LU.64 R44, [R1+0x930] ;  /* 0x00093000012c7983 */ /* 0x000f280000300a00 */
[----:B------:R-:W4:Y:S04]  /*4cd10*/  LDL.LU.64 R32, [R1+0x928] ;  /* 0x0009280001207983 */ /* 0x000f280000300a00 */
[----:B------:R-:W-:Y:S01]  /*4cd20*/  STL.64 [R1+0xe30], R242 ;  /* 0x000e30f201007387 */ /* 0x000fe20000100a00 */
[----:B--2---:R-:W-:-:S04]  /*4cd30*/  IMAD.WIDE R104, R5, 0x4, R56 ;  /* 0x0000000405687825 */ /* 0x004fc800078e0238 */
[C---:B---3--:R-:W-:Y:S02]  /*4cd40*/  IMAD.WIDE R56, R5.reuse, 0x4, R20 ;  /* 0x0000000405387825 */ /* 0x048fe400078e0214 */
[----:B------:R-:W2:Y:S02]  /*4cd50*/  LDL.LU.64 R20, [R1+0x920] ;  /* 0x0009200001147983 */ /* 0x000ea40000300a00 */
[C---:B------:R-:W-:Y:S02]  /*4cd60*/  VIADD R81, R244.reuse, 0x100000 ;  /* 0x00100000f4517836 */ /* 0x040fe40000000000 */
[C---:B------:R-:W-:Y:S02]  /*4cd70*/  VIADD R80, R244.reuse, 0x100000 ;  /* 0x00100000f4507836 */ /* 0x040fe40000000000 */
[C---:B------:R-:W-:Y:S01]  /*4cd80*/  IMAD.WIDE R8, R5.reuse, 0x4, R8 ;  /* 0x0000000405087825 */ /* 0x040fe200078e0208 */
[----:B------:R-:W-:Y:S04]  /*4cd90*/  STL.64 [R1+0xe20], R104 ;  /* 0x000e206801007387 */ /* 0x000fe80000100a00 */
[----:B------:R-:W-:Y:S04]  /*4cda0*/  LDGSTS.E [R81+-0x7c800], desc[UR60][R242.64], P1 ;  /* 0x83800000f2517fae */ /* 0x000fe8000892187c */
[----:B------:R1:W-:Y:S04]  /*4cdb0*/  STL.64 [R1+0xe10], R56 ;  /* 0x000e103801007387 */ /* 0x0003e80000100a00 */
[----:B------:R-:W-:Y:S04]  /*4cdc0*/  LDGSTS.E [R80+-0x7c400], desc[UR60][R104.64], P1 ;  /* 0x83c0000068507fae */ /* 0x000fe8000892187c */
[----:B------:R1:W-:Y:S04]  /*4cdd0*/  LDGSTS.E [R7+-0x7c000], desc[UR60][R56.64], P1 ;  /* 0x8400000038077fae */ /* 0x0003e8000892187c */
[----:B------:R3:W-:Y:S04]  /*4cde0*/  STL.64 [R1+0xe08], R8 ;  /* 0x000e080801007387 */ /* 0x0007e80000100a00 */
[----:B------:R3:W-:Y:S04]  /*4cdf0*/  LDGSTS.E [R6+-0x7bc00], desc[UR60][R8.64], P1 ;  /* 0x8440000008067fae */ /* 0x0007e8000892187c */
[----:B------:R-:W2:Y:S01]  /*4ce00*/  LDL.LU.64 R80, [R1+0x918] ;  /* 0x0009180001507983 */ /* 0x000ea20000300a00 */
[----:B-1----:R-:W-:Y:S01]  /*4ce10*/  IADD3 R57, R244, 0x100000, RZ ;  /* 0x00100000f4397810 */ /* 0x002fe20007ffe0ff */
[----:B----4-:R-:W-:-:S04]  /*4ce20*/  IMAD.WIDE R104, R5, 0x4, R68 ;  /* 0x0000000405687825 */ /* 0x010fc800078e0244 */
[----:B------:R-:W-:-:S04]  /*4ce30*/  IMAD.WIDE R128, R5, 0x4, R128 ;  /* 0x0000000405807825 */ /* 0x000fc800078e0280 */
[----:B---3--:R-:W-:Y:S01]  /*4ce40*/  IMAD.WIDE R8, R5, 0x4, R250 ;  /* 0x0000000405087825 */ /* 0x008fe200078e02fa */
[----:B------:R-:W3:Y:S04]  /*4ce50*/  LDL.LU.64 R68, [R1+0x910] ;  /* 0x0009100001447983 */ /* 0x000ee80000300a00 */
[----:B------:R1:W-:Y:S04]  /*4ce60*/  STL.64 [R1+0xdf8], R104 ;  /* 0x000df86801007387 */ /* 0x0003e80000100a00 */
[----:B------:R-:W-:Y:S04]  /*4ce70*/  STL.64 [R1+0xde8], R128 ;  /* 0x000de88001007387 */ /* 0x000fe80000100a00 */
[----:B------:R-:W-:Y:S04]  /*4ce80*/  LDGSTS.E [R57+-0x7b800], desc[UR60][R104.64], P1 ;  /* 0x8480000068397fae */ /* 0x000fe8000892187c */
[----:B------:R4:W-:Y:S04]  /*4ce90*/  STL.64 [R1+0xdd8], R8 ;  /* 0x000dd80801007387 */ /* 0x0009e80000100a00 */
[----:B-1----:R-:W3:Y:S01]  /*4cea0*/  LDL.LU.64 R104, [R1+0x908] ;  /* 0x0009080001687983 */ /* 0x002ee20000300a00 */
[----:B------:R-:W-:-:S02]  /*4ceb0*/  VIADD R56, R244, 0x100000 ;  /* 0x00100000f4387836 */ /* 0x000fc40000000000 */
[----:B------:R-:W-:-:S03]  /*4cec0*/  IMAD.WIDE R116, R5, 0x4, R116 ;  /* 0x0000000405747825 */ /* 0x000fc600078e0274 */
[----:B------:R1:W-:Y:S04]  /*4ced0*/  LDGSTS.E [R56+-0x7b400], desc[UR60][R128.64], P1 ;  /* 0x84c0000080387fae */ /* 0x0003e8000892187c */
[----:B------:R1:W-:Y:S04]  /*4cee0*/  STL.64 [R1+0xdd0], R116 ;  /* 0x000dd07401007387 */ /* 0x0003e80000100a00 */
[----:B------:R-:W-:Y:S04]  /*4cef0*/  LDGSTS.E [R7+-0x7b000], desc[UR60][R8.64], P1 ;  /* 0x8500000008077fae */ /* 0x000fe8000892187c */
[----:B------:R1:W-:Y:S04]  /*4cf00*/  LDGSTS.E [R6+-0x7ac00], desc[UR60][R116.64], P1 ;  /* 0x8540000074067fae */ /* 0x0003e8000892187c */
[----:B----4-:R-:W4:Y:S01]  /*4cf10*/  LDL.LU.64 R8, [R1+0x900] ;  /* 0x0009000001087983 */ /* 0x010f220000300a00 */
[----:B------:R-:W-:-:S05]  /*4cf20*/  IMAD.WIDE R242, R5, 0x4, R92 ;  /* 0x0000000405f27825 */ /* 0x000fca00078e025c */
[----:B------:R3:W-:Y:S04]  /*4cf30*/  STL.64 [R1+0xdc0], R242 ;  /* 0x000dc0f201007387 */ /* 0x0007e80000100a00 */
[----:B------:R3:W-:Y:S01]  /*4cf40*/  LDGSTS.E [R57+-0x7a800], desc[UR60][R242.64], P1 ;  /* 0x85800000f2397fae */ /* 0x0007e2000892187c */
[----:B-1----:R-:W-:-:S04]  /*4cf50*/  IMAD.WIDE R128, R5, 0x4, R44 ;  /* 0x0000000405807825 */ /* 0x002fc800078e022c */
[C---:B------:R-:W-:Y:S01]  /*4cf60*/  IMAD.WIDE R116, R5.reuse, 0x4, R32 ;  /* 0x0000000405747825 */ /* 0x040fe200078e0220 */
[----:B------:R-:W-:Y:S04]  /*4cf70*/  STL.64 [R1+0xdb8], R128 ;  /* 0x000db88001007387 */ /* 0x000fe80000100a00 */
[----:B------:R-:W-:Y:S04]  /*4cf80*/  LDGSTS.E [R56+-0x7a400], desc[UR60][R128.64], P1 ;  /* 0x85c0000080387fae */ /* 0x000fe8000892187c */
[----:B------:R1:W-:Y:S01]  /*4cf90*/  LDGSTS.E [R7+-0x7a000], desc[UR60][R116.64], P1 ;  /* 0x8600000074077fae */ /* 0x0003e2000892187c */
[----:B--2---:R-:W-:-:S03]  /*4cfa0*/  IMAD.WIDE R92, R5, 0x4, R20 ;  /* 0x00000004055c7825 */ /* 0x004fc600078e0214 */
[----:B------:R-:W2:Y:S04]  /*4cfb0*/  LDL.LU.64 R20, [R1+0x8f8] ;  /* 0x0008f80001147983 */ /* 0x000ea80000300a00 */
[----:B------:R-:W-:Y:S04]  /*4cfc0*/  STL.64 [R1+0xda8], R116 ;  /* 0x000da87401007387 */ /* 0x000fe80000100a00 */
[----:B------:R-:W2:Y:S04]  /*4cfd0*/  LDL.LU.64 R32, [R1+0x8e8] ;  /* 0x0008e80001207983 */ /* 0x000ea80000300a00 */
[----:B------:R-:W2:Y:S04]  /*4cfe0*/  LDL.LU.64 R44, [R1+0x8e0] ;  /* 0x0008e000012c7983 */ /* 0x000ea80000300a00 */
[----:B------:R1:W-:Y:S04]  /*4cff0*/  STL.64 [R1+0xd98], R92 ;  /* 0x000d985c01007387 */ /* 0x0003e80000100a00 */
[----:B------:R-:W2:Y:S04]  /*4d000*/  LDL.LU.64 R56, [R1+0x8d8] ;  /* 0x0008d80001387983 */ /* 0x000ea80000300a00 */
[----:B------:R-:W-:Y:S01]  /*4d010*/  LDGSTS.E [R6+-0x79c00], desc[UR60][R92.64], P1 ;  /* 0x864000005c067fae */ /* 0x000fe2000892187c */
[----:B------:R-:W-:-:S04]  /*4d020*/  IMAD.WIDE R250, R5, 0x4, R80 ;  /* 0x0000000405fa7825 */ /* 0x000fc800078e0250 */
[C---:B---3--:R-:W-:Y:S02]  /*4d030*/  IMAD.WIDE R242, R5.reuse, 0x4, R68 ;  /* 0x0000000405f27825 */ /* 0x048fe400078e0244 */
[----:B------:R-:W3:Y:S04]  /*4d040*/  LDL.LU.64 R68, [R1+0x8d0] ;  /* 0x0008d00001447983 */ /* 0x000ee80000300a00 */
[----:B------:R-:W3:Y:S04]  /*4d050*/  LDL.LU.64 R80, [R1+0x8c8] ;  /* 0x0008c80001507983 */ /* 0x000ee80000300a00 */
[----:B------:R-:W-:Y:S04]  /*4d060*/  STL.64 [R1+0xd88], R250 ;  /* 0x000d88fa01007387 */ /* 0x000fe80000100a00 */
[----:B-1----:R-:W3:Y:S04]  /*4d070*/  LDL.LU.64 R92, [R1+0x8c0] ;  /* 0x0008c000015c7983 */ /* 0x002ee80000300a00 */
[----:B------:R-:W-:Y:S01]  /*4d080*/  STL.64 [R1+0xd78], R242 ;  /* 0x000d78f201007387 */ /* 0x000fe20000100a00 */
[----:B------:R-:W-:-:S03]  /*4d090*/  IMAD.WIDE R116, R5, 0x4, R104 ;  /* 0x0000000405747825 */ /* 0x000fc600078e0268 */
[----:B------:R-:W3:Y:S01]  /*4d0a0*/  LDL.LU.64 R104, [R1+0x228] ;  /* 0x0002280001687983 */ /* 0x000ee20000300a00 */
[C---:B------:R-:W-:Y:S02]  /*4d0b0*/  VIADD R129, R244.reuse, 0x100000 ;  /* 0x00100000f4817836 */ /* 0x040fe40000000000 */
[----:B------:R-:W-:Y:S01]  /*4d0c0*/  VIADD R128, R244, 0x100000 ;  /* 0x00100000f4807836 */ /* 0x000fe20000000000 */
[----:B------:R1:W-:Y:S04]  /*4d0d0*/  STL.64 [R1+0xd70], R116 ;  /* 0x000d707401007387 */ /* 0x0003e80000100a00 */
[----:B------:R1:W-:Y:S04]  /*4d0e0*/  LDGSTS.E [R129+-0x79800], desc[UR60][R250.64], P1 ;  /* 0x86800000fa817fae */ /* 0x0003e8000892187c */
[----:B------:R-:W-:Y:S04]  /*4d0f0*/  LDGSTS.E [R128+-0x79400], desc[UR60][R242.64], P1 ;  /* 0x86c00000f2807fae */ /* 0x000fe8000892187c */
[----:B------:R-:W-:Y:S01]  /*4d100*/  LDGSTS.E [R7+-0x79000], desc[UR60][R116.64], P1 ;  /* 0x8700000074077fae */ /* 0x000fe2000892187c */
[----:B----4-:R-:W-:-:S05]  /*4d110*/  IMAD.WIDE R8, R5, 0x4, R8 ;  /* 0x0000000405087825 */ /* 0x010fca00078e0208 */
[----:B------:R4:W-:Y:S04]  /*4d120*/  STL.64 [R1+0xd68], R8 ;  /* 0x000d680801007387 */ /* 0x0009e80000100a00 */
[----:B-1----:R-:W3:Y:S04]  /*4d130*/  LDL.LU.64 R116, [R1+0x178] ;  /* 0x0001780001747983 */ /* 0x002ee80000300a00 */
[----:B------:R-:W3:Y:S04]  /*4d140*/  LDL.LU.64 R128, [R1+0x90] ;  /* 0x0000900001807983 */ /* 0x000ee80000300a00 */
[----:B------:R-:W-:Y:S04]  /*4d150*/  LDGSTS.E [R6+-0x78c00], desc[UR60][R8.64], P1 ;  /* 0x8740000008067fae */ /* 0x000fe8000892187c */
[----:B------:R-:W3:Y:S04]  /*4d160*/  LDL.LU.64 R242, [R1+0x68] ;  /* 0x0000680001f27983 */ /* 0x000ee80000300a00 */
[----:B----4-:R-:W4:Y:S01]  /*4d170*/  LDL.LU.64 R8, [R1+0x40] ;  /* 0x0000400001087983 */ /* 0x010f220000300a00 */
[----:B------:R-:W-:Y:S01]  /*4d180*/  IADD3 R250, R244, 0x100000, RZ ;  /* 0x00100000f4fa7810 */ /* 0x000fe20007ffe0ff */
[----:B--2---:R-:W-:-:S04]  /*4d190*/  IMAD.WIDE R20, R5, 0x4, R20 ;  /* 0x0000000405147825 */ /* 0x004fc800078e0214 */
[----:B------:R-:W-:-:S04]  /*4d1a0*/  IMAD.WIDE R32, R5, 0x4, R32 ;  /* 0x0000000405207825 */ /* 0x000fc800078e0220 */
[----:B------:R-:W-:Y:S01]  /*4d1b0*/  IMAD.WIDE R44, R5, 0x4, R44 ;  /* 0x00000004052c7825 */ /* 0x000fe200078e022c */
[----:B------:R1:W-:Y:S04]  /*4d1c0*/  STL.64 [R1+0xd58], R20 ;  /* 0x000d581401007387 */ /* 0x0003e80000100a00 */
[----:B------:R2:W-:Y:S04]  /*4d1d0*/  STL.64 [R1+0xd48], R32 ;  /* 0x000d482001007387 */ /* 0x0005e80000100a00 */
[----:B------:R-:W-:Y:S04]  /*4d1e0*/  LDGSTS.E [R250+-0x78800], desc[UR60][R20.64], P1 ;  /* 0x8780000014fa7fae */ /* 0x000fe8000892187c */
[----:B-1----:R-:W4:Y:S04]  /*4d1f0*/  LDL.LU.64 R20, [R1+0x25f0] ;  /* 0x0025f00001147983 */ /* 0x002f280000300a00 */
[----:B------:R1:W-:Y:S04]  /*4d200*/  STL.64 [R1+0xd40], R44 ;  /* 0x000d402c01007387 */ /* 0x0003e80000100a00 */
[----:B------:R-:W4:Y:S01]  /*4d210*/  LDL.LU.64 R250, [R1+0x18] ;  /* 0x0000180001fa7983 */ /* 0x000f220000300a00 */
[----:B------:R-:W-:-:S02]  /*4d220*/  VIADD R252, R244, 0x100000 ;  /* 0x00100000f4fc7836 */ /* 0x000fc40000000000 */
[----:B------:R-:W-:-:S03]  /*4d230*/  IMAD.WIDE R56, R5, 0x4, R56 ;  /* 0x0000000405387825 */ /* 0x000fc600078e0238 */
[----:B------:R-:W-:Y:S04]  /*4d240*/  LDGSTS.E [R252+-0x78400], desc[UR60][R32.64], P1 ;  /* 0x87c0000020fc7fae */ /* 0x000fe8000892187c */
[----:B------:R-:W-:Y:S01]  /*4d250*/  LDGSTS.E [R7+-0x60000], desc[UR60][R44.64], P1 ;  /* 0xa00000002c077fae */ /* 0x000fe2000892187c */
[----:B---3--:R-:W-:-:S04]  /*4d260*/  IMAD.WIDE R68, R5, 0x4, R68 ;  /* 0x0000000405447825 */ /* 0x008fc800078e0244 */
[----:B------:R-:W-:-:S04]  /*4d270*/  IMAD.WIDE R80, R5, 0x4, R80 ;  /* 0x0000000405507825 */ /* 0x000fc800078e0250 */
[C---:B------:R-:W-:Y:S01]  /*4d280*/  IMAD.WIDE R92, R5.reuse, 0x4, R92 ;  /* 0x00000004055c7825 */ /* 0x040fe200078e025c */
[----:B------:R-:W-:Y:S04]  /*4d290*/  LDGSTS.E [R6+-0x5fc00], desc[UR60][R56.64], P1 ;  /* 0xa040000038067fae */ /* 0x000fe8000892187c */
[----:B--2---:R-:W2:Y:S01]  /*4d2a0*/  LDL.LU.64 R32, [R1+0x25e8] ;  /* 0x0025e80001207983 */ /* 0x004ea20000300a00 */
[----:B------:R-:W-:-:S04]  /*4d2b0*/  IMAD.WIDE R104, R5, 0x4, R104 ;  /* 0x0000000405687825 */ /* 0x000fc800078e0268 */
[----:B------:R-:W-:-:S05]  /*4d2c0*/  VIADD R5, R244, 0x100000 ;  /* 0x00100000f4057836 */ /* 0x000fca0000000000 */
[----:B------:R3:W-:Y:S04]  /*4d2d0*/  LDGSTS.E [R5+-0x5f800], desc[UR60][R68.64], P1 ;  /* 0xa080000044057fae */ /* 0x0007e8000892187c */
[----:B------:R-:W-:Y:S04]  /*4d2e0*/  LDGSTS.E [R252+-0x5f400], desc[UR60][R80.64], P1 ;  /* 0xa0c0000050fc7fae */ /* 0x000fe8000892187c */
[----:B------:R-:W-:Y:S04]  /*4d2f0*/  LDGSTS.E [R7+-0x5f000], desc[UR60][R92.64], P1 ;  /* 0xa10000005c077fae */ /* 0x000fe8000892187c */
[----:B------:R-:W-:Y:S01]  /*4d300*/  LDGSTS.E [R6+-0x5ec00], desc[UR60][R104.64], P1 ;  /* 0xa140000068067fae */ /* 0x000fe2000892187c */
[----:B---3--:R-:W3:Y:S03]  /*4d310*/  LDC R5, c[0x0][0x23c] ;  /* 0x00008f00ff057b82 */ /* 0x008ee60000000800 */
[----:B------:R1:W-:Y:S04]  /*4d320*/  STL.64 [R1+0xd30], R56 ;  /* 0x000d303801007387 */ /* 0x0003e80000100a00 */
[----:B-1----:R-:W2:Y:S04]  /*4d330*/  LDL.LU.64 R44, [R1+0x25e0] ;  /* 0x0025e000012c7983 */ /* 0x002ea80000300a00 */
[----:B------:R-:W2:Y:S01]  /*4d340*/  LDL.LU.64 R56, [R1+0x25d8] ;  /* 0x0025d80001387983 */ /* 0x000ea20000300a00 */
[----:B---3--:R-:W-:-:S04]  /*4d350*/  IMAD.SHL.U32 R5, R5, 0x80, RZ ;  /* 0x0000008005057824 */ /* 0x008fc800078e00ff */
[----:B------:R-:W-:-:S04]  /*4d360*/  IMAD.WIDE R116, R5, 0x4, R116 ;  /* 0x0000000405747825 */ /* 0x000fc800078e0274 */
[----:B------:R-:W-:-:S04]  /*4d370*/  IMAD.WIDE R128, R5, 0x4, R128 ;  /* 0x0000000405807825 */ /* 0x000fc800078e0280 */
[----:B------:R-:W-:-:S04]  /*4d380*/  IMAD.WIDE R242, R5, 0x4, R242 ;  /* 0x0000000405f27825 */ /* 0x000fc800078e02f2 */
[----:B----4-:R-:W-:Y:S01]  /*4d390*/  IMAD.WIDE R8, R5, 0x4, R8 ;  /* 0x0000000405087825 */ /* 0x010fe200078e0208 */
[----:B------:R-:W-:Y:S01]  /*4d3a0*/  IADD3 R5, R244, 0x100000, RZ ;  /* 0x00100000f4057810 */ /* 0x000fe20007ffe0ff */
[----:B------:R-:W-:Y:S04]  /*4d3b0*/  LDGSTS.E [R252+-0x5e800], desc[UR60][R116.64], P1 ;  /* 0xa180000074fc7fae */ /* 0x000fe8000892187c */
[----:B------:R1:W-:Y:S04]  /*4d3c0*/  LDGSTS.E [R5+-0x5e400], desc[UR60][R128.64], P1 ;  /* 0xa1c0000080057fae */ /* 0x0003e8000892187c */
[----:B------:R3:W-:Y:S01]  /*4d3d0*/  STL.64 [R1+0xd20], R68 ;  /* 0x000d204401007387 */ /* 0x0007e20000100a00 */
[----:B-1----:R-:W1:Y:S03]  /*4d3e0*/  LDC R5, c[0x0][0x23c] ;  /* 0x00008f00ff057b82 */ /* 0x002e660000000800 */
[----:B------:R4:W-:Y:S04]  /*4d3f0*/  STL.64 [R1+0xd18], R80 ;  /* 0x000d185001007387 */ /* 0x0009e80000100a00 */
[----:B---3--:R-:W3:Y:S04]  /*4d400*/  LDL.LU.64 R68, [R1+0x25d0] ;  /* 0x0025d00001447983 */ /* 0x008ee80000300a00 */
[----:B------:R4:W-:Y:S04]  /*4d410*/  STL.64 [R1+0xd08], R92 ;  /* 0x000d085c01007387 */ /* 0x0009e80000100a00 */
[----:B------:R-:W-:Y:S04]  /*4d420*/  LDGSTS.E [R7+-0x5e000], desc[UR60][R242.64], P1 ;  /* 0xa2000000f2077fae */ /* 0x000fe8000892187c */
[----:B------:R1:W-:Y:S04]  /*4d430*/  LDGSTS.E [R6+-0x5dc00], desc[UR60][R8.64], P1 ;  /* 0xa240000008067fae */ /* 0x0003e8000892187c */
[----:B----4-:R-:W4:Y:S04]  /*4d440*/  LDL.LU.64 R80, [R1+0x25c8] ;  /* 0x0025c80001507983 */ /* 0x010f280000300a00 */
[----:B------:R-:W4:Y:S04]  /*4d450*/  LDL.LU.64 R92, [R1+0x25c0] ;  /* 0x0025c000015c7983 */ /* 0x000f280000300a00 */
[----:B------:R1:W-:Y:S02]  /*4d460*/  STL.64 [R1+0xcf8], R104 ;  /* 0x000cf86801007387 */ /* 0x0003e40000100a00 */
[----:B-1----:R-:W-:-:S02]  /*4d470*/  IMAD.SHL.U32 R5, R5, 0x80, RZ ;  /* 0x0000008005057824 */ /* 0x002fc400078e00ff */
[----:B------:R-:W4:Y:S04]  /*4d480*/  LDL.LU.64 R104, [R1+0x25b8] ;  /* 0x0025b80001687983 */ /* 0x000f280000300a00 */
[----:B------:R1:W-:Y:S04]  /*4d490*/  STL.64 [R1+0xce8], R116 ;  /* 0x000ce87401007387 */ /* 0x0003e80000100a00 */
[----:B------:R1:W-:Y:S01]  /*4d4a0*/  STL.64 [R1+0xce0], R128 ;  /* 0x000ce08001007387 */ /* 0x0003e20000100a00 */
[----:B------:R-:W-:-:S04]  /*4d4b0*/  IMAD.WIDE R238, R5, 0x4, R238 ;  /* 0x0000000405ee7825 */ /* 0x000fc800078e02ee */
[C---:B------:R-:W-:Y:S01]  /*4d4c0*/  IMAD.WIDE R6, R5.reuse, 0x4, R10 ;  /* 0x0000000405067825 */ /* 0x040fe200078e020a */
[----:B-1----:R-:W4:Y:S04]  /*4d4d0*/  LDL.LU.64 R116, [R1+0x25b0] ;  /* 0x0025b00001747983 */ /* 0x002f280000300a00 */
[----:B------:R-:W5:Y:S04]  /*4d4e0*/  LDL.LU R252, [R1+0x25a8] ;  /* 0x0025a80001fc7983 */ /* 0x000f680000300800 */
[----:B------:R1:W-:Y:S04]  /*4d4f0*/  STL.64 [R1+0xcd0], R242 ;  /* 0x000cd0f201007387 */ /* 0x0003e80000100a00 */
[----:B------:R-:W4:Y:S04]  /*4d500*/  LDL.LU.64 R128, [R1+0x25a0] ;  /* 0x0025a00001807983 */ /* 0x000f280000300a00 */
[----:B------:R1:W-:Y:S01]  /*4d510*/  STL.64 [R1+0xcc8], R8 ;  /* 0x000cc80801007387 */ /* 0x0003e20000100a00 */
[----:B------:R-:W-:-:S04]  /*4d520*/  IMAD.WIDE R22, R5, 0x4, R22 ;  /* 0x0000000405167825 */ /* 0x000fc800078e0216 */
[----:B------:R-:W-:-:S04]  /*4d530*/  IMAD.WIDE R34, R5, 0x4, R34 ;  /* 0x0000000405227825 */ /* 0x000fc800078e0222 */
[----:B-1----:R-:W-:Y:S01]  /*4d540*/  IMAD.WIDE R242, R5, 0x4, R228 ;  /* 0x0000000405f27825 */ /* 0x002fe200078e02e4 */
[----:B------:R-:W-:-:S03]  /*4d550*/  IADD3 R229, R244, 0x100000, RZ ;  /* 0x00100000f4e57810 */ /* 0x000fc60007ffe0ff */
[C---:B------:R-:W-:Y:S02]  /*4d560*/  VIADD R9, R244.reuse, 0x100000 ;  /* 0x00100000f4097836 */ /* 0x040fe40000000000 */
[C---:B------:R-:W-:Y:S02]  /*4d570*/  VIADD R8, R244.reuse, 0x100000 ;  /* 0x00100000f4087836 */ /* 0x040fe40000000000 */
[C---:B------:R-:W-:Y:S02]  /*4d580*/  VIADD R228, R244.reuse, 0x100000 ;  /* 0x00100000f4e47836 */ /* 0x040fe40000000000 */
[C---:B------:R-:W-:Y:S02]  /*4d590*/  VIADD R11, R244.reuse, 0x100000 ;  /* 0x00100000f40b7836 */ /* 0x040fe40000000000 */
[----:B------:R-:W-:Y:S02]  /*4d5a0*/  VIADD R10, R244, 0x100000 ;  /* 0x00100000f40a7836 */ /* 0x000fe40000000000 */
[----:B------:R-:W-:-:S05]  /*4d5b0*/  IMAD.WIDE R250, R5, 0x4, R250 ;  /* 0x0000000405fa7825 */ /* 0x000fca00078e02fa */
[----:B------:R1:W-:Y:S04]  /*4d5c0*/  STL.64 [R1+0xcb8], R250 ;  /* 0x000cb8fa01007387 */ /* 0x0003e80000100a00 */
[----:B------:R-:W-:Y:S04]  /*4d5d0*/  STL.64 [R1+0xca8], R238 ;  /* 0x000ca8ee01007387 */ /* 0x000fe80000100a00 */
[----:B------:R-:W-:Y:S04]  /*4d5e0*/  LDGSTS.E [R229+-0x5d800], desc[UR60][R250.64], P1 ;  /* 0xa2800000fae57fae */ /* 0x000fe8000892187c */
[----:B------:R-:W-:Y:S04]  /*4d5f0*/  LDGSTS.E [R9+-0x5d400], desc[UR60][R238.64], P1 ;  /* 0xa2c00000ee097fae */ /* 0x000fe8000892187c */
[----:B------:R1:W-:Y:S04]  /*4d600*/  LDGSTS.E [R8+-0x5d000], desc[UR60][R242.64], P1 ;  /* 0xa3000000f2087fae */ /* 0x0003e8000892187c */
[----:B------:R1:W-:Y:S04]  /*4d610*/  LDGSTS.E [R228+-0x5cc00], desc[UR60][R6.64], P1 ;  /* 0xa340000006e47fae */ /* 0x0003e8000892187c */
[----:B------:R1:W-:Y:S04]  /*4d620*/  LDGSTS.E [R229+-0x5c800], desc[UR60][R22.64], P1 ;  /* 0xa380000016e57fae */ /* 0x0003e8000892187c */
[----:B------:R2:W-:Y:S04]  /*4d630*/  LDGSTS.E [R228+-0x5c400], desc[UR60][R34.64], P1 ;  /* 0xa3c0000022e47fae */ /* 0x0005e8000892187c */
[----:B-1----:R-:W4:Y:S04]  /*4d640*/  LDL.LU.64 R250, [R1+0x2598] ;  /* 0x0025980001fa7983 */ /* 0x002f280000300a00 */
[----:B------:R-:W-:Y:S04]  /*4d650*/  STL.64 [R1+0xc98], R242 ;  /* 0x000c98f201007387 */ /* 0x000fe80000100a00 */
[----:B------:R1:W-:Y:S01]  /*4d660*/  STL.64 [R1+0xc88], R6 ;  /* 0x000c880601007387 */ /* 0x0003e20000100a00 */
[----:B------:R-:W-:-:S03]  /*4d670*/  IMAD.WIDE R8, R5, 0x4, R46 ;  /* 0x0000000405087825 */ /* 0x000fc600078e022e */
[----:B------:R1:W-:Y:S04]  /*4d680*/  STL.64 [R1+0xc80], R22 ;  /* 0x000c801601007387 */ /* 0x0003e80000100a00 */
[----:B------:R2:W-:Y:S01]  /*4d690*/  STL.64 [R1+0xc70], R34 ;  /* 0x000c702201007387 */ /* 0x0005e20000100a00 */
[----:B------:R-:W-:-:S03]  /*4d6a0*/  IMAD.WIDE R46, R5, 0x4, R70 ;  /* 0x00000004052e7825 */ /* 0x000fc600078e0246 */
[----:B------:R2:W-:Y:S04]  /*4d6b0*/  STL.64 [R1+0xc68], R8 ;  /* 0x000c680801007387 */ /* 0x0005e80000100a00 */
[----:B------:R2:W-:Y:S01]  /*4d6c0*/  LDGSTS.E [R11+-0x5c000], desc[UR60][R8.64], P1 ;  /* 0xa4000000080b7fae */ /* 0x0005e2000892187c */
[----:B-1----:R-:W-:-:S04]  /*4d6d0*/  IMAD.WIDE R6, R5, 0x4, R58 ;  /* 0x0000000405067825 */ /* 0x002fc800078e023a */
[C---:B------:R-:W-:Y:S01]  /*4d6e0*/  VIADD R22, R244.reuse, 0x100000 ;  /* 0x00100000f4167836 */ /* 0x040fe20000000000 */
[----:B------:R-:W-:Y:S01]  /*4d6f0*/  IADD3 R23, R244, 0x100000, RZ ;  /* 0x00100000f4177810 */ /* 0x000fe20007ffe0ff */
[C---:B--2---:R-:W-:Y:S01]  /*4d700*/  IMAD.WIDE R34, R5.reuse, 0x4, R82 ;  /* 0x0000000405227825 */ /* 0x044fe200078e0252 */
[----:B------:R1:W-:Y:S04]  /*4d710*/  STL.64 [R1+0xc50], R6 ;  /* 0x000c500601007387 */ /* 0x0003e80000100a00 */
[----:B------:R1:W-:Y:S01]  /*4d720*/  LDGSTS.E [R10+-0x5bc00], desc[UR60][R6.64], P1 ;  /* 0xa4400000060a7fae */ /* 0x0003e2000892187c */
[----:B------:R-:W-:-:S03]  /*4d730*/  IMAD.WIDE R8, R5, 0x4, R94 ;  /* 0x0000000405087825 */ /* 0x000fc600078e025e */
[----:B------:R-:W-:Y:S04]  /*4d740*/  STL.64 [R1+0xc40], R46 ;  /* 0x000c402e01007387 */ /* 0x000fe80000100a00 */
[----:B------:R2:W-:Y:S04]  /*4d750*/  LDGSTS.E [R23+-0x5b800], desc[UR60][R46.64], P1 ;  /* 0xa48000002e177fae */ /* 0x0005e8000892187c */
[----:B------:R-:W-:Y:S04]  /*4d760*/  STL.64 [R1+0xc38], R34 ;  /* 0x000c382201007387 */ /* 0x000fe80000100a00 */
[----:B------:R2:W-:Y:S04]  /*4d770*/  LDGSTS.E [R22+-0x5b400], desc[UR60][R34.64], P1 ;  /* 0xa4c0000022167fae */ /* 0x0005e8000892187c */
[----:B------:R-:W-:Y:S04]  /*4d780*/  STL.64 [R1+0xc30], R8 ;  /* 0x000c300801007387 */ /* 0x000fe80000100a00 */
[----:B------:R2:W-:Y:S01]  /*4d790*/  LDGSTS.E [R11+-0x5b000], desc[UR60][R8.64], P1 ;  /* 0xa5000000080b7fae */ /* 0x0005e2000892187c */
[----:B-1----:R-:W-:-:S05]  /*4d7a0*/  IMAD.WIDE R6, R5, 0x4, R106 ;  /* 0x0000000405067825 */ /* 0x002fca00078e026a */
[----:B------:R1:W-:Y:S04]  /*4d7b0*/  STL.64 [R1+0xc20], R6 ;  /* 0x000c200601007387 */ /* 0x0003e80000100a00 */
[----:B------:R-:W-:Y:S04]  /*4d7c0*/  LDGSTS.E [R10+-0x5ac00], desc[UR60][R6.64], P1 ;  /* 0xa5400000060a7fae */ /* 0x000fe8000892187c */
[----:B-1----:R-:W3:Y:S01]  /*4d7d0*/  LDL.LU.64 R6, [R1+0x9a8] ;  /* 0x0009a80001067983 */ /* 0x002ee20000300a00 */
[----:B------:R-:W-:-:S04]  /*4d7e0*/  IMAD.WIDE R58, R5, 0x4, R118 ;  /* 0x00000004053a7825 */ /* 0x000fc800078e0276 */
[----:B--2---:R-:W-:-:S04]  /*4d7f0*/  IMAD.WIDE R46, R5, 0x4, R130 ;  /* 0x00000004052e7825 */ /* 0x004fc800078e0282 */
[----:B------:R-:W-:-:S04]  /*4d800*/  IMAD.WIDE R34, R5, 0x4, R140 ;  /* 0x0000000405227825 */ /* 0x000fc800078e028c */
[C---:B------:R-:W-:Y:S01]  /*4d810*/  IMAD.WIDE R8, R5.reuse, 0x4, R150 ;  /* 0x0000000405087825 */ /* 0x040fe200078e0296 */
[----:B------:R1:W-:Y:S04]  /*4d820*/  STL.64 [R1+0xc10], R58 ;  /* 0x000c103a01007387 */ /* 0x0003e80000100a00 */
[----:B------:R2:W-:Y:S04]  /*4d830*/  STL.64 [R1+0xc00], R46 ;  /* 0x000c002e01007387 */ /* 0x0005e80000100a00 */
[----:B------:R-:W-:Y:S04]  /*4d840*/  STL.64 [R1+0xbf0], R34 ;  /* 0x000bf02201007387 */ /* 0x000fe80000100a00 */
[----:B------:R-:W-:Y:S04]  /*4d850*/  LDGSTS.E [R23+-0x5a800], desc[UR60][R58.64], P1 ;  /* 0xa58000003a177fae */ /* 0x000fe8000892187c */
[----:B------:R2:W-:Y:S04]  /*4d860*/  STL.64 [R1+0xbe8], R8 ;  /* 0x000be80801007387 */ /* 0x0005e80000100a00 */
[----:B------:R2:W-:Y:S01]  /*4d870*/  LDGSTS.E [R22+-0x5a400], desc[UR60][R46.64], P1 ;  /* 0xa5c000002e167fae */ /* 0x0005e2000892187c */
[----:B------:R-:W-:-:S03]  /*4d880*/  IMAD.WIDE R94, R5, 0x4, R160 ;  /* 0x00000004055e7825 */ /* 0x000fc600078e02a0 */
[----:B------:R2:W-:Y:S01]  /*4d890*/  LDGSTS.E [R11+-0x5a000], desc[UR60][R34.64], P1 ;  /* 0xa6000000220b7fae */ /* 0x0005e2000892187c */
[----:B------:R-:W-:-:S03]  /*4d8a0*/  IMAD.WIDE R82, R5, 0x4, R170 ;  /* 0x0000000405527825 */ /* 0x000fc600078e02aa */
[----:B------:R-:W-:Y:S04]  /*4d8b0*/  LDGSTS.E [R10+-0x59c00], desc[UR60][R8.64], P1 ;  /* 0xa6400000080a7fae */ /* 0x000fe8000892187c */
[----:B------:R-:W-:Y:S04]  /*4d8c0*/  LDGSTS.E [R23+-0x59800], desc[UR60][R94.64], P1 ;  /* 0xa68000005e177fae */ /* 0x000fe8000892187c */
[----:B------:R3:W-:Y:S04]  /*4d8d0*/  LDGSTS.E [R22+-0x59400], desc[UR60][R82.64], P1 ;  /* 0xa6c0000052167fae */ /* 0x0007e8000892187c */
[----:B-1----:R-:W4:Y:S04]  /*4d8e0*/  LDL.LU.64 R58, [R1+0x9a0] ;  /* 0x0009a000013a7983 */ /* 0x002f280000300a00 */
[----:B------:R-:W4:Y:S01]  /*4d8f0*/  LDL.LU.64 R238, [R1+0x998] ;  /* 0x0009980001ee7983 */ /* 0x000f220000300a00 */
[----:B--2---:R-:W-:-:S03]  /*4d900*/  IMAD.WIDE R46, R5, 0x4, R180 ;  /* 0x00000004052e7825 */ /* 0x004fc600078e02b4 */
[----:B------:R-:W2:Y:S04]  /*4d910*/  LDL.LU.64 R8, [R1+0x990] ;  /* 0x0009900001087983 */ /* 0x000ea80000300a00 */
[----:B------:R-:W2:Y:S04]  /*4d920*/  LDL.LU.64 R70, [R1+0x980] ;  /* 0x0009800001467983 */ /* 0x000ea80000300a00 */
[----:B------:R-:W-:Y:S04]  /*4d930*/  STL.64 [R1+0xbd8], R94 ;  /* 0x000bd85e01007387 */ /* 0x000fe80000100a00 */
[----:B------:R-:W-:Y:S04]  /*4d940*/  STL.64 [R1+0xbc8], R82 ;  /* 0x000bc85201007387 */ /* 0x000fe80000100a00 */
[----:B------:R1:W-:Y:S04]  /*4d950*/  STL.64 [R1+0xbc0], R46 ;  /* 0x000bc02e01007387 */ /* 0x0003e80000100a00 */
[----:B------:R-:W2:Y:S01]  /*4d960*/  LDL.LU.64 R242, [R1+0x8b8] ;  /* 0x0008b80001f27983 */ /* 0x000ea20000300a00 */
[----:B------:R-:W-:-:S03]  /*4d970*/  IMAD.WIDE R34, R5, 0x4, R190 ;  /* 0x0000000405227825 */ /* 0x000fc600078e02be */
[----:B------:R3:W-:Y:S04]  /*4d980*/  LDGSTS.E [R11+-0x59000], desc[UR60][R46.64], P1 ;  /* 0xa70000002e0b7fae */ /* 0x0007e8000892187c */
[----:B------:R1:W-:Y:S04]  /*4d990*/  STL.64 [R1+0xbb8], R34 ;  /* 0x000bb82201007387 */ /* 0x0003e80000100a00 */
[----:B------:R3:W-:Y:S04]  /*4d9a0*/  LDGSTS.E [R10+-0x58c00], desc[UR60][R34.64], P1 ;  /* 0xa7400000220a7fae */ /* 0x0007e8000892187c */
[----:B-1----:R-:W2:Y:S04]  /*4d9b0*/  LDL.LU.64 R46, [R1+0x880] ;  /* 0x00088000012e7983 */ /* 0x002ea80000300a00 */
[----:B------:R-:W2:Y:S04]  /*4d9c0*/  LDL.LU.64 R228, [R1+0x848] ;  /* 0x0008480001e47983 */ /* 0x000ea80000300a00 */
[----:B------:R-:W2:Y:S01]  /*4d9d0*/  LDL.LU.64 R34, [R1+0x810] ;  /* 0x0008100001227983 */ /* 0x000ea20000300a00 */
[----:B---3--:R-:W-:-:S03]  /*4d9e0*/  IMAD.WIDE R82, R5, 0x4, R6 ;  /* 0x0000000405527825 */ /* 0x008fc600078e0206 */
[----:B------:R-:W3:Y:S01]  /*4d9f0*/  LDL.LU.64 R6, [R1+0x7d8] ;  /* 0x0007d80001067983 */ /* 0x000ee20000300a00 */
[----:B------:R-:W-:-:S04]  /*4da00*/  IMAD.WIDE R106, R5, 0x4, R200 ;  /* 0x00000004056a7825 */ /* 0x000fc800078e02c8 */
[----:B------:R-:W-:-:S04]  /*4da10*/  IMAD.WIDE R94, R5, 0x4, R210 ;  /* 0x00000004055e7825 */ /* 0x000fc800078e02d2 */
[C---:B------:R-:W-:Y:S02]  /*4da20*/  VIADD R11, R245.reuse, 0x100000 ;  /* 0x00100000f50b7836 */ /* 0x040fe40000000000 */
[----:B------:R-:W-:Y:S01]  /*4da30*/  VIADD R10, R245, 0x100000 ;  /* 0x00100000f50a7836 */ /* 0x000fe20000000000 */
[----:B------:R1:W-:Y:S04]  /*4da40*/  STL.64 [R1+0xbb0], R106 ;  /* 0x000bb06a01007387 */ /* 0x0003e80000100a00 */
[----:B------:R2:W-:Y:S04]  /*4da50*/  STL.64 [R1+0xa08], R94 ;  /* 0x000a085e01007387 */ /* 0x0005e80000100a00 */
[----:B------:R1:W-:Y:S04]  /*4da60*/  LDGSTS.E [R23+-0x58800], desc[UR60][R106.64], P1 ;  /* 0xa78000006a177fae */ /* 0x0003e8000892187c */
[----:B------:R2:W-:Y:S04]  /*4da70*/  STL.64 [R1+0xba8], R82 ;  /* 0x000ba85201007387 */ /* 0x0005e80000100a00 */
[----:B------:R2:W-:Y:S04]  /*4da80*/  LDGSTS.E [R22+-0x58400], desc[UR60][R94.64], P1 ;  /* 0xa7c000005e167fae */ /* 0x0005e8000892187c */
[----:B------:R2:W-:Y:S01]  /*4da90*/  LDGSTS.E [R11+-0x7ff80], desc[UR60][R82.64], P1 ;  /* 0x80080000520b7fae */ /* 0x0005e2000892187c */
[----:B----4-:R-:W-:-:S04]  /*4daa0*/  IMAD.WIDE R58, R5, 0x4, R58 ;  /* 0x00000004053a7825 */ /* 0x010fc800078e023a */
[C---:B-1----:R-:W-:Y:S01]  /*4dab0*/  IMAD.WIDE R106, R5.reuse, 0x4, R238 ;  /* 0x00000004056a7825 */ /* 0x042fe200078e02ee */
[----:B------:R1:W-:Y:S04]  /*4dac0*/  STL.64 [R1+0xba0], R58 ;  /* 0x000ba03a01007387 */ /* 0x0003e80000100a00 */
[----:B------:R-:W4:Y:S04]  /*4dad0*/  LDL.LU.64 R238, [R1+0x7a0] ;  /* 0x0007a00001ee7983 */ /* 0x000f280000300a00 */
[----:B------:R-:W-:Y:S01]  /*4dae0*/  LDGSTS.E [R10+-0x7fb80], desc[UR60][R58.64], P1 ;  /* 0x804800003a0a7fae */ /* 0x000fe2000892187c */
[----:B--2---:R-:W-:-:S04]  /*4daf0*/  IMAD.WIDE R94, R5, 0x4, R8 ;  /* 0x00000004055e7825 */ /* 0x004fc800078e0208 */
[----:B------:R-:W-:-:S04]  /*4db00*/  IMAD.WIDE R82, R5, 0x4, R70 ;  /* 0x0000000405527825 */ /* 0x000fc800078e0246 */
[----:B------:R-:W-:Y:S01]  /*4db10*/  IMAD.WIDE R70, R5, 0x4, R242 ;  /* 0x0000000405467825 */ /* 0x000fe200078e02f2 */
[----:B------:R-:W-:-:S03]  /*4db20*/  IADD3 R23, R245, 0x100000, RZ ;  /* 0x00100000f5177810 */ /* 0x000fc60007ffe0ff */
[----:B------:R-:W-:Y:S02]  /*4db30*/  VIADD R22, R245, 0x100000 ;  /* 0x00100000f5167836 */ /* 0x000fe40000000000 */
[----:B------:R2:W-:Y:S04]  /*4db40*/  LDGSTS.E [R23+-0x7f780], desc[UR60][R106.64], P1 ;  /* 0x808800006a177fae */ /* 0x0005e8000892187c */
[----:B-1----:R-:W4:Y:S04]  /*4db50*/  LDL.LU.64 R58, [R1+0x768] ;  /* 0x00076800013a7983 */ /* 0x002f280000300a00 */
[----:B------:R2:W-:Y:S04]  /*4db60*/  STL.64 [R1+0xb98], R106 ;  /* 0x000b986a01007387 */ /* 0x0005e80000100a00 */
[----:B------:R-:W4:Y:S04]  /*4db70*/  LDL.LU.64 R8, [R1+0x6f8] ;  /* 0x0006f80001087983 */ /* 0x000f280000300a00 */
[----:B------:R1:W-:Y:S04]  /*4db80*/  STL.64 [R1+0xb90], R94 ;  /* 0x000b905e01007387 */ /* 0x0003e80000100a00 */
[----:B------:R1:W-:Y:S04]  /*4db90*/  STL.64 [R1+0xb88], R82 ;  /* 0x000b885201007387 */ /* 0x0003e80000100a00 */
[----:B------:R3:W-:Y:S04]  /*4dba0*/  STL.64 [R1+0xb80], R70 ;  /* 0x000b804601007387 */ /* 0x0007e80000100a00 */
[----:B------:R-:W4:Y:S04]  /*4dbb0*/  LDL.LU.64 R242, [R1+0x688] ;  /* 0x0006880001f27983 */ /* 0x000f280000300a00 */
[----:B------:R1:W-:Y:S04]  /*4dbc0*/  LDGSTS.E [R22+-0x7f380], desc[UR60][R94.64], P1 ;  /* 0x80c800005e167fae */ /* 0x0003e8000892187c */
[----:B------:R-:W-:Y:S04]  /*4dbd0*/  LDGSTS.E [R11+-0x7ef80], desc[UR60][R82.64], P1 ;  /* 0x81080000520b7fae */ /* 0x000fe8000892187c */
[----:B------:R3:W-:Y:S01]  /*4dbe0*/  LDGSTS.E [R10+-0x7eb80], desc[UR60][R70.64], P1 ;  /* 0x81480000460a7fae */ /* 0x0007e2000892187c */
[----:B--2---:R-:W-:-:S04]  /*4dbf0*/  IMAD.WIDE R106, R5, 0x4, R46 ;  /* 0x00000004056a7825 */ /* 0x004fc800078e022e */
[C---:B------:R-:W-:Y:S01]  /*4dc00*/  IMAD.WIDE R34, R5.reuse, 0x4, R34 ;  /* 0x0000000405227825 */ /* 0x040fe200078e0222 */
[----:B------:R-:W2:Y:S03]  /*4dc10*/  LDL.LU.64 R46, [R1+0x650] ;  /* 0x00065000012e7983 */ /* 0x000ea60000300a00 */
[C---:B-1----:R-:W-:Y:S01]  /*4dc20*/  IMAD.WIDE R94, R5.reuse, 0x4, R228 ;  /* 0x00000004055e7825 */ /* 0x042fe200078e02e4 */
[----:B------:R-:W-:Y:S04]  /*4dc30*/  STL.64 [R1+0xb78], R106 ;  /* 0x000b786a01007387 */ /* 0x000fe80000100a00 */
[----:B------:R1:W-:Y:S04]  /*4dc40*/  LDGSTS.E [R23+-0x7e780], desc[UR60][R106.64], P1 ;  /* 0x818800006a177fae */ /* 0x0003e8000892187c */
[----:B------:R-:W-:Y:S04]  /*4dc50*/  STL.64 [R1+0xb70], R94 ;  /* 0x000b705e01007387 */ /* 0x000fe80000100a00 */
[----:B------:R-:W2:Y:S04]  /*4dc60*/  LDL.LU.64 R82, [R1+0x618] ;  /* 0x0006180001527983 */ /* 0x000ea80000300a00 */
[----:B------:R1:W-:Y:S04]  /*4dc70*/  STL.64 [R1+0xb68], R34 ;  /* 0x000b682201007387 */ /* 0x0003e80000100a00 */
[----:B------:R4:W-:Y:S04]  /*4dc80*/  LDGSTS.E [R22+-0x7e380], desc[UR60][R94.64], P1 ;  /* 0x81c800005e167fae */ /* 0x0009e8000892187c */
[----:B------:R-:W-:Y:S01]  /*4dc90*/  LDGSTS.E [R11+-0x7df80], desc[UR60][R34.64], P1 ;  /* 0x82080000220b7fae */ /* 0x000fe2000892187c */
[----:B---3--:R-:W-:-:S03]  /*4dca0*/  IMAD.WIDE R70, R5, 0x4, R6 ;  /* 0x0000000405467825 */ /* 0x008fc600078e0206 */
[----:B------:R-:W3:Y:S04]  /*4dcb0*/  LDL.LU.64 R6, [R1+0x5e0] ;  /* 0x0005e00001067983 */ /* 0x000ee80000300a00 */
[----:B------:R4:W-:Y:S04]  /*4dcc0*/  STL.64 [R1+0xb60], R70 ;  /* 0x000b604601007387 */ /* 0x0009e80000100a00 */
[----:B-1----:R-:W3:Y:S04]  /*4dcd0*/  LDL.LU.64 R34, [R1+0x5a8] ;  /* 0x0005a80001227983 */ /* 0x002ee80000300a00 */
[----:B------:R-:W-:Y:S01]  /*4dce0*/  LDGSTS.E [R10+-0x7db80], desc[UR60][R70.64], P1 ;  /* 0x82480000460a7fae */ /* 0x000fe2000892187c */
[----:B----4-:R-:W-:-:S03]  /*4dcf0*/  IMAD.WIDE R118, R5, 0x4, R238 ;  /* 0x0000000405767825 */ /* 0x010fc600078e02ee */
[----:B------:R-:W4:Y:S04]  /*4dd00*/  LDL.LU.64 R238, [R1+0x570] ;  /* 0x0005700001ee7983 */ /* 0x000f280000300a00 */
[----:B------:R-:W-:Y:S04]  /*4dd10*/  STL.64 [R1+0xb58], R118 ;  /* 0x000b587601007387 */ /* 0x000fe80000100a00 */
[----:B------:R-:W4:Y:S04]  /*4dd20*/  LDL.LU.64 R70, [R1+0x538] ;  /* 0x0005380001467983 */ /* 0x000f280000300a00 */
[----:B------:R-:W-:Y:S01]  /*4dd30*/  LDGSTS.E [R23+-0x7d780], desc[UR60][R118.64], P1 ;  /* 0x8288000076177fae */ /* 0x000fe2000892187c */
[----:B------:R-:W-:-:S04]  /*4dd40*/  IMAD.WIDE R106, R5, 0x4, R58 ;  /* 0x00000004056a7825 */ /* 0x000fc800078e023a */
[C---:B------:R-:W-:Y:S02]  /*4dd50*/  IMAD.WIDE R94, R5.reuse, 0x4, R8 ;  /* 0x00000004055e7825 */ /* 0x040fe400078e0208 */
[----:B------:R-:W4:Y:S04]  /*4dd60*/  LDL.LU.64 R8, [R1+0x500] ;  /* 0x0005000001087983 */ /* 0x000f280000300a00 */
[----:B------:R2:W-:Y:S04]  /*4dd70*/  STL.64 [R1+0xb50], R106 ;  /* 0x000b506a01007387 */ /* 0x0005e80000100a00 */
[----:B------:R-:W-:Y:S01]  /*4dd80*/  STL.64 [R1+0xb48], R94 ;  /* 0x000b485e01007387 */ /* 0x000fe20000100a00 */
[----:B------:R-:W-:-:S03]  /*4dd90*/  IMAD.WIDE R58, R5, 0x4, R242 ;  /* 0x00000004053a7825 */ /* 0x000fc600078e02f2 */
[----:B------:R2:W-:Y:S04]  /*4dda0*/  LDGSTS.E [R22+-0x7d380], desc[UR60][R106.64], P1 ;  /* 0x82c800006a167fae */ /* 0x0005e8000892187c */
[----:B------:R-:W4:Y:S04]  /*4ddb0*/  LDL.LU.64 R242, [R1+0x4c8] ;  /* 0x0004c80001f27983 */ /* 0x000f280000300a00 */
[----:B------:R1:W-:Y:S04]  /*4ddc0*/  STL.64 [R1+0xb40], R58 ;  /* 0x000b403a01007387 */ /* 0x0003e80000100a00 */
[----:B------:R1:W-:Y:S04]  /*4ddd0*/  LDGSTS.E [R11+-0x7cf80], desc[UR60][R94.64], P1 ;  /* 0x830800005e0b7fae */ /* 0x0003e8000892187c */
[----:B------:R-:W-:Y:S04]  /*4dde0*/  LDGSTS.E [R10+-0x7cb80], desc[UR60][R58.64], P1 ;  /* 0x834800003a0a7fae */ /* 0x000fe8000892187c */
[----:B------:R-:W4:Y:S01]  /*4ddf0*/  LDL.LU.64 R228, [R1+0x490] ;  /* 0x0004900001e47983 */ /* 0x000f220000300a00 */
[----:B--2---:R-:W-:-:S03]  /*4de00*/  IMAD.WIDE R106, R5, 0x4, R46 ;  /* 0x00000004056a7825 */ /* 0x004fc600078e022e */
[----:B-1----:R-:W2:Y:S04]  /*4de10*/  LDL.LU.64 R58, [R1+0x458] ;  /* 0x00045800013a7983 */ /* 0x002ea80000300a00 */
[----:B------:R-:W2:Y:S01]  /*4de20*/  LDL.LU.64 R46, [R1+0x420] ;  /* 0x00042000012e7983 */ /* 0x000ea20000300a00 */
[----:B------:R-:W-:-:S03]  /*4de30*/  IMAD.WIDE R94, R5, 0x4, R82 ;  /* 0x00000004055e7825 */ /* 0x000fc600078e0252 */
[----:B------:R-:W-:Y:S04]  /*4de40*/  STL.64 [R1+0xb38], R106 ;  /* 0x000b386a01007387 */ /* 0x000fe80000100a00 */
[----:B------:R-:W-:Y:S04]  /*4de50*/  LDGSTS.E [R23+-0x7c780], desc[UR60][R106.64], P1 ;  /* 0x838800006a177fae */ /* 0x000fe8000892187c */
[----:B------:R4:W-:Y:S01]  /*4de60*/  LDGSTS.E [R22+-0x7c380], desc[UR60][R94.64], P1 ;  /* 0x83c800005e167fae */ /* 0x0009e2000892187c */
[----:B---3--:R-:W-:-:S03]  /*4de70*/  IMAD.WIDE R82, R5, 0x4, R6 ;  /* 0x0000000405527825 */ /* 0x008fc600078e0206 */
[----:B------:R-:W3:Y:S01]  /*4de80*/  LDL.LU.64 R6, [R1+0x3e8] ;  /* 0x0003e80001067983 */ /* 0x000ee20000300a00 */
[----:B------:R-:W-:-:S03]  /*4de90*/  IMAD.WIDE R34, R5, 0x4, R34 ;  /* 0x0000000405227825 */ /* 0x000fc600078e0222 */
[----:B------:R-:W-:Y:S04]  /*4dea0*/  STL.64 [R1+0xb30], R94 ;  /* 0x000b305e01007387 */ /* 0x000fe80000100a00 */
[----:B------:R-:W-:Y:S04]  /*4deb0*/  STL.64 [R1+0xb28], R82 ;  /* 0x000b285201007387 */ /* 0x000fe80000100a00 */
[----:B------:R1:W-:Y:S04]  /*4dec0*/  LDGSTS.E [R11+-0x7bf80], desc[UR60][R82.64], P1 ;  /* 0x84080000520b7fae */ /* 0x0003e8000892187c */
[----:B------:R1:W-:Y:S04]  /*4ded0*/  STL.64 [R1+0xb20], R34 ;  /* 0x000b202201007387 */ /* 0x0003e80000100a00 */
[----:B------:R-:W-:Y:S04]  /*4dee0*/  LDGSTS.E [R10+-0x7bb80], desc[UR60][R34.64], P1 ;  /* 0x84480000220a7fae */ /* 0x000fe8000892187c */
[----:B-1----:R-:W3:Y:S01]  /*4def0*/  LDL.LU.64 R34, [R1+0x3b0] ;  /* 0x0003b00001227983 */ /* 0x002ee20000300a00 */
[----:B----4-:R-:W-:-:S04]  /*4df00*/  IMAD.WIDE R94, R5, 0x4, R238 ;  /* 0x00000004055e7825 */ /* 0x010fc800078e02ee */
[C---:B------:R-:W-:Y:S01]  /*4df10*/  IMAD.WIDE R82, R5.reuse, 0x4, R70 ;  /* 0x0000000405527825 */ /* 0x040fe200078e0246 */
[----:B------:R-:W4:Y:S04]  /*4df20*/  LDL.LU.64 R238, [R1+0x378] ;  /* 0x0003780001ee7983 */ /* 0x000f280000300a00 */
[----:B------:R-:W-:Y:S04]  /*4df30*/  STL.64 [R1+0xb18], R94 ;  /* 0x000b185e01007387 */ /* 0x000fe80000100a00 */
[----:B------:R-:W-:Y:S04]  /*4df40*/  LDGSTS.E [R23+-0x7b780], desc[UR60][R94.64], P1 ;  /* 0x848800005e177fae */ /* 0x000fe8000892187c */
[----:B------:R1:W-:Y:S04]  /*4df50*/  STL.64 [R1+0xb10], R82 ;  /* 0x000b105201007387 */ /* 0x0003e80000100a00 */
[----:B------:R1:W-:Y:S01]  /*4df60*/  LDGSTS.E [R22+-0x7b380], desc[UR60][R82.64], P1 ;  /* 0x84c8000052167fae */ /* 0x0003e2000892187c */
[----:B------:R-:W-:-:S04]  /*4df70*/  IMAD.WIDE R8, R5, 0x4, R8 ;  /* 0x0000000405087825 */ /* 0x000fc800078e0208 */
[C---:B------:R-:W-:Y:S01]  /*4df80*/  IMAD.WIDE R70, R5.reuse, 0x4, R242 ;  /* 0x0000000405467825 */ /* 0x040fe200078e02f2 */
[----:B------:R1:W-:Y:S04]  /*4df90*/  STL.64 [R1+0xb08], R8 ;  /* 0x000b080801007387 */ /* 0x0003e80000100a00 */
[----:B------:R-:W4:Y:S04]  /*4dfa0*/  LDL.LU.64 R242, [R1+0x340] ;  /* 0x0003400001f27983 */ /* 0x000f280000300a00 */
[----:B------:R-:W-:Y:S04]  /*4dfb0*/  LDGSTS.E [R11+-0x7af80], desc[UR60][R8.64], P1 ;  /* 0x85080000080b7fae */ /* 0x000fe8000892187c */
[----:B------:R2:W-:Y:S04]  /*4dfc0*/  STL.64 [R1+0xb00], R70 ;  /* 0x000b004601007387 */ /* 0x0005e80000100a00 */
[----:B------:R2:W-:Y:S01]  /*4dfd0*/  LDGSTS.E [R10+-0x7ab80], desc[UR60][R70.64], P1 ;  /* 0x85480000460a7fae */ /* 0x0005e2000892187c */
[----:B-1----:R-:W-:-:S05]  /*4dfe0*/  IMAD.WIDE R82, R5, 0x4, R228 ;  /* 0x0000000405527825 */ /* 0x002fca00078e02e4 */
[----:B------:R1:W-:Y:S04]  /*4dff0*/  LDGSTS.E [R23+-0x7a780], desc[UR60][R82.64], P1 ;  /* 0x8588000052177fae */ /* 0x0003e8000892187c */
[----:B------:R-:W4:Y:S01]  /*4e000*/  LDL.LU.64 R8, [R1+0x308] ;  /* 0x0003080001087983 */ /* 0x000f220000300a00 */
[----:B--2---:R-:W-:-:S04]  /*4e010*/  IMAD.WIDE R70, R5, 0x4, R58 ;  /* 0x0000000405467825 */ /* 0x004fc800078e023a */
[C---:B------:R-:W-:Y:S01]  /*4e020*/  IMAD.WIDE R58, R5.reuse, 0x4, R46 ;  /* 0x00000004053a7825 */ /* 0x040fe200078e022e */
[----:B------:R2:W-:Y:S04]  /*4e030*/  STL.64 [R1+0xaf8], R82 ;  /* 0x000af85201007387 */ /* 0x0005e80000100a00 */
[----:B------:R1:W-:Y:S04]  /*4e040*/  STL.64 [R1+0xaf0], R70 ;  /* 0x000af04601007387 */ /* 0x0003e80000100a00 */
[----:B------:R-:W-:Y:S04]  /*4e050*/  LDGSTS.E [R22+-0x7a380], desc[UR60][R70.64], P1 ;  /* 0x85c8000046167fae */ /* 0x000fe8000892187c */
[----:B------:R4:W-:Y:S01]  /*4e060*/  LDGSTS.E [R11+-0x79f80], desc[UR60][R58.64], P1 ;  /* 0x860800003a0b7fae */ /* 0x0009e2000892187c */
[----:B---3--:R-:W-:-:S03]  /*4e070*/  IMAD.WIDE R46, R5, 0x4, R6 ;  /* 0x00000004052e7825 */ /* 0x008fc600078e0206 */
[----:B------:R-:W3:Y:S04]  /*4e080*/  LDL.LU.64 R6, [R1+0x2d0] ;  /* 0x0002d00001067983 */ /* 0x000ee80000300a00 */
[----:B------:R4:W-:Y:S04]  /*4e090*/  STL.64 [R1+0xae8], R58 ;  /* 0x000ae83a01007387 */ /* 0x0009e80000100a00 */
[----:B------:R-:W3:Y:S04]  /*4e0a0*/  LDL.LU.64 R106, [R1+0x298] ;  /* 0x00029800016a7983 */ /* 0x000ee80000300a00 */
[----:B------:R-:W3:Y:S04]  /*4e0b0*/  LDL.LU.64 R94, [R1+0x260] ;  /* 0x00026000015e7983 */ /* 0x000ee80000300a00 */
[----:B------:R4:W-:Y:S04]  /*4e0c0*/  STL.64 [R1+0xae0], R46 ;  /* 0x000ae02e01007387 */ /* 0x0009e80000100a00 */
[----:B--2---:R-:W2:Y:S04]  /*4e0d0*/  LDL.LU.64 R82, [R1+0x220] ;  /* 0x0002200001527983 */ /* 0x004ea80000300a00 */
[----:B-1----:R-:W2:Y:S04]  /*4e0e0*/  LDL.LU.64 R70, [R1+0x1e8] ;  /* 0x0001e80001467983 */ /* 0x002ea80000300a00 */
[----:B------:R-:W2:Y:S04]  /*4e0f0*/  LDL.LU.64 R228, [R1+0x1b0] ;  /* 0x0001b00001e47983 */ /* 0x000ea80000300a00 */
[----:B------:R1:W-:Y:S01]  /*4e100*/  LDGSTS.E [R10+-0x79b80], desc[UR60][R46.64], P1 ;  /* 0x864800002e0a7fae */ /* 0x0003e2000892187c */
[----:B------:R-:W-:-:S04]  /*4e110*/  IMAD.WIDE R130, R5, 0x4, R34 ;  /* 0x0000000405827825 */ /* 0x000fc800078e0222 */
[C---:B----4-:R-:W-:Y:S01]  /*4e120*/  IMAD.WIDE R118, R5.reuse, 0x4, R238 ;  /* 0x0000000405767825 */ /* 0x050fe200078e02ee */
[----:B------:R-:W-:Y:S04]  /*4e130*/  STL.64 [R1+0xad8], R130 ;  /* 0x000ad88201007387 */ /* 0x000fe80000100a00 */
[----:B------:R-:W4:Y:S04]  /*4e140*/  LDL.LU.64 R58, [R1+0x170] ;  /* 0x00017000013a7983 */ /* 0x000f280000300a00 */
[----:B------:R-:W-:Y:S04]  /*4e150*/  LDGSTS.E [R23+-0x79780], desc[UR60][R130.64], P1 ;  /* 0x8688000082177fae */ /* 0x000fe8000892187c */
[----:B------:R-:W-:Y:S04]  /*4e160*/  STL.64 [R1+0xad0], R118 ;  /* 0x000ad07601007387 */ /* 0x000fe80000100a00 */
[----:B------:R-:W1:Y:S04]  /*4e170*/  LDL.LU.64 R46, [R1+0x130] ;  /* 0x00013000012e7983 */ /* 0x000e680000300a00 */
[----:B------:R-:W-:Y:S01]  /*4e180*/  LDGSTS.E [R22+-0x79380], desc[UR60][R118.64], P1 ;  /* 0x86c8000076167fae */ /* 0x000fe2000892187c */
[----:B------:R-:W-:-:S05]  /*4e190*/  IMAD.WIDE R34, R5, 0x4, R242 ;  /* 0x0000000405227825 */ /* 0x000fca00078e02f2 */
[----:B------:R3:W-:Y:S04]  /*4e1a0*/  STL.64 [R1+0xac8], R34 ;  /* 0x000ac82201007387 */ /* 0x0007e80000100a00 */
[----:B------:R-:W-:Y:S01]  /*4e1b0*/  LDGSTS.E [R11+-0x78f80], desc[UR60][R34.64], P1 ;  /* 0x87080000220b7fae */ /* 0x000fe2000892187c */
[----:B------:R-:W-:-:S05]  /*4e1c0*/  IMAD.WIDE R8, R5, 0x4, R8 ;  /* 0x0000000405087825 */ /* 0x000fca00078e0208 */
[----:B------:R3:W-:Y:S04]  /*4e1d0*/  STL.64 [R1+0xac0], R8 ;  /* 0x000ac00801007387 */ /* 0x0007e80000100a00 */
[----:B---3--:R-:W3:Y:S04]  /*4e1e0*/  LDL.LU.64 R34, [R1+0xf0] ;  /* 0x0000f00001227983 */ /* 0x008ee80000300a00 */
[----:B------:R-:W3:Y:S04]  /*4e1f0*/  LDL.LU.64 R238, [R1+0x88] ;  /* 0x0000880001ee7983 */ /* 0x000ee80000300a00 */
[----:B------:R-:W-:Y:S04]  /*4e200*/  LDGSTS.E [R10+-0x78b80], desc[UR60][R8.64], P1 ;  /* 0x87480000080a7fae */ /* 0x000fe8000892187c */
[----:B------:R-:W3:Y:S04]  /*4e210*/  LDL.LU.64 R242, [R1+0x60] ;  /* 0x0000600001f27983 */ /* 0x000ee80000300a00 */
[----:B------:R-:W3:Y:S01]  /*4e220*/  LDL.LU.64 R8, [R1+0x38] ;  /* 0x0000380001087983 */ /* 0x000ee20000300a00 */
[----:B------:R-:W-:-:S04]  /*4e230*/  IMAD.WIDE R6, R5, 0x4, R6 ;  /* 0x0000000405067825 */ /* 0x000fc800078e0206 */
[----:B------:R-:W-:-:S04]  /*4e240*/  IMAD.WIDE R106, R5, 0x4, R106 ;  /* 0x00000004056a7825 */ /* 0x000fc800078e026a */
[C---:B------:R-:W-:Y:S01]  /*4e250*/  IMAD.WIDE R94, R5.reuse, 0x4, R94 ;  /* 0x00000004055e7825 */ /* 0x040fe200078e025e */
[----:B------:R2:W-:Y:S04]  /*4e260*/  STL.64 [R1+0xab8], R6 ;  /* 0x000ab80601007387 */ /* 0x0005e80000100a00 */
[----:B------:R-:W-:Y:S04]  /*4e270*/  STL.64 [R1+0xab0], R106 ;  /* 0x000ab06a01007387 */ /* 0x000fe80000100a00 */
[----:B------:R-:W-:Y:S04]  /*4e280*/  LDGSTS.E [R23+-0x78780], desc[UR60][R6.64], P1 ;  /* 0x8788000006177fae */ /* 0x000fe8000892187c */
[----:B------:R-:W-:Y:S01]  /*4e290*/  STL.64 [R1+0xaa8], R94 ;  /* 0x000aa85e01007387 */ /* 0x000fe20000100a00 */
[----:B--2---:R-:W-:-:S03]  /*4e2a0*/  IMAD.WIDE R82, R5, 0x4, R82 ;  /* 0x0000000405527825 */ /* 0x004fc600078e0252 */
[----:B------:R-:W-:Y:S04]  /*4e2b0*/  LDGSTS.E [R22+-0x78380], desc[UR60][R106.64], P1 ;  /* 0x87c800006a167fae */ /* 0x000fe8000892187c */
[----:B------:R-:W-:Y:S04]  /*4e2c0*/  LDGSTS.E [R11+-0x5ff80], desc[UR60][R94.64], P1 ;  /* 0xa00800005e0b7fae */ /* 0x000fe8000892187c */
[----:B------:R2:W-:Y:S04]  /*4e2d0*/  LDGSTS.E [R10+-0x5fb80], desc[UR60][R82.64], P1 ;  /* 0xa0480000520a7fae */ /* 0x0005e8000892187c */
[----:B------:R-:W3:Y:S04]  /*4e2e0*/  LDL.LU.64 R6, [R1+0x10] ;  /* 0x0000100001067983 */ /* 0x000ee80000300a00 */
[----:B------:R2:W-:Y:S01]  /*4e2f0*/  STL.64 [R1+0xaa0], R82 ;  /* 0x000aa05201007387 */ /* 0x0005e20000100a00 */
[----:B----4-:R-:W-:-:S04]  /*4e300*/  IMAD.WIDE R58, R5, 0x4, R58 ;  /* 0x00000004053a7825 */ /* 0x010fc800078e023a */
[----:B-1----:R-:W-:-:S04]  /*4e310*/  IMAD.WIDE R46, R5, 0x4, R46 ;  /* 0x00000004052e7825 */ /* 0x002fc800078e022e */
[----:B--2---:R-:W-:-:S04]  /*4e320*/  IMAD.WIDE R82, R5, 0x4, R70 ;  /* 0x0000000405527825 */ /* 0x004fc800078e0246 */
[C---:B------:R-:W-:Y:S01]  /*4e330*/  IMAD.WIDE R70, R5.reuse, 0x4, R228 ;  /* 0x0000000405467825 */ /* 0x040fe200078e02e4 */
[----:B------:R-:W-:Y:S04]  /*4e340*/  STL.64 [R1+0xa30], R82 ;  /* 0x000a305201007387 */ /* 0x000fe80000100a00 */
[----:B------:R-:W-:Y:S04]  /*4e350*/  LDGSTS.E [R23+-0x5f780], desc[UR60][R82.64], P1 ;  /* 0xa088000052177fae */ /* 0x000fe8000892187c */
[----:B------:R-:W-:Y:S04]  /*4e360*/  STL.64 [R1+0xa28], R70 ;  /* 0x000a284601007387 */ /* 0x000fe80000100a00 */
[----:B------:R-:W-:Y:S04]  /*4e370*/  LDGSTS.E [R22+-0x5f380], desc[UR60][R70.64], P1 ;  /* 0xa0c8000046167fae */ /* 0x000fe8000892187c */
[----:B------:R3:W-:Y:S04]  /*4e380*/  STL.64 [R1+0xa20], R58 ;  /* 0x000a203a01007387 */ /* 0x0007e80000100a00 */
[----:B------:R3:W-:Y:S04]  /*4e390*/  LDGSTS.E [R11+-0x5ef80], desc[UR60][R58.64], P1 ;  /* 0xa10800003a0b7fae */ /* 0x0007e8000892187c */
[----:B------:R1:W-:Y:S04]  /*4e3a0*/  STL.64 [R1+0xa18], R46 ;  /* 0x000a182e01007387 */ /* 0x0003e80000100a00 */
[----:B------:R1:W-:Y:S01]  /*4e3b0*/  LDGSTS.E [R10+-0x5eb80], desc[UR60][R46.64], P1 ;  /* 0xa14800002e0a7fae */ /* 0x0003e2000892187c */
[----:B------:R-:W-:-:S04]  /*4e3c0*/  IMAD.WIDE R24, R5, 0x4, R24 ;  /* 0x0000000405187825 */ /* 0x000fc800078e0218 */
[----:B---3--:R-:W-:-:S04]  /*4e3d0*/  IMAD.WIDE R58, R5, 0x4, R34 ;  /* 0x00000004053a7825 */ /* 0x008fc800078e0222 */
[----:B-1----:R-:W-:-:S04]  /*4e3e0*/  IMAD.WIDE R46, R5, 0x4, R238 ;  /* 0x00000004052e7825 */ /* 0x002fc800078e02ee */
[C---:B------:R-:W-:Y:S01]  /*4e3f0*/  IMAD.WIDE R34, R5.reuse, 0x4, R242 ;  /* 0x0000000405227825 */ /* 0x040fe200078e02f2 */
[----:B------:R-:W-:Y:S04]  /*4e400*/  STL.64 [R1+0xa10], R58 ;  /* 0x000a103a01007387 */ /* 0x000fe80000100a00 */
[----:B------:R-:W-:Y:S04]  /*4e410*/  LDGSTS.E [R23+-0x5e780], desc[UR60][R58.64], P1 ;  /* 0xa18800003a177fae */ /* 0x000fe8000892187c */
[----:B------:R-:W-:Y:S04]  /*4e420*/  STL.64 [R1+0xa00], R46 ;  /* 0x000a002e01007387 */ /* 0x000fe80000100a00 */
[----:B------:R-:W-:Y:S04]  /*4e430*/  LDGSTS.E [R22+-0x5e380], desc[UR60][R46.64], P1 ;  /* 0xa1c800002e167fae */ /* 0x000fe8000892187c */
[----:B------:R1:W-:Y:S04]  /*4e440*/  STL.64 [R1+0x9f8], R34 ;  /* 0x0009f82201007387 */ /* 0x0003e80000100a00 */
[----:B------:R1:W-:Y:S01]  /*4e450*/  LDGSTS.E [R11+-0x5df80], desc[UR60][R34.64], P1 ;  /* 0xa2080000220b7fae */ /* 0x0003e2000892187c */
[----:B------:R-:W-:-:S05]  /*4e460*/  IMAD.WIDE R8, R5, 0x4, R8 ;  /* 0x0000000405087825 */ /* 0x000fca00078e0208 */
[----:B------:R2:W-:Y:S04]  /*4e470*/  STL.64 [R1+0x9f0], R8 ;  /* 0x0009f00801007387 */ /* 0x0005e80000100a00 */
[----:B------:R2:W-:Y:S01]  /*4e480*/  LDGSTS.E [R10+-0x5db80], desc[UR60][R8.64], P1 ;  /* 0xa2480000080a7fae */ /* 0x0005e2000892187c */
[----:B-1----:R-:W-:-:S04]  /*4e490*/  IMAD.WIDE R34, R5, 0x4, R236 ;  /* 0x0000000405227825 */ /* 0x002fc800078e02ec */
[----:B--2---:R-:W-:-:S04]  /*4e4a0*/  IMAD.WIDE R8, R5, 0x4, R226 ;  /* 0x0000000405087825 */ /* 0x004fc800078e02e2 */
[----:B------:R-:W-:-:S04]  /*4e4b0*/  IMAD.WIDE R46, R5, 0x4, R6 ;  /* 0x00000004052e7825 */ /* 0x000fc800078e0206 */
[----:B------:R-:W-:-:S04]  /*4e4c0*/  IMAD.WIDE R6, R5, 0x4, R12 ;  /* 0x0000000405067825 */ /* 0x000fc800078e020c */
[C---:B------:R-:W-:Y:S02]  /*4e4d0*/  VIADD R13, R245.reuse, 0x100000 ;  /* 0x00100000f50d7836 */ /* 0x040fe40000000000 */
[----:B------:R-:W-:Y:S01]  /*4e4e0*/  VIADD R12, R245, 0x100000 ;  /* 0x00100000f50c7836 */ /* 0x000fe20000000000 */
[----:B------:R-:W-:Y:S04]  /*4e4f0*/  STL.64 [R1+0x9e8], R46 ;  /* 0x0009e82e01007387 */ /* 0x000fe80000100a00 */
[----:B------:R-:W-:Y:S04]  /*4e500*/  LDGSTS.E [R23+-0x5d780], desc[UR60][R46.64], P1 ;  /* 0xa28800002e177fae */ /* 0x000fe8000892187c */
[----:B------:R-:W-:Y:S04]  /*4e510*/  STL.64 [R1+0x9e0], R34 ;  /* 0x0009e02201007387 */ /* 0x000fe80000100a00 */
[----:B------:R1:W-:Y:S04]  /*4e520*/  LDGSTS.E [R22+-0x5d380], desc[UR60][R34.64], P1 ;  /* 0xa2c8000022167fae */ /* 0x0003e8000892187c */
[----:B------:R2:W-:Y:S04]  /*4e530*/  STL.64 [R1+0x9d8], R8 ;  /* 0x0009d80801007387 */ /* 0x0005e80000100a00 */
[----:B------:R2:W-:Y:S04]  /*4e540*/  LDGSTS.E [R11+-0x5cf80], desc[UR60][R8.64], P1 ;  /* 0xa3080000080b7fae */ /* 0x0005e8000892187c */
[----:B------:R3:W-:Y:S04]  /*4e550*/  STL.64 [R1+0x9d0], R6 ;  /* 0x0009d00601007387 */ /* 0x0007e80000100a00 */
[----:B------:R3:W-:Y:S04]  /*4e560*/  LDGSTS.E [R10+-0x5cb80], desc[UR60][R6.64], P1 ;  /* 0xa3480000060a7fae */ /* 0x0007e8000892187c */
[----:B------:R4:W-:Y:S04]  /*4e570*/  STL.64 [R1+0x9c8], R24 ;  /* 0x0009c81801007387 */ /* 0x0009e80000100a00 */
[----:B------:R4:W-:Y:S01]  /*4e580*/  LDGSTS.E [R13+-0x5c780], desc[UR60][R24.64], P1 ;  /* 0xa3880000180d7fae */ /* 0x0009e2000892187c */
[----:B-1----:R-:W-:-:S04]  /*4e590*/  IMAD.WIDE R22, R5, 0x4, R36 ;  /* 0x0000000405167825 */ /* 0x002fc800078e0224 */
[----:B--2---:R-:W-:-:S04]  /*4e5a0*/  IMAD.WIDE R8, R5, 0x4, R48 ;  /* 0x0000000405087825 */ /* 0x004fc800078e0230 */
[C---:B---3--:R-:W-:Y:S01]  /*4e5b0*/  IMAD.WIDE R6, R5.reuse, 0x4, R60 ;  /* 0x0000000405067825 */ /* 0x048fe200078e023c */
[----:B------:R1:W-:Y:S04]  /*4e5c0*/  STL.64 [R1+0x9c0], R22 ;  /* 0x0009c01601007387 */ /* 0x0003e80000100a00 */
[----:B------:R1:W-:Y:S01]  /*4e5d0*/  LDGSTS.E [R12+-0x5c380], desc[UR60][R22.64], P1 ;  /* 0xa3c80000160c7fae */ /* 0x0003e2000892187c */
[----:B----4-:R-:W-:-:S03]  /*4e5e0*/  IMAD.WIDE R24, R5, 0x4, R72 ;  /* 0x0000000405187825 */ /* 0x010fc600078e0248 */
[----:B------:R2:W-:Y:S04]  /*4e5f0*/  STL.64 [R1+0x9b8], R8 ;  /* 0x0009b80801007387 */ /* 0x0005e80000100a00 */
[----:B------:R2:W-:Y:S04]  /*4e600*/  LDGSTS.E [R11+-0x5bf80], desc[UR60][R8.64], P1 ;  /* 0xa4080000080b7fae */ /* 0x0005e8000892187c */
[----:B------:R3:W-:Y:S04]  /*4e610*/  STL.64 [R1+0x9b0], R6 ;  /* 0x0009b00601007387 */ /* 0x0007e80000100a00 */
[----:B------:R3:W-:Y:S04]  /*4e620*/  LDGSTS.E [R10+-0x5bb80], desc[UR60][R6.64], P1 ;  /* 0xa4480000060a7fae */ /* 0x0007e8000892187c */
[----:B------:R-:W-:Y:S04]  /*4e630*/  STL.64 [R1+0x9a8], R24 ;  /* 0x0009a81801007387 */ /* 0x000fe80000100a00 */
[----:B------:R4:W-:Y:S01]  /*4e640*/  LDGSTS.E [R13+-0x5b780], desc[UR60][R24.64], P1 ;  /* 0xa4880000180d7fae */ /* 0x0009e2000892187c */
[----:B-1----:R-:W-:-:S04]  /*4e650*/  IMAD.WIDE R22, R5, 0x4, R84 ;  /* 0x0000000405167825 */ /* 0x002fc800078e0254 */
[----:B--2---:R-:W-:-:S04]  /*4e660*/  IMAD.WIDE R8, R5, 0x4, R96 ;  /* 0x0000000405087825 */ /* 0x004fc800078e0260 */
[C---:B---3--:R-:W-:Y:S01]  /*4e670*/  IMAD.WIDE R6, R5.reuse, 0x4, R108 ;  /* 0x0000000405067825 */ /* 0x048fe200078e026c */
[----:B------:R-:W-:Y:S04]  /*4e680*/  STL.64 [R1+0x9a0], R22 ;  /* 0x0009a01601007387 */ /* 0x000fe80000100a00 */
[----:B------:R1:W-:Y:S04]  /*4e690*/  LDGSTS.E [R12+-0x5b380], desc[UR60][R22.64], P1 ;  /* 0xa4c80000160c7fae */ /* 0x0003e8000892187c */
[----:B------:R-:W-:Y:S04]  /*4e6a0*/  STL.64 [R1+0x998], R8 ;  /* 0x0009980801007387 */ /* 0x000fe80000100a00 */
[----:B------:R2:W-:Y:S04]  /*4e6b0*/  LDGSTS.E [R11+-0x5af80], desc[UR60][R8.64], P1 ;  /* 0xa5080000080b7fae */ /* 0x0005e8000892187c */
[----:B------:R3:W-:Y:S04]  /*4e6c0*/  STL.64 [R1+0x990], R6 ;  /* 0x0009900601007387 */ /* 0x0007e80000100a00 */
[----:B------:R-:W-:Y:S04]  /*4e6d0*/  LDGSTS.E [R10+-0x5ab80], desc[UR60][R6.64], P1 ;  /* 0xa5480000060a7fae */ /* 0x000fe8000892187c */
[----:B---3--:R-:W3:Y:S01]  /*4e6e0*/  LDL.LU.64 R6, [R1+0x1568] ;  /* 0x0015680001067983 */ /* 0x008ee20000300a00 */
[----:B------:R-:W-:-:S04]  /*4e6f0*/  IMAD.WIDE R34, R5, 0x4, R120 ;  /* 0x0000000405227825 */ /* 0x000fc800078e0278 */
[----:B----4-:R-:W-:-:S04]  /*4e700*/  IMAD.WIDE R24, R5, 0x4, R132 ;  /* 0x0000000405187825 */ /* 0x010fc800078e0284 */
[----:B-1----:R-:W-:-:S04]  /*4e710*/  IMAD.WIDE R22, R5, 0x4, R142 ;  /* 0x0000000405167825 */ /* 0x002fc800078e028e */
[C---:B--2---:R-:W-:Y:S01]  /*4e720*/  IMAD.WIDE R8, R5.reuse, 0x4, R152 ;  /* 0x0000000405087825 */ /* 0x044fe200078e0298 */
[----:B------:R1:W-:Y:S04]  /*4e730*/  STL.64 [R1+0x980], R34 ;  /* 0x0009802201007387 */ /* 0x0003e80000100a00 */
[----:B------:R2:W-:Y:S04]  /*4e740*/  STL.64 [R1+0x970], R24 ;  /* 0x0009701801007387 */ /* 0x0005e80000100a00 */
[----:B------:R1:W-:Y:S04]  /*4e750*/  LDGSTS.E [R13+-0x5a780], desc[UR60][R34.64], P1 ;  /* 0xa5880000220d7fae */ /* 0x0003e8000892187c */
[----:B------:R4:W-:Y:S01]  /*4e760*/  STL.64 [R1+0x968], R22 ;  /* 0x0009681601007387 */ /* 0x0009e20000100a00 */
[----:B------:R-:W-:-:S03]  /*4e770*/  IMAD.WIDE R36, R5, 0x4, R162 ;  /* 0x0000000405247825 */ /* 0x000fc600078e02a2 */
[----:B------:R2:W-:Y:S04]  /*4e780*/  LDGSTS.E [R12+-0x5a380], desc[UR60][R24.64], P1 ;  /* 0xa5c80000180c7fae */ /* 0x0005e8000892187c */
[----:B------:R4:W-:Y:S04]  /*4e790*/  STL.64 [R1+0x950], R8 ;  /* 0x0009500801007387 */ /* 0x0009e80000100a00 */
[----:B------:R4:W-:Y:S04]  /*4e7a0*/  LDGSTS.E [R11+-0x59f80], desc[UR60][R22.64], P1 ;  /* 0xa6080000160b7fae */ /* 0x0009e8000892187c */
[----:B------:R-:W3:Y:S04]  /*4e7b0*/  LDL.LU.64 R58, [R1+0x1560] ;  /* 0x00156000013a7983 */ /* 0x000ee80000300a00 */
[----:B------:R-:W-:Y:S04]  /*4e7c0*/  LDGSTS.E [R10+-0x59b80], desc[UR60][R8.64], P1 ;  /* 0xa6480000080a7fae */ /* 0x000fe8000892187c */
[----:B------:R-:W3:Y:S04]  /*4e7d0*/  LDL.LU.64 R238, [R1+0x1558] ;  /* 0x0015580001ee7983 */ /* 0x000ee80000300a00 */
[----:B------:R4:W-:Y:S01]  /*4e7e0*/  LDGSTS.E [R13+-0x59780], desc[UR60][R36.64], P1 ;  /* 0xa6880000240d7fae */ /* 0x0009e2000892187c */
[----:B-1----:R-:W-:-:S04]  /*4e7f0*/  IMAD.WIDE R34, R5, 0x4, R172 ;  /* 0x0000000405227825 */ /* 0x002fc800078e02ac */
[----:B--2---:R-:W-:-:S04]  /*4e800*/  IMAD.WIDE R24, R5, 0x4, R182 ;  /* 0x0000000405187825 */ /* 0x004fc800078e02b6 */
[C---:B----4-:R-:W-:Y:S01]  /*4e810*/  IMAD.WIDE R22, R5.reuse, 0x4, R192 ;  /* 0x0000000405167825 */ /* 0x050fe200078e02c0 */
[----:B------:R-:W-:Y:S04]  /*4e820*/  LDGSTS.E [R12+-0x59380], desc[UR60][R34.64], P1 ;  /* 0xa6c80000220c7fae */ /* 0x000fe8000892187c */
[----:B------:R-:W2:Y:S04]  /*4e830*/  LDL.LU.64 R8, [R1+0x1550] ;  /* 0x0015500001087983 */ /* 0x000ea80000300a00 */
[----:B------:R1:W-:Y:S04]  /*4e840*/  STL.64 [R1+0x940], R36 ;  /* 0x0009402401007387 */ /* 0x0003e80000100a00 */
[----:B------:R4:W-:Y:S04]  /*4e850*/  STL.64 [R1+0x930], R34 ;  /* 0x0009302201007387 */ /* 0x0009e80000100a00 */
[----:B------:R3:W-:Y:S04]  /*4e860*/  STL.64 [R1+0x928], R24 ;  /* 0x0009281801007387 */ /* 0x0007e80000100a00 */
[----:B------:R-:W2:Y:S04]  /*4e870*/  LDL.LU.64 R70, [R1+0x1548] ;  /* 0x0015480001467983 */ /* 0x000ea80000300a00 */
[----:B------:R3:W-:Y:S04]  /*4e880*/  STL.64 [R1+0x918], R22 ;  /* 0x0009181601007387 */ /* 0x0007e80000100a00 */
[----:B------:R-:W2:Y:S04]  /*4e890*/  LDL.LU.64 R242, [R1+0x8b0] ;  /* 0x0008b00001f27983 */ /* 0x000ea80000300a00 */
[----:B------:R-:W2:Y:S04]  /*4e8a0*/  LDL.LU.64 R46, [R1+0x878] ;  /* 0x00087800012e7983 */ /* 0x000ea80000300a00 */
[----:B------:R-:W2:Y:S04]  /*4e8b0*/  LDL.LU.64 R228, [R1+0x840] ;  /* 0x0008400001e47983 */ /* 0x000ea80000300a00 */
[----:B------:R3:W-:Y:S01]  /*4e8c0*/  LDGSTS.E [R11+-0x58f80], desc[UR60][R24.64], P1 ;  /* 0xa7080000180b7fae */ /* 0x0007e2000892187c */
[----:B------:R-:W-:-:S04]  /*4e8d0*/  IMAD.WIDE R48, R5, 0x4, R202 ;  /* 0x0000000405307825 */ /* 0x000fc800078e02ca */
[C---:B-1----:R-:W-:Y:S01]  /*4e8e0*/  IMAD.WIDE R36, R5.reuse, 0x4, R212 ;  /* 0x0000000405247825 */ /* 0x042fe200078e02d4 */
[----:B------:R1:W-:Y:S04]  /*4e8f0*/  LDGSTS.E [R10+-0x58b80], desc[UR60][R22.64], P1 ;  /* 0xa7480000160a7fae */ /* 0x0003e8000892187c */
[----:B----4-:R-:W4:Y:S04]  /*4e900*/  LDL.LU.64 R34, [R1+0x808] ;  /* 0x0008080001227983 */ /* 0x010f280000300a00 */
[----:B------:R-:W-:Y:S04]  /*4e910*/  STL.64 [R1+0x2580], R244 ;  /* 0x002580f401007387 */ /* 0x000fe80000100a00 */
[----:B------:R1:W-:Y:S04]  /*4e920*/  LDGSTS.E [R13+-0x58780], desc[UR60][R48.64], P1 ;  /* 0xa7880000300d7fae */ /* 0x0003e8000892187c */
[----:B------:R2:W-:Y:S01]  /*4e930*/  LDGSTS.E [R12+-0x58380], desc[UR60][R36.64], P1 ;  /* 0xa7c80000240c7fae */ /* 0x0005e2000892187c */
[----:B---3--:R-:W-:-:S03]  /*4e940*/  IMAD.WIDE R24, R5, 0x4, R6 ;  /* 0x0000000405187825 */ /* 0x008fc600078e0206 */
[----:B------:R-:W3:Y:S01]  /*4e950*/  LDL.LU.64 R6, [R1+0x7d0] ;  /* 0x0007d00001067983 */ /* 0x000ee20000300a00 */
[C---:B------:R-:W-:Y:S01]  /*4e960*/  IADD3 R11, R246.reuse, 0x100000, RZ ;  /* 0x00100000f60b7810 */ /* 0x040fe20007ffe0ff */
[----:B-1----:R-:W-:Y:S02]  /*4e970*/  VIADD R10, R246, 0x100000 ;  /* 0x00100000f60a7836 */ /* 0x002fe40000000000 */
[----:B------:R1:W-:Y:S04]  /*4e980*/  STL.64 [R1+0x908], R48 ;  /* 0x0009083001007387 */ /* 0x0003e80000100a00 */
[----:B------:R2:W-:Y:S04]  /*4e990*/  STL.64 [R1+0x7c8], R36 ;  /* 0x0007c82401007387 */ /* 0x0005e80000100a00 */
[----:B------:R2:W-:Y:S04]  /*4e9a0*/  STL.64 [R1+0x8f8], R24 ;  /* 0x0008f81801007387 */ /* 0x0005e80000100a00 */
[----:B------:R2:W-:Y:S01]  /*4e9b0*/  LDGSTS.E [R11+-0x7ff00], desc[UR60][R24.64], P1 ;  /* 0x80100000180b7fae */ /* 0x0005e2000892187c */
[----:B------:R-:W-:-:S04]  /*4e9c0*/  IMAD.WIDE R22, R5, 0x4, R58 ;  /* 0x0000000405167825 */ /* 0x000fc800078e023a */
[C---:B-1----:R-:W-:Y:S01]  /*4e9d0*/  IMAD.WIDE R48, R5.reuse, 0x4, R238 ;  /* 0x0000000405307825 */ /* 0x042fe200078e02ee */
[----:B------:R1:W-:Y:S04]  /*4e9e0*/  STL.64 [R1+0x8f0], R22 ;  /* 0x0008f01601007387 */ /* 0x0003e80000100a00 */
[----:B------:R1:W-:Y:S04]  /*4e9f0*/  LDGSTS.E [R10+-0x7fb00], desc[UR60][R22.64], P1 ;  /* 0x80500000160a7fae */ /* 0x0003e8000892187c */
[----:B------:R-:W3:Y:S04]  /*4ea00*/  LDL.LU.64 R238, [R1+0x798] ;  /* 0x0007980001ee7983 */ /* 0x000ee80000300a00 */
[----:B------:R-:W3:Y:S04]  /*4ea10*/  LDL.LU.64 R58, [R1+0x760] ;  /* 0x00076000013a7983 */ /* 0x000ee80000300a00 */
[----:B------:R1:W-:Y:S01]  /*4ea20*/  STL.64 [R1+0x8e8], R48 ;  /* 0x0008e83001007387 */ /* 0x0003e20000100a00 */
[----:B--2---:R-:W-:-:S04]  /*4ea30*/  IMAD.WIDE R36, R5, 0x4, R8 ;  /* 0x0000000405247825 */ /* 0x004fc800078e0208 */
[----:B------:R-:W-:Y:S01]  /*4ea40*/  VIADD R13, R246, 0x100000 ;  /* 0x00100000f60d7836 */ /* 0x000fe20000000000 */
[----:B------:R-:W2:Y:S01]  /*4ea50*/  LDL.LU.64 R8, [R1+0x728] ;  /* 0x0007280001087983 */ /* 0x000ea20000300a00 */
[----:B------:R-:W-:-:S04]  /*4ea60*/  IMAD.WIDE R24, R5, 0x4, R70 ;  /* 0x0000000405187825 */ /* 0x000fc800078e0246 */
[----:B-1----:R-:W-:-:S04]  /*4ea70*/  IMAD.WIDE R22, R5, 0x4, R242 ;  /* 0x0000000405167825 */ /* 0x002fc800078e02f2 */
[----:B------:R-:W-:Y:S01]  /*4ea80*/  VIADD R12, R246, 0x100000 ;  /* 0x00100000f60c7836 */ /* 0x000fe20000000000 */
[----:B------:R1:W-:Y:S04]  /*4ea90*/  STL.64 [R1+0x8e0], R36 ;  /* 0x0008e02401007387 */ /* 0x0003e80000100a00 */
[----:B------:R4:W-:Y:S04]  /*4eaa0*/  STL.64 [R1+0x8d8], R24 ;  /* 0x0008d81801007387 */ /* 0x0009e80000100a00 */
[----:B------:R3:W-:Y:S04]  /*4eab0*/  STL.64 [R1+0x8d0], R22 ;  /* 0x0008d01601007387 */ /* 0x0007e80000100a00 */
[----:B------:R-:W2:Y:S04]  /*4eac0*/  LDL.LU.64 R242, [R1+0x6b8] ;  /* 0x0006b80001f27983 */ /* 0x000ea80000300a00 */
[----:B------:R1:W-:Y:S04]  /*4ead0*/  LDGSTS.E [R13+-0x7f700], desc[UR60][R48.64], P1 ;  /* 0x80900000300d7fae */ /* 0x0003e8000892187c */
[----:B------:R4:W-:Y:S04]  /*4eae0*/  LDGSTS.E [R12+-0x7f300], desc[UR60][R36.64], P1 ;  /* 0x80d00000240c7fae */ /* 0x0009e8000892187c */
[----:B------:R4:W-:Y:S04]  /*4eaf0*/  LDGSTS.E [R11+-0x7ef00], desc[UR60][R24.64], P1 ;  /* 0x81100000180b7fae */ /* 0x0009e8000892187c */
[----:B------:R3:W-:Y:S01]  /*4eb00*/  LDGSTS.E [R10+-0x7eb00], desc[UR60][R22.64], P1 ;  /* 0x81500000160a7fae */ /* 0x0007e2000892187c */
[----:B-1----:R-:W-:-:S04]  /*4eb10*/  IMAD.WIDE R48, R5, 0x4, R46 ;  /* 0x0000000405307825 */ /* 0x002fc800078e022e */
[C---:B----4-:R-:W-:Y:S01]  /*4eb20*/  IMAD.WIDE R36, R5.reuse, 0x4, R228 ;  /* 0x0000000405247825 */ /* 0x050fe200078e02e4 */
[----:B------:R-:W4:Y:S03]  /*4eb30*/  LDL.LU.64 R46, [R1+0x680] ;  /* 0x00068000012e7983 */ /* 0x000f260000300a00 */
[C---:B------:R-:W-:Y:S01]  /*4eb40*/  IMAD.WIDE R24, R5.reuse, 0x4, R34 ;  /* 0x0000000405187825 */ /* 0x040fe200078e0222 */
[----:B------:R1:W-:Y:S04]  /*4eb50*/  STL.64 [R1+0x8c8], R48 ;  /* 0x0008c83001007387 */ /* 0x0003e80000100a00 */
[----:B------:R1:W-:Y:S04]  /*4eb60*/  LDGSTS.E [R13+-0x7e700], desc[UR60][R48.64], P1 ;  /* 0x81900000300d7fae */ /* 0x0003e8000892187c */
[----:B------:R1:W-:Y:S04]  /*4eb70*/  STL.64 [R1+0x8c0], R36 ;  /* 0x0008c02401007387 */ /* 0x0003e80000100a00 */
[----:B------:R-:W4:Y:S04]  /*4eb80*/  LDL.LU.64 R34, [R1+0x648] ;  /* 0x0006480001227983 */ /* 0x000f280000300a00 */
[----:B------:R2:W-:Y:S04]  /*4eb90*/  STL.64 [R1+0x8b8], R24 ;  /* 0x0008b81801007387 */ /* 0x0005e80000100a00 */
[----:B------:R1:W-:Y:S04]  /*4eba0*/  LDGSTS.E [R12+-0x7e300], desc[UR60][R36.64], P1 ;  /* 0x81d00000240c7fae */ /* 0x0003e8000892187c */
[----:B------:R2:W-:Y:S01]  /*4ebb0*/  LDGSTS.E [R11+-0x7df00], desc[UR60][R24.64], P1 ;  /* 0x82100000180b7fae */ /* 0x0005e2000892187c */
[----:B---3--:R-:W-:-:S03]  /*4ebc0*/  IMAD.WIDE R22, R5, 0x4, R6 ;  /* 0x0000000405167825 */ /* 0x008fc600078e0206 */
[----:B------:R-:W3:Y:S04]  /*4ebd0*/  LDL.LU.64 R6, [R1+0x610] ;  /* 0x0006100001067983 */ /* 0x000ee80000300a00 */
[----:B------:R2:W-:Y:S04]  /*4ebe0*/  STL.64 [R1+0x8b0], R22 ;  /* 0x0008b01601007387 */ /* 0x0005e80000100a00 */
[----:B------:R-:W3:Y:S04]  /*4ebf0*/  LDL.LU.64 R82, [R1+0x5d8] ;  /* 0x0005d80001527983 */ /* 0x000ee80000300a00 */
[----:B------:R2:W-:Y:S01]  /*4ec00*/  LDGSTS.E [R10+-0x7db00], desc[UR60][R22.64], P1 ;  /* 0x82500000160a7fae */ /* 0x0005e2000892187c */
[----:B-1----:R-:W-:-:S04]  /*4ec10*/  IMAD.WIDE R48, R5, 0x4, R238 ;  /* 0x0000000405307825 */ /* 0x002fc800078e02ee */
[C---:B------:R-:W-:Y:S01]  /*4ec20*/  IMAD.WIDE R36, R5.reuse, 0x4, R58 ;  /* 0x0000000405247825 */ /* 0x040fe200078e023a */
[----:B------:R-:W3:Y:S04]  /*4ec30*/  LDL.LU.64 R238, [R1+0x5a0] ;  /* 0x0005a00001ee7983 */ /* 0x000ee80000300a00 */
[----:B------:R-:W-:Y:S04]  /*4ec40*/  STL.64 [R1+0x8a8], R48 ;  /* 0x0008a83001007387 */ /* 0x000fe80000100a00 */
[----:B------:R-:W3:Y:S04]  /*4ec50*/  LDL.LU.64 R70, [R1+0x568] ;  /* 0x0005680001467983 */ /* 0x000ee80000300a00 */
[----:B------:R-:W-:Y:S04]  /*4ec60*/  LDGSTS.E [R13+-0x7d700], desc[UR60][R48.64], P1 ;  /* 0x82900000300d7fae */ /* 0x000fe8000892187c */
[----:B------:R4:W-:Y:S01]  /*4ec70*/  LDGSTS.E [R12+-0x7d300], desc[UR60][R36.64], P1 ;  /* 0x82d00000240c7fae */ /* 0x0009e2000892187c */
[----:B--2---:R-:W-:-:S03]  /*4ec80*/  IMAD.WIDE R24, R5, 0x4, R8 ;  /* 0x0000000405187825 */ /* 0x004fc600078e0208 */
[----:B------:R-:W2:Y:S04]  /*4ec90*/  LDL.LU.64 R8, [R1+0x530] ;  /* 0x0005300001087983 */ /* 0x000ea80000300a00 */
[----:B------:R4:W-:Y:S04]  /*4eca0*/  STL.64 [R1+0x8a0], R36 ;  /* 0x0008a02401007387 */ /* 0x0009e80000100a00 */
[----:B------:R3:W-:Y:S04]  /*4ecb0*/  STL.64 [R1+0x898], R24 ;  /* 0x0008981801007387 */ /* 0x0007e80000100a00 */
[----:B------:R3:W-:Y:S01]  /*4ecc0*/  LDGSTS.E [R11+-0x7cf00], desc[UR60][R24.64], P1 ;  /* 0x83100000180b7fae */ /* 0x0007e2000892187c */
[----:B------:R-:W-:-:S03]  /*4ecd0*/  IMAD.WIDE R22, R5, 0x4, R242 ;  /* 0x0000000405167825 */ /* 0x000fc600078e02f2 */
[----:B------:R-:W2:Y:S04]  /*4ece0*/  LDL.LU.64 R242, [R1+0x4f8] ;  /* 0x0004f80001f27983 */ /* 0x000ea80000300a00 */
[----:B------:R1:W-:Y:S04]  /*4ecf0*/  STL.64 [R1+0x890], R22 ;  /* 0x0008901601007387 */ /* 0x0003e80000100a00 */
[----:B------:R1:W-:Y:S01]  /*4ed00*/  LDGSTS.E [R10+-0x7cb00], desc[UR60][R22.64], P1 ;  /* 0x83500000160a7fae */ /* 0x0003e2000892187c */
[----:B----4-:R-:W-:-:S03]  /*4ed10*/  IMAD.WIDE R36, R5, 0x4, R46 ;  /* 0x0000000405247825 */ /* 0x010fc600078e022e */
[----:B------:R-:W4:Y:S04]  /*4ed20*/  LDL.LU.64 R46, [R1+0x4c0] ;  /* 0x0004c000012e7983 */ /* 0x000f280000300a00 */
[----:B------:R-:W4:Y:S04]  /*4ed30*/  LDL.LU.64 R228, [R1+0x488] ;  /* 0x0004880001e47983 */ /* 0x000f280000300a00 */
[----:B------:R-:W4:Y:S04]  /*4ed40*/  LDL.LU.64 R58, [R1+0x450] ;  /* 0x00045000013a7983 */ /* 0x000f280000300a00 */
[----:B------:R-:W-:Y:S01]  /*4ed50*/  STL.64 [R1+0x888], R36 ;  /* 0x0008882401007387 */ /* 0x000fe20000100a00 */
[----:B------:R-:W-:-:S03]  /*4ed60*/  IMAD.WIDE R34, R5, 0x4, R34 ;  /* 0x0000000405227825 */ /* 0x000fc600078e0222 */
[----:B------:R1:W-:Y:S04]  /*4ed70*/  LDGSTS.E [R13+-0x7c700], desc[UR60][R36.64], P1 ;  /* 0x83900000240d7fae */ /* 0x0003e8000892187c */
[----:B------:R-:W-:Y:S01]  /*4ed80*/  LDGSTS.E [R12+-0x7c300], desc[UR60][R34.64], P1 ;  /* 0x83d00000220c7fae */ /* 0x000fe2000892187c */
[----:B---3--:R-:W-:-:S03]  /*4ed90*/  IMAD.WIDE R24, R5, 0x4, R6 ;  /* 0x0000000405187825 */ /* 0x008fc600078e0206 */
[----:B------:R-:W3:Y:S01]  /*4eda0*/  LDL.LU.64 R6, [R1+0x418] ;  /* 0x0004180001067983 */ /* 0x000ee20000300a00 */
[----:B-1----:R-:W-:-:S03]  /*4edb0*/  IMAD.WIDE R22, R5, 0x4, R82 ;  /* 0x0000000405167825 */ /* 0x002fc600078e0252 */
[----:B------:R1:W-:Y:S04]  /*4edc0*/  STL.64 [R1+0x880], R34 ;  /* 0x0008802201007387 */ /* 0x0003e80000100a00 */
[----:B------:R1:W-:Y:S04]  /*4edd0*/  STL.64 [R1+0x878], R24 ;  /* 0x0008781801007387 */ /* 0x0003e80000100a00 */
[----:B------:R1:W-:Y:S04]  /*4ede0*/  LDGSTS.E [R11+-0x7bf00], desc[UR60][R24.64], P1 ;  /* 0x84100000180b7fae */ /* 0x0003e8000892187c */
[----:B------:R2:W-:Y:S04]  /*4edf0*/  STL.64 [R1+0x870], R22 ;  /* 0x0008701601007387 */ /* 0x0005e80000100a00 */
[----:B------:R2:W-:Y:S04]  /*4ee00*/  LDGSTS.E [R10+-0x7bb00], desc[UR60][R22.64], P1 ;  /* 0x84500000160a7fae */ /* 0x0005e8000892187c */
[----:B-1----:R-:W3:Y:S01]  /*4ee10*/  LDL.LU.64 R34, [R1+0x3e0] ;  /* 0x0003e00001227983 */ /* 0x002ee20000300a00 */
[----:B------:R-:W-:-:S04]  /*4ee20*/  IMAD.WIDE R36, R5, 0x4, R238 ;  /* 0x0000000405247825 */ /* 0x000fc800078e02ee */
[C---:B------:R-:W-:Y:S01]  /*4ee30*/  IMAD.WIDE R24, R5.reuse, 0x4, R70 ;  /* 0x0000000405187825 */ /* 0x040fe200078e0246 */
[----:B------:R-:W3:Y:S04]  /*4ee40*/  LDL.LU.64 R238, [R1+0x3a8] ;  /* 0x0003a80001ee7983 */ /* 0x000ee80000300a00 */
[----:B------:R-:W-:Y:S04]  /*4ee50*/  STL.64 [R1+0x868], R36 ;  /* 0x0008682401007387 */ /* 0x000fe80000100a00 */
[----:B------:R1:W-:Y:S01]  /*4ee60*/  LDGSTS.E [R13+-0x7b700], desc[UR60][R36.64], P1 ;  /* 0x84900000240d7fae */ /* 0x0003e2000892187c */
[----:B--2---:R-:W-:-:S03]  /*4ee70*/  IMAD.WIDE R8, R5, 0x4, R8 ;  /* 0x0000000405087825 */ /* 0x004fc600078e0208 */
[----:B------:R-:W-:Y:S04]  /*4ee80*/  STL.64 [R1+0x860], R24 ;  /* 0x0008601801007387 */ /* 0x000fe80000100a00 */
[----:B------:R2:W-:Y:S04]  /*4ee90*/  LDGSTS.E [R12+-0x7b300], desc[UR60][R24.64], P1 ;  /* 0x84d00000180c7fae */ /* 0x0005e8000892187c */
[----:B------:R1:W-:Y:S04]  /*4eea0*/  STL.64 [R1+0x858], R8 ;  /* 0x0008580801007387 */ /* 0x0003e80000100a00 */
[----:B------:R-:W-:Y:S01]  /*4eeb0*/  LDGSTS.E [R11+-0x7af00], desc[UR60][R8.64], P1 ;  /* 0x85100000080b7fae */ /* 0x000fe2000892187c */
[----:B------:R-:W-:-:S03]  /*4eec0*/  IMAD.WIDE R22, R5, 0x4, R242 ;  /* 0x0000000405167825 */ /* 0x000fc600078e02f2 */
[----:B------:R-:W3:Y:S04]  /*4eed0*/  LDL.LU.64 R242, [R1+0x370] ;  /* 0x0003700001f27983 */ /* 0x000ee80000300a00 */
[----:B------:R3:W-:Y:S04]  /*4eee0*/  STL.64 [R1+0x850], R22 ;  /* 0x0008501601007387 */ /* 0x0007e80000100a00 */
[----:B------:R3:W-:Y:S04]  /*4eef0*/  LDGSTS.E [R10+-0x7ab00], desc[UR60][R22.64], P1 ;  /* 0x85500000160a7fae */ /* 0x0007e8000892187c */
[----:B-1----:R-:W3:Y:S01]  /*4ef00*/  LDL.LU.64 R8, [R1+0x338] ;  /* 0x0003380001087983 */ /* 0x002ee20000300a00 */
[----:B----4-:R-:W-:-:S04]  /*4ef10*/  IMAD.WIDE R46, R5, 0x4, R46 ;  /* 0x00000004052e7825 */ /* 0x010fc800078e022e */
[----:B------:R-:W-:-:S04]  /*4ef20*/  IMAD.WIDE R36, R5, 0x4, R228 ;  /* 0x0000000405247825 */ /* 0x000fc800078e02e4 */
[C---:B--2---:R-:W-:Y:S01]  /*4ef30*/  IMAD.WIDE R24, R5.reuse, 0x4, R58 ;  /* 0x0000000405187825 */ /* 0x044fe200078e023a */
[----:B------:R1:W-:Y:S04]  /*4ef40*/  STL.64 [R1+0x848], R46 ;  /* 0x0008482e01007387 */ /* 0x0003e80000100a00 */
[----:B------:R-:W-:Y:S04]  /*4ef50*/  STL.64 [R1+0x840], R36 ;  /* 0x0008402401007387 */ /* 0x000fe80000100a00 */
[----:B------:R-:W-:Y:S04]  /*4ef60*/  LDGSTS.E [R13+-0x7a700], desc[UR60][R46.64], P1 ;  /* 0x859000002e0d7fae */ /* 0x000fe8000892187c */
[----:B------:R-:W-:Y:S04]  /*4ef70*/  LDGSTS.E [R12+-0x7a300], desc[UR60][R36.64], P1 ;  /* 0x85d00000240c7fae */ /* 0x000fe8000892187c */
[----:B------:R2:W-:Y:S01]  /*4ef80*/  LDGSTS.E [R11+-0x79f00], desc[UR60][R24.64], P1 ;  /* 0x86100000180b7fae */ /* 0x0005e2000892187c */
[----:B---3--:R-:W-:-:S03]  /*4ef90*/  IMAD.WIDE R22, R5, 0x4, R6 ;  /* 0x0000000405167825 */ /* 0x008fc600078e0206 */
[----:B------:R-:W3:Y:S04]  /*4efa0*/  LDL.LU.64 R6, [R1+0x300] ;  /* 0x0003000001067983 */ /* 0x000ee80000300a00 */
[----:B------:R2:W-:Y:S04]  /*4efb0*/  STL.64 [R1+0x838], R24 ;  /* 0x0008381801007387 */ /* 0x0005e80000100a00 */
[----:B------:R-:W4:Y:S04]  /*4efc0*/  LDL.LU.64 R106, [R1+0x2c8] ;  /* 0x0002c800016a7983 */ /* 0x000f280000300a00 */
[----:B------:R-:W4:Y:S04]  /*4efd0*/  LDL.LU.64 R94, [R1+0x290] ;  /* 0x00029000015e7983 */ /* 0x000f280000300a00 */
[----:B------:R2:W-:Y:S04]  /*4efe0*/  STL.64 [R1+0x830], R22 ;  /* 0x0008301601007387 */ /* 0x0005e80000100a00 */
[----:B------:R-:W4:Y:S04]  /*4eff0*/  LDL.LU.64 R82, [R1+0x258] ;  /* 0x0002580001527983 */ /* 0x000f280000300a00 */
[----:B-1----:R-:W4:Y:S04]  /*4f000*/  LDL.LU.64 R46, [R1+0x218] ;  /* 0x00021800012e7983 */ /* 0x002f280000300a00 */
[----:B------:R1:W-:Y:S04]  /*4f010*/  LDGSTS.E [R10+-0x79b00], desc[UR60][R22.64], P1 ;  /* 0x86500000160a7fae */ /* 0x0003e8000892187c */
[----:B------:R-:W4:Y:S01]  /*4f020*/  LDL.LU.64 R70, [R1+0x1e0] ;  /* 0x0001e00001467983 */ /* 0x000f220000300a00 */
[----:B------:R-:W-:-:S04]  /*4f030*/  IMAD.WIDE R34, R5, 0x4, R34 ;  /* 0x0000000405227825 */ /* 0x000fc800078e0222 */
[C---:B--2---:R-:W-:Y:S01]  /*4f040*/  IMAD.WIDE R24, R5.reuse, 0x4, R238 ;  /* 0x0000000405187825 */ /* 0x044fe200078e02ee */
[----:B------:R2:W-:Y:S04]  /*4f050*/  STL.64 [R1+0x828], R34 ;  /* 0x0008282201007387 */ /* 0x0005e80000100a00 */
[----:B------:R-:W4:Y:S04]  /*4f060*/  LDL.LU.64 R228, [R1+0x1a8] ;  /* 0x0001a80001e47983 */ /* 0x000f280000300a00 */
[----:B------:R-:W-:Y:S04]  /*4f070*/  LDGSTS.E [R13+-0x79700], desc[UR60][R34.64], P1 ;  /* 0x86900000220d7fae */ /* 0x000fe8000892187c */
[----:B------:R-:W-:Y:S04]  /*4f080*/  STL.64 [R1+0x820], R24 ;  /* 0x0008201801007387 */ /* 0x000fe80000100a00 */
[----:B------:R-:W4:Y:S04]  /*4f090*/  LDL.LU.64 R58, [R1+0x168] ;  /* 0x00016800013a7983 */ /* 0x000f280000300a00 */
[----:B------:R4:W-:Y:S01]  /*4f0a0*/  LDGSTS.E [R12+-0x79300], desc[UR60][R24.64], P1 ;  /* 0x86d00000180c7fae */ /* 0x0009e2000892187c */
[----:B-1----:R-:W-:-:S04]  /*4f0b0*/  IMAD.WIDE R22, R5, 0x4, R242 ;  /* 0x0000000405167825 */ /* 0x002fc800078e02f2 */
[C---:B------:R-:W-:Y:S01]  /*4f0c0*/  IMAD.WIDE R8, R5.reuse, 0x4, R8 ;  /* 0x0000000405087825 */ /* 0x040fe200078e0208 */
[----:B------:R-:W-:Y:S04]  /*4f0d0*/  STL.64 [R1+0x818], R22 ;  /* 0x0008181601007387 */ /* 0x000fe80000100a00 */
[----:B------:R1:W-:Y:S04]  /*4f0e0*/  STL.64 [R1+0x810], R8 ;  /* 0x0008100801007387 */ /* 0x0003e80000100a00 */
[----:B--2---:R-:W2:Y:S04]  /*4f0f0*/  LDL.LU.64 R34, [R1+0xa8] ;  /* 0x0000a80001227983 */ /* 0x004ea80000300a00 */
[----:B------:R4:W-:Y:S04]  /*4f100*/  LDGSTS.E [R11+-0x78f00], desc[UR60][R22.64], P1 ;  /* 0x87100000160b7fae */ /* 0x0009e8000892187c */
[----:B------:R-:W2:Y:S04]  /*4f110*/  LDL.LU.64 R238, [R1+0x80] ;  /* 0x0000800001ee7983 */ /* 0x000ea80000300a00 */
[----:B------:R-:W-:Y:S04]  /*4f120*/  LDGSTS.E [R10+-0x78b00], desc[UR60][R8.64], P1 ;  /* 0x87500000080a7fae */ /* 0x000fe8000892187c */
[----:B------:R-:W2:Y:S04]  /*4f130*/  LDL.LU.64 R242, [R1+0x58] ;  /* 0x0000580001f27983 */ /* 0x000ea80000300a00 */
[----:B-1----:R-:W2:Y:S01]  /*4f140*/  LDL.LU.64 R8, [R1+0x30] ;  /* 0x0000300001087983 */ /* 0x002ea20000300a00 */
[----:B---3--:R-:W-:-:S04]  /*4f150*/  IMAD.WIDE R6, R5, 0x4, R6 ;  /* 0x0000000405067825 */ /* 0x008fc800078e0206 */
[----:B----4-:R-:W-:-:S04]  /*4f160*/  IMAD.WIDE R36, R5, 0x4, R106 ;  /* 0x0000000405247825 */ /* 0x010fc800078e026a */
[C---:B------:R-:W-:Y:S01]  /*4f170*/  IMAD.WIDE R24, R5.reuse, 0x4, R94 ;  /* 0x0000000405187825 */ /* 0x040fe200078e025e */
[----:B------:R1:W-:Y:S04]  /*4f180*/  STL.64 [R1+0x808], R6 ;  /* 0x0008080601007387 */ /* 0x0003e80000100a00 */
[----:B------:R3:W-:Y:S04]  /*4f190*/  STL.64 [R1+0x800], R36 ;  /* 0x0008002401007387 */ /* 0x0007e80000100a00 */
[----:B------:R-:W-:Y:S04]  /*4f1a0*/  LDGSTS.E [R13+-0x78700], desc[UR60][R6.64], P1 ;  /* 0x87900000060d7fae */ /* 0x000fe8000892187c */
[----:B------:R4:W-:Y:S01]  /*4f1b0*/  STL.64 [R1+0x7f8], R24 ;  /* 0x0007f81801007387 */ /* 0x0009e20000100a00 */
[----:B------:R-:W-:-:S03]  /*4f1c0*/  IMAD.WIDE R22, R5, 0x4, R82 ;  /* 0x0000000405167825 */ /* 0x000fc600078e0252 */
[----:B------:R3:W-:Y:S01]  /*4f1d0*/  LDGSTS.E [R12+-0x78300], desc[UR60][R36.64], P1 ;  /* 0x87d00000240c7fae */ /* 0x0007e2000892187c */
[----:B------:R-:W-:-:S03]  /*4f1e0*/  IMAD.WIDE R46, R5, 0x4, R46 ;  /* 0x00000004052e7825 */ /* 0x000fc600078e022e */
[----:B------:R4:W-:Y:S04]  /*4f1f0*/  LDGSTS.E [R11+-0x5ff00], desc[UR60][R24.64], P1 ;  /* 0xa0100000180b7fae */ /* 0x0009e8000892187c */
[----:B------:R4:W-:Y:S04]  /*4f200*/  LDGSTS.E [R10+-0x5fb00], desc[UR60][R22.64], P1 ;  /* 0xa0500000160a7fae */ /* 0x0009e8000892187c */
[----:B------:R-:W-:Y:S04]  /*4f210*/  LDGSTS.E [R13+-0x5f700], desc[UR60][R46.64], P1 ;  /* 0xa09000002e0d7fae */ /* 0x000fe8000892187c */
[----:B-1----:R-:W2:Y:S04]  /*4f220*/  LDL.LU.64 R6, [R1+0x8] ;  /* 0x0000080001067983 */ /* 0x002ea80000300a00 */
[----:B------:R1:W-:Y:S01]  /*4f230*/  STL.64 [R1+0x7f0], R22 ;  /* 0x0007f01601007387 */ /* 0x0003e20000100a00 */
[----:B---3--:R-:W-:-:S04]  /*4f240*/  IMAD.WIDE R36, R5, 0x4, R70 ;  /* 0x0000000405247825 */ /* 0x008fc800078e0246 */
[C---:B----4-:R-:W-:Y:S01]  /*4f250*/  IMAD.WIDE R24, R5.reuse, 0x4, R228 ;  /* 0x0000000405187825 */ /* 0x050fe200078e02e4 */
[----:B------:R-:W-:Y:S04]  /*4f260*/  STL.64 [R1+0x7e8], R46 ;  /* 0x0007e82e01007387 */ /* 0x000fe80000100a00 */
[----:B------:R-:W-:Y:S04]  /*4f270*/  STL.64 [R1+0x7e0], R36 ;  /* 0x0007e02401007387 */ /* 0x000fe80000100a00 */
[----:B------:R-:W-:Y:S01]  /*4f280*/  LDGSTS.E [R12+-0x5f300], desc[UR60][R36.64], P1 ;  /* 0xa0d00000240c7fae */ /* 0x000fe2000892187c */
[----:B-1----:R-:W-:-:S03]  /*4f290*/  IMAD.WIDE R22, R5, 0x4, R58 ;  /* 0x0000000405167825 */ /* 0x002fc600078e023a */
[----:B------:R1:W-:Y:S04]  /*4f2a0*/  STL.64 [R1+0x7d8], R24 ;  /* 0x0007d81801007387 */ /* 0x0003e80000100a00 */
[----:B------:R1:W-:Y:S04]  /*4f2b0*/  LDGSTS.E [R11+-0x5ef00], desc[UR60][R24.64], P1 ;  /* 0xa1100000180b7fae */ /* 0x0003e8000892187c */
[----:B------:R3:W-:Y:S04]  /*4f2c0*/  STL.64 [R1+0x7d0], R22 ;  /* 0x0007d01601007387 */ /* 0x0007e80000100a00 */
[----:B------:R3:W-:Y:S01]  /*4f2d0*/  LDGSTS.E [R10+-0x5eb00], desc[UR60][R22.64], P1 ;  /* 0xa1500000160a7fae */ /* 0x0007e2000892187c */
[----:B--2---:R-:W-:-:S04]  /*4f2e0*/  IMAD.WIDE R34, R5, 0x4, R34 ;  /* 0x0000000405227825 */ /* 0x004fc800078e0222 */
[----:B-1----:R-:W-:-:S04]  /*4f2f0*/  IMAD.WIDE R24, R5, 0x4, R238 ;  /* 0x0000000405187825 */ /* 0x002fc800078e02ee */
[C---:B---3--:R-:W-:Y:S01]  /*4f300*/  IMAD.WIDE R22, R5.reuse, 0x4, R242 ;  /* 0x0000000405167825 */ /* 0x048fe200078e02f2 */
        /* <DEDUP_REMOVED lines=13> */
[C---:B------:R-:W-:Y:S01]  /*4f3e0*/  IMAD.WIDE R14, R5.reuse, 0x4, R38 ;  /* 0x00000004050e7825 */ /* 0x040fe200078e0226 */
[----:B------:R-:W-:Y:S04]  /*4f3f0*/  STL.64 [R1+0x7a0], R24 ;  /* 0x0007a01801007387 */ /* 0x000fe80000100a00 */
[----:B------:R-:W-:Y:S04]  /*4f400*/  LDGSTS.E [R13+-0x5d700], desc[UR60][R24.64], P1 ;  /* 0xa2900000180d7fae */ /* 0x000fe8000892187c */
        /* <DEDUP_REMOVED lines=19> */
[----:B---3--:R-:W-:-:S04]  /*4f540*/  IMAD.WIDE R8, R5, 0x4, R98 ;  /* 0x0000000405087825 */ /* 0x008fc800078e0262 */
[C---:B----4-:R-:W-:Y:S01]  /*4f550*/  IMAD.WIDE R6, R5.reuse, 0x4, R110 ;  /* 0x0000000405067825 */ /* 0x050fe200078e026e */
[----:B------:R-:W-:Y:S04]  /*4f560*/  STL.64 [R1+0x760], R22 ;  /* 0x0007601601007387 */ /* 0x000fe80000100a00 */
[----:B------:R1:W-:Y:S04]  /*4f570*/  LDGSTS.E [R13+-0x5b700], desc[UR60][R22.64], P1 ;  /* 0xa4900000160d7fae */ /* 0x0003e8000892187c */
[----:B------:R-:W-:Y:S04]  /*4f580*/  STL.64 [R1+0x758], R14 ;  /* 0x0007580e01007387 */ /* 0x000fe80000100a00 */
[----:B------:R2:W-:Y:S04]  /*4f590*/  LDGSTS.E [R12+-0x5b300], desc[UR60][R14.64], P1 ;  /* 0xa4d000000e0c7fae */ /* 0x0005e8000892187c */
[----:B------:R-:W-:Y:S04]  /*4f5a0*/  STL.64 [R1+0x748], R8 ;  /* 0x0007480801007387 */ /* 0x000fe80000100a00 */
[----:B------:R3:W-:Y:S04]  /*4f5b0*/  LDGSTS.E [R11+-0x5af00], desc[UR60][R8.64], P1 ;  /* 0xa5100000080b7fae */ /* 0x0007e8000892187c */
[----:B------:R4:W-:Y:S04]  /*4f5c0*/  STL.64 [R1+0x738], R6 ;  /* 0x0007380601007387 */ /* 0x0009e80000100a00 */
[----:B------:R-:W-:Y:S04]  /*4f5d0*/  LDGSTS.E [R10+-0x5ab00], desc[UR60][R6.64], P1 ;  /* 0xa5500000060a7fae */ /* 0x000fe8000892187c */
[----:B----4-:R-:W4:Y:S01]  /*4f5e0*/  LDL.LU.64 R6, [R1+0x1620] ;  /* 0x0016200001067983 */ /* 0x010f220000300a00 */
[----:B------:R-:W-:-:S04]  /*4f5f0*/  IMAD.WIDE R24, R5, 0x4, R122 ;  /* 0x0000000405187825 */ /* 0x000fc800078e027a */
[----:B-1----:R-:W-:-:S04]  /*4f600*/  IMAD.WIDE R22, R5, 0x4, R134 ;  /* 0x0000000405167825 */ /* 0x002fc800078e0286 */
[----:B--2---:R-:W-:-:S04]  /*4f610*/  IMAD.WIDE R14, R5, 0x4, R144 ;  /* 0x00000004050e7825 */ /* 0x004fc800078e0290 */
[C---:B---3--:R-:W-:Y:S01]  /*4f620*/  IMAD.WIDE R8, R5.reuse, 0x4, R154 ;  /* 0x0000000405087825 */ /* 0x048fe200078e029a */
[----:B------:R1:W-:Y:S04]  /*4f630*/  STL.64 [R1+0x728], R24 ;  /* 0x0007281801007387 */ /* 0x0003e80000100a00 */
[----:B------:R2:W-:Y:S04]  /*4f640*/  STL.64 [R1+0x718], R22 ;  /* 0x0007181601007387 */ /* 0x0005e80000100a00 */
[----:B------:R1:W-:Y:S04]  /*4f650*/  LDGSTS.E [R13+-0x5a700], desc[UR60][R24.64], P1 ;  /* 0xa5900000180d7fae */ /* 0x0003e8000892187c */
[----:B------:R3:W-:Y:S04]  /*4f660*/  STL.64 [R1+0x708], R14 ;  /* 0x0007080e01007387 */ /* 0x0007e80000100a00 */
[----:B------:R2:W-:Y:S04]  /*4f670*/  LDGSTS.E [R12+-0x5a300], desc[UR60][R22.64], P1 ;  /* 0xa5d00000160c7fae */ /* 0x0005e8000892187c */
[----:B------:R3:W-:Y:S01]  /*4f680*/  STL.64 [R1+0x6f8], R8 ;  /* 0x0006f80801007387 */ /* 0x0007e20000100a00 */
[----:B------:R-:W-:-:S03]  /*4f690*/  IMAD.WIDE R26, R5, 0x4, R164 ;  /* 0x00000004051a7825 */ /* 0x000fc600078e02a4 */
[----:B------:R3:W-:Y:S04]  /*4f6a0*/  LDGSTS.E [R11+-0x59f00], desc[UR60][R14.64], P1 ;  /* 0xa61000000e0b7fae */ /* 0x0007e8000892187c */
[----:B------:R-:W4:Y:S04]  /*4f6b0*/  LDL.LU.64 R58, [R1+0x1618] ;  /* 0x00161800013a7983 */ /* 0x000f280000300a00 */
[----:B------:R-:W-:Y:S04]  /*4f6c0*/  LDGSTS.E [R10+-0x59b00], desc[UR60][R8.64], P1 ;  /* 0xa6500000080a7fae */ /* 0x000fe8000892187c */
[----:B------:R-:W4:Y:S04]  /*4f6d0*/  LDL.LU.64 R238, [R1+0x1610] ;  /* 0x0016100001ee7983 */ /* 0x000f280000300a00 */
[----:B------:R-:W-:Y:S01]  /*4f6e0*/  LDGSTS.E [R13+-0x59700], desc[UR60][R26.64], P1 ;  /* 0xa69000001a0d7fae */ /* 0x000fe2000892187c */
[----:B-1----:R-:W-:-:S04]  /*4f6f0*/  IMAD.WIDE R24, R5, 0x4, R174 ;  /* 0x0000000405187825 */ /* 0x002fc800078e02ae */
[----:B--2---:R-:W-:-:S04]  /*4f700*/  IMAD.WIDE R22, R5, 0x4, R184 ;  /* 0x0000000405167825 */ /* 0x004fc800078e02b8 */
[C---:B---3--:R-:W-:Y:S01]  /*4f710*/  IMAD.WIDE R14, R5.reuse, 0x4, R194 ;  /* 0x00000004050e7825 */ /* 0x048fe200078e02c2 */
[----:B------:R-:W-:Y:S04]  /*4f720*/  LDGSTS.E [R12+-0x59300], desc[UR60][R24.64], P1 ;  /* 0xa6d00000180c7fae */ /* 0x000fe8000892187c */
[----:B------:R-:W2:Y:S04]  /*4f730*/  LDL.LU.64 R8, [R1+0x1608] ;  /* 0x0016080001087983 */ /* 0x000ea80000300a00 */
[----:B------:R-:W3:Y:S04]  /*4f740*/  LDL.LU.64 R70, [R1+0x1600] ;  /* 0x0016000001467983 */ /* 0x000ee80000300a00 */
[----:B------:R-:W-:Y:S04]  /*4f750*/  STL.64 [R1+0x6e8], R26 ;  /* 0x0006e81a01007387 */ /* 0x000fe80000100a00 */
[----:B------:R-:W-:Y:S04]  /*4f760*/  STL.64 [R1+0x6d8], R24 ;  /* 0x0006d81801007387 */ /* 0x000fe80000100a00 */
[----:B------:R4:W-:Y:S04]  /*4f770*/  STL.64 [R1+0x6c8], R22 ;  /* 0x0006c81601007387 */ /* 0x0009e80000100a00 */
[----:B------:R-:W3:Y:S04]  /*4f780*/  LDL.LU.64 R242, [R1+0x15f8] ;  /* 0x0015f80001f27983 */ /* 0x000ee80000300a00 */
[----:B------:R1:W-:Y:S04]  /*4f790*/  STL.64 [R1+0x6b8], R14 ;  /* 0x0006b80e01007387 */ /* 0x0003e80000100a00 */
[----:B------:R-:W3:Y:S04]  /*4f7a0*/  LDL.LU.64 R46, [R1+0x15f0] ;  /* 0x0015f000012e7983 */ /* 0x000ee80000300a00 */
[----:B------:R-:W3:Y:S04]  /*4f7b0*/  LDL.LU.64 R228, [R1+0x15e8] ;  /* 0x0015e80001e47983 */ /* 0x000ee80000300a00 */
[----:B------:R-:W3:Y:S04]  /*4f7c0*/  LDL.LU.64 R34, [R1+0x15e0] ;  /* 0x0015e00001227983 */ /* 0x000ee80000300a00 */
[----:B------:R4:W-:Y:S04]  /*4f7d0*/  LDGSTS.E [R11+-0x58f00], desc[UR60][R22.64], P1 ;  /* 0xa7100000160b7fae */ /* 0x0009e8000892187c */
[----:B------:R1:W-:Y:S01]  /*4f7e0*/  LDGSTS.E [R10+-0x58b00], desc[UR60][R14.64], P1 ;  /* 0xa75000000e0a7fae */ /* 0x0003e2000892187c */
[----:B----4-:R-:W-:-:S03]  /*4f7f0*/  IMAD.WIDE R22, R5, 0x4, R6 ;  /* 0x0000000405167825 */ /* 0x010fc600078e0206 */
[----:B------:R-:W4:Y:S01]  /*4f800*/  LDL.LU.64 R6, [R1+0x15d8] ;  /* 0x0015d80001067983 */ /* 0x000f220000300a00 */
[----:B------:R-:W-:-:S04]  /*4f810*/  IMAD.WIDE R26, R5, 0x4, R204 ;  /* 0x00000004051a7825 */ /* 0x000fc800078e02cc */
[----:B------:R-:W-:Y:S01]  /*4f820*/  IMAD.WIDE R24, R5, 0x4, R214 ;  /* 0x0000000405187825 */ /* 0x000fe200078e02d6 */
[----:B------:R-:W-:-:S03]  /*4f830*/  IADD3 R11, R247, 0x100000, RZ ;  /* 0x00100000f70b7810 */ /* 0x000fc60007ffe0ff */
[----:B-1----:R-:W-:Y:S01]  /*4f840*/  VIADD R10, R247, 0x100000 ;  /* 0x00100000f70a7836 */ /* 0x002fe20000000000 */
[----:B------:R1:W-:Y:S04]  /*4f850*/  STL.64 [R1+0x6b0], R26 ;  /* 0x0006b01a01007387 */ /* 0x0003e80000100a00 */
[----:B------:R1:W-:Y:S04]  /*4f860*/  LDGSTS.E [R13+-0x58700], desc[UR60][R26.64], P1 ;  /* 0xa79000001a0d7fae */ /* 0x0003e8000892187c */
[----:B------:R2:W-:Y:S01]  /*4f870*/  STL.64 [R1+0x578], R24 ;  /* 0x0005781801007387 */ /* 0x0005e20000100a00 */
[----:B------:R-:W-:-:S03]  /*4f880*/  IMAD.WIDE R14, R5, 0x4, R58 ;  /* 0x00000004050e7825 */ /* 0x000fc600078e023a */
[----:B------:R3:W-:Y:S04]  /*4f890*/  STL.64 [R1+0x6a8], R22 ;  /* 0x0006a81601007387 */ /* 0x0007e80000100a00 */
[----:B------:R2:W-:Y:S04]  /*4f8a0*/  LDGSTS.E [R12+-0x58300], desc[UR60][R24.64], P1 ;  /* 0xa7d00000180c7fae */ /* 0x0005e8000892187c */
[----:B------:R3:W-:Y:S04]  /*4f8b0*/  LDGSTS.E [R11+-0x7fe80], desc[UR60][R22.64], P1 ;  /* 0x80180000160b7fae */ /* 0x0007e8000892187c */
[----:B------:R3:W-:Y:S04]  /*4f8c0*/  STL.64 [R1+0x6a0], R14 ;  /* 0x0006a00e01007387 */ /* 0x0007e80000100a00 */
[----:B------:R3:W-:Y:S01]  /*4f8d0*/  LDGSTS.E [R10+-0x7fa80], desc[UR60][R14.64], P1 ;  /* 0x805800000e0a7fae */ /* 0x0007e2000892187c */
[----:B-1----:R-:W-:-:S03]  /*4f8e0*/  IMAD.WIDE R26, R5, 0x4, R238 ;  /* 0x00000004051a7825 */ /* 0x002fc600078e02ee */
[----:B------:R-:W4:Y:S04]  /*4f8f0*/  LDL.LU.64 R238, [R1+0x15d0] ;  /* 0x0015d00001ee7983 */ /* 0x000f280000300a00 */
[----:B------:R-:W4:Y:S04]  /*4f900*/  LDL.LU.64 R58, [R1+0x15c8] ;  /* 0x0015c800013a7983 */ /* 0x000f280000300a00 */
[----:B------:R1:W-:Y:S01]  /*4f910*/  STL.64 [R1+0x698], R26 ;  /* 0x0006981a01007387 */ /* 0x0003e20000100a00 */
[----:B--2---:R-:W-:-:S04]  /*4f920*/  IMAD.WIDE R24, R5, 0x4, R8 ;  /* 0x0000000405187825 */ /* 0x004fc800078e0208 */
[----:B---3--:R-:W-:-:S04]  /*4f930*/  IMAD.WIDE R22, R5, 0x4, R70 ;  /* 0x0000000405167825 */ /* 0x008fc800078e0246 */
[----:B------:R-:W-:-:S04]  /*4f940*/  IMAD.WIDE R14, R5, 0x4, R242 ;  /* 0x00000004050e7825 */ /* 0x000fc800078e02f2 */
[C---:B------:R-:W-:Y:S01]  /*4f950*/  VIADD R13, R247.reuse, 0x100000 ;  /* 0x00100000f70d7836 */ /* 0x040fe20000000000 */
[----:B------:R-:W2:Y:S01]  /*4f960*/  LDL.LU.64 R8, [R1+0x15c0] ;  /* 0x0015c00001087983 */ /* 0x000ea20000300a00 */
[----:B------:R-:W-:-:S03]  /*4f970*/  VIADD R12, R247, 0x100000 ;  /* 0x00100000f70c7836 */ /* 0x000fc60000000000 */
        /* <DEDUP_REMOVED lines=9> */
[----:B---3--:R-:W-:-:S04]  /*4fa10*/  IMAD.WIDE R24, R5, 0x4, R228 ;  /* 0x0000000405187825 */ /* 0x008fc800078e02e4 */
[C---:B------:R-:W-:Y:S01]  /*4fa20*/  IMAD.WIDE R22, R5.reuse, 0x4, R34 ;  /* 0x0000000405167825 */ /* 0x040fe200078e0222 */
[----:B------:R-:W3:Y:S04]  /*4fa30*/  LDL.LU.64 R46, [R1+0x15b8] ;  /* 0x0015b800012e7983 */ /* 0x000ee80000300a00 */
[----:B------:R1:W-:Y:S04]  /*4fa40*/  STL.64 [R1+0x678], R26 ;  /* 0x0006781a01007387 */ /* 0x0003e80000100a00 */
[----:B------:R1:W-:Y:S04]  /*4fa50*/  STL.64 [R1+0x670], R24 ;  /* 0x0006701801007387 */ /* 0x0003e80000100a00 */
[----:B------:R-:W3:Y:S04]  /*4fa60*/  LDL.LU.64 R82, [R1+0x15b0] ;  /* 0x0015b00001527983 */ /* 0x000ee80000300a00 */
[----:B------:R2:W-:Y:S04]  /*4fa70*/  STL.64 [R1+0x668], R22 ;  /* 0x0006681601007387 */ /* 0x0005e80000100a00 */
[----:B------:R1:W-:Y:S04]  /*4fa80*/  LDGSTS.E [R13+-0x7e680], desc[UR60][R26.64], P1 ;  /* 0x819800001a0d7fae */ /* 0x0003e8000892187c */
[----:B------:R1:W-:Y:S04]  /*4fa90*/  LDGSTS.E [R12+-0x7e280], desc[UR60][R24.64], P1 ;  /* 0x81d80000180c7fae */ /* 0x0003e8000892187c */
[----:B------:R2:W-:Y:S01]  /*4faa0*/  LDGSTS.E [R11+-0x7de80], desc[UR60][R22.64], P1 ;  /* 0x82180000160b7fae */ /* 0x0005e2000892187c */
[----:B----4-:R-:W-:-:S03]  /*4fab0*/  IMAD.WIDE R14, R5, 0x4, R6 ;  /* 0x00000004050e7825 */ /* 0x010fc600078e0206 */
[----:B------:R-:W4:Y:S04]  /*4fac0*/  LDL.LU.64 R6, [R1+0x608] ;  /* 0x0006080001067983 */ /* 0x000f280000300a00 */
[----:B------:R2:W-:Y:S04]  /*4fad0*/  STL.64 [R1+0x660], R14 ;  /* 0x0006600e01007387 */ /* 0x0005e80000100a00 */
[----:B------:R-:W4:Y:S04]  /*4fae0*/  LDL.LU.64 R34, [R1+0x5d0] ;  /* 0x0005d00001227983 */ /* 0x000f280000300a00 */
[----:B------:R2:W-:Y:S01]  /*4faf0*/  LDGSTS.E [R10+-0x7da80], desc[UR60][R14.64], P1 ;  /* 0x825800000e0a7fae */ /* 0x0005e2000892187c */
[----:B-1----:R-:W-:-:S04]  /*4fb00*/  IMAD.WIDE R26, R5, 0x4, R238 ;  /* 0x00000004051a7825 */ /* 0x002fc800078e02ee */
[C---:B------:R-:W-:Y:S01]  /*4fb10*/  IMAD.WIDE R24, R5.reuse, 0x4, R58 ;  /* 0x0000000405187825 */ /* 0x040fe200078e023a */
[----:B------:R-:W4:Y:S04]  /*4fb20*/  LDL.LU.64 R238, [R1+0x598] ;  /* 0x0005980001ee7983 */ /* 0x000f280000300a00 */
[----:B------:R3:W-:Y:S04]  /*4fb30*/  STL.64 [R1+0x658], R26 ;  /* 0x0006581a01007387 */ /* 0x0007e80000100a00 */
[----:B------:R-:W4:Y:S04]  /*4fb40*/  LDL.LU.64 R70, [R1+0x560] ;  /* 0x0005600001467983 */ /* 0x000f280000300a00 */
[----:B------:R3:W-:Y:S04]  /*4fb50*/  LDGSTS.E [R13+-0x7d680], desc[UR60][R26.64], P1 ;  /* 0x829800001a0d7fae */ /* 0x0007e8000892187c */
[----:B------:R1:W-:Y:S01]  /*4fb60*/  LDGSTS.E [R12+-0x7d280], desc[UR60][R24.64], P1 ;  /* 0x82d80000180c7fae */ /* 0x0003e2000892187c */
[----:B--2---:R-:W-:-:S03]  /*4fb70*/  IMAD.WIDE R22, R5, 0x4, R8 ;  /* 0x0000000405167825 */ /* 0x004fc600078e0208 */
[----:B------:R-:W2:Y:S04]  /*4fb80*/  LDL.LU.64 R8, [R1+0x528] ;  /* 0x0005280001087983 */ /* 0x000ea80000300a00 */
[----:B------:R1:W-:Y:S01]  /*4fb90*/  STL.64 [R1+0x650], R24 ;  /* 0x0006501801007387 */ /* 0x0003e20000100a00 */
[----:B------:R-:W-:-:S03]  /*4fba0*/  IMAD.WIDE R14, R5, 0x4, R242 ;  /* 0x00000004050e7825 */ /* 0x000fc600078e02f2 */
[----:B------:R4:W-:Y:S04]  /*4fbb0*/  STL.64 [R1+0x648], R22 ;  /* 0x0006481601007387 */ /* 0x0009e80000100a00 */
[----:B------:R-:W2:Y:S04]  /*4fbc0*/  LDL.LU.64 R242, [R1+0x4f0] ;  /* 0x0004f00001f27983 */ /* 0x000ea80000300a00 */
[----:B------:R4:W-:Y:S04]  /*4fbd0*/  STL.64 [R1+0x640], R14 ;  /* 0x0006400e01007387 */ /* 0x0009e80000100a00 */
[----:B------:R-:W2:Y:S04]  /*4fbe0*/  LDL.LU.64 R228, [R1+0x4b8] ;  /* 0x0004b80001e47983 */ /* 0x000ea80000300a00 */
[----:B------:R-:W2:Y:S04]  /*4fbf0*/  LDL.LU.64 R58, [R1+0x480] ;  /* 0x00048000013a7983 */ /* 0x000ea80000300a00 */
[----:B------:R4:W-:Y:S04]  /*4fc00*/  LDGSTS.E [R11+-0x7ce80], desc[UR60][R22.64], P1 ;  /* 0x83180000160b7fae */ /* 0x0009e8000892187c */
[----:B------:R4:W-:Y:S01]  /*4fc10*/  LDGSTS.E [R10+-0x7ca80], desc[UR60][R14.64], P1 ;  /* 0x835800000e0a7fae */ /* 0x0009e2000892187c */
[----:B---3--:R-:W-:-:S03]  /*4fc20*/  IMAD.WIDE R26, R5, 0x4, R46 ;  /* 0x00000004051a7825 */ /* 0x008fc600078e022e */
[----:B------:R-:W3:Y:S04]  /*4fc30*/  LDL.LU.64 R46, [R1+0x448] ;  /* 0x00044800012e7983 */ /* 0x000ee80000300a00 */
[----:B------:R-:W-:Y:S01]  /*4fc40*/  STL.64 [R1+0x638], R26 ;  /* 0x0006381a01007387 */ /* 0x000fe20000100a00 */
[----:B-1----:R-:W-:-:S03]  /*4fc50*/  IMAD.WIDE R24, R5, 0x4, R82 ;  /* 0x0000000405187825 */ /* 0x002fc600078e0252 */
[----:B------:R-:W-:Y:S04]  /*4fc60*/  LDGSTS.E [R13+-0x7c680], desc[UR60][R26.64], P1 ;  /* 0x839800001a0d7fae */ /* 0x000fe8000892187c */
[----:B------:R1:W-:Y:S01]  /*4fc70*/  LDGSTS.E [R12+-0x7c280], desc[UR60][R24.64], P1 ;  /* 0x83d80000180c7fae */ /* 0x0003e2000892187c */
[----:B----4-:R-:W-:-:S03]  /*4fc80*/  IMAD.WIDE R22, R5, 0x4, R6 ;  /* 0x0000000405167825 */ /* 0x010fc600078e0206 */
[----:B------:R-:W4:Y:S01]  /*4fc90*/  LDL.LU.64 R6, [R1+0x410] ;  /* 0x0004100001067983 */ /* 0x000f220000300a00 */
[----:B------:R-:W-:-:S03]  /*4fca0*/  IMAD.WIDE R14, R5, 0x4, R34 ;  /* 0x00000004050e7825 */ /* 0x000fc600078e0222 */
[----:B------:R1:W-:Y:S04]  /*4fcb0*/  STL.64 [R1+0x630], R24 ;  /* 0x0006301801007387 */ /* 0x0003e80000100a00 */
[----:B------:R1:W-:Y:S04]  /*4fcc0*/  STL.64 [R1+0x628], R22 ;  /* 0x0006281601007387 */ /* 0x0003e80000100a00 */
[----:B------:R1:W-:Y:S04]  /*4fcd0*/  LDGSTS.E [R11+-0x7be80], desc[UR60][R22.64], P1 ;  /* 0x84180000160b7fae */ /* 0x0003e8000892187c */
[----:B------:R2:W-:Y:S04]  /*4fce0*/  STL.64 [R1+0x620], R14 ;  /* 0x0006200e01007387 */ /* 0x0005e80000100a00 */
[----:B------:R2:W-:Y:S04]  /*4fcf0*/  LDGSTS.E [R10+-0x7ba80], desc[UR60][R14.64], P1 ;  /* 0x845800000e0a7fae */ /* 0x0005e8000892187c */
[----:B------:R-:W4:Y:S01]  /*4fd00*/  LDL.LU.64 R34, [R1+0x3d8] ;  /* 0x0003d80001227983 */ /* 0x000f220000300a00 */
[----:B-1----:R-:W-:-:S04]  /*4fd10*/  IMAD.WIDE R24, R5, 0x4, R238 ;  /* 0x0000000405187825 */ /* 0x002fc800078e02ee */
[C---:B------:R-:W-:Y:S01]  /*4fd20*/  IMAD.WIDE R22, R5.reuse, 0x4, R70 ;  /* 0x0000000405167825 */ /* 0x040fe200078e0246 */
[----:B------:R-:W4:Y:S04]  /*4fd30*/  LDL.LU.64 R238, [R1+0x3a0] ;  /* 0x0003a00001ee7983 */ /* 0x000f280000300a00 */
[----:B------:R1:W-:Y:S04]  /*4fd40*/  STL.64 [R1+0x618], R24 ;  /* 0x0006181801007387 */ /* 0x0003e80000100a00 */
[----:B------:R1:W-:Y:S04]  /*4fd50*/  LDGSTS.E [R13+-0x7b680], desc[UR60][R24.64], P1 ;  /* 0x84980000180d7fae */ /* 0x0003e8000892187c */
[----:B------:R3:W-:Y:S04]  /*4fd60*/  STL.64 [R1+0x610], R22 ;  /* 0x0006101601007387 */ /* 0x0007e80000100a00 */
[----:B------:R3:W-:Y:S01]  /*4fd70*/  LDGSTS.E [R12+-0x7b280], desc[UR60][R22.64], P1 ;  /* 0x84d80000160c7fae */ /* 0x0007e2000892187c */
[----:B--2---:R-:W-:-:S04]  /*4fd80*/  IMAD.WIDE R8, R5, 0x4, R8 ;  /* 0x0000000405087825 */ /* 0x004fc800078e0208 */
[C---:B------:R-:W-:Y:S01]  /*4fd90*/  IMAD.WIDE R14, R5.reuse, 0x4, R242 ;  /* 0x00000004050e7825 */ /* 0x040fe200078e02f2 */
[----:B------:R2:W-:Y:S03]  /*4fda0*/  STL.64 [R1+0x608], R8 ;  /* 0x0006080801007387 */ /* 0x0005e60000100a00 */
[C---:B------:R-:W-:Y:S01]  /*4fdb0*/  IMAD.WIDE R26, R5.reuse, 0x4, R228 ;  /* 0x00000004051a7825 */ /* 0x040fe200078e02e4 */
[----:B------:R-:W4:Y:S03]  /*4fdc0*/  LDL.LU.64 R242, [R1+0x368] ;  /* 0x0003680001f27983 */ /* 0x000f260000300a00 */
[C---:B-1----:R-:W-:Y:S01]  /*4fdd0*/  IMAD.WIDE R24, R5.reuse, 0x4, R58 ;  /* 0x0000000405187825 */ /* 0x042fe200078e023a */
[----:B------:R4:W-:Y:S04]  /*4fde0*/  STL.64 [R1+0x600], R14 ;  /* 0x0006000e01007387 */ /* 0x0009e80000100a00 */
[----:B------:R-:W-:Y:S04]  /*4fdf0*/  LDGSTS.E [R11+-0x7ae80], desc[UR60][R8.64], P1 ;  /* 0x85180000080b7fae */ /* 0x000fe8000892187c */
[----:B------:R4:W-:Y:S04]  /*4fe00*/  LDGSTS.E [R10+-0x7aa80], desc[UR60][R14.64], P1 ;  /* 0x855800000e0a7fae */ /* 0x0009e8000892187c */
[----:B------:R-:W-:Y:S04]  /*4fe10*/  LDGSTS.E [R13+-0x7a680], desc[UR60][R26.64], P1 ;  /* 0x859800001a0d7fae */ /* 0x000fe8000892187c */
[----:B------:R1:W-:Y:S01]  /*4fe20*/  LDGSTS.E [R12+-0x7a280], desc[UR60][R24.64], P1 ;  /* 0x85d80000180c7fae */ /* 0x0003e2000892187c */
[----:B---3--:R-:W-:-:S03]  /*4fe30*/  IMAD.WIDE R22, R5, 0x4, R46 ;  /* 0x0000000405167825 */ /* 0x008fc600078e022e */
[----:B--2---:R-:W2:Y:S04]  /*4fe40*/  LDL.LU.64 R8, [R1+0x330] ;  /* 0x0003300001087983 */ /* 0x004ea80000300a00 */
[----:B------:R-:W-:Y:S04]  /*4fe50*/  STL.64 [R1+0x5f8], R26 ;  /* 0x0005f81a01007387 */ /* 0x000fe80000100a00 */
[----:B------:R1:W-:Y:S04]  /*4fe60*/  STL.64 [R1+0x5f0], R24 ;  /* 0x0005f01801007387 */ /* 0x0003e80000100a00 */
[----:B------:R3:W-:Y:S01]  /*4fe70*/  LDGSTS.E [R11+-0x79e80], desc[UR60][R22.64], P1 ;  /* 0x86180000160b7fae */ /* 0x0007e2000892187c */
[----:B----4-:R-:W-:-:S03]  /*4fe80*/  IMAD.WIDE R14, R5, 0x4, R6 ;  /* 0x00000004050e7825 */ /* 0x010fc600078e0206 */
[----:B------:R-:W4:Y:S04]  /*4fe90*/  LDL.LU.64 R6, [R1+0x2f8] ;  /* 0x0002f80001067983 */ /* 0x000f280000300a00 */
[----:B------:R3:W-:Y:S04]  /*4fea0*/  STL.64 [R1+0x5e8], R22 ;  /* 0x0005e81601007387 */ /* 0x0007e80000100a00 */
[----:B------:R-:W4:Y:S04]  /*4feb0*/  LDL.LU.64 R106, [R1+0x2c0] ;  /* 0x0002c000016a7983 */ /* 0x000f280000300a00 */
[----:B------:R-:W4:Y:S01]  /*4fec0*/  LDL.LU.64 R94, [R1+0x288] ;  /* 0x00028800015e7983 */ /* 0x000f220000300a00 */
[----:B-1----:R-:W-:-:S03]  /*4fed0*/  IMAD.WIDE R24, R5, 0x4, R34 ;  /* 0x0000000405187825 */ /* 0x002fc600078e0222 */
[----:B------:R1:W-:Y:S04]  /*4fee0*/  STL.64 [R1+0x5e0], R14 ;  /* 0x0005e00e01007387 */ /* 0x0003e80000100a00 */
[----:B------:R-:W4:Y:S04]  /*4fef0*/  LDL.LU.64 R82, [R1+0x250] ;  /* 0x0002500001527983 */ /* 0x000f280000300a00 */
[----:B------:R-:W4:Y:S04]  /*4ff00*/  LDL.LU.64 R70, [R1+0x210] ;  /* 0x0002100001467983 */ /* 0x000f280000300a00 */
[----:B------:R1:W-:Y:S04]  /*4ff10*/  LDGSTS.E [R10+-0x79a80], desc[UR60][R14.64], P1 ;  /* 0x865800000e0a7fae */ /* 0x0003e8000892187c */
[----:B------:R-:W4:Y:S04]  /*4ff20*/  LDL.LU.64 R228, [R1+0x1d8] ;  /* 0x0001d80001e47983 */ /* 0x000f280000300a00 */
[----:B------:R-:W-:Y:S04]  /*4ff30*/  STL.64 [R1+0x5d8], R24 ;  /* 0x0005d81801007387 */ /* 0x000fe80000100a00 */
[----:B------:R-:W4:Y:S04]  /*4ff40*/  LDL.LU.64 R58, [R1+0x1a0] ;  /* 0x0001a000013a7983 */ /* 0x000f280000300a00 */
[----:B------:R4:W-:Y:S01]  /*4ff50*/  LDGSTS.E [R13+-0x79680], desc[UR60][R24.64], P1 ;  /* 0x86980000180d7fae */ /* 0x0009e2000892187c */
[----:B---3--:R-:W-:-:S05]  /*4ff60*/  IMAD.WIDE R22, R5, 0x4, R238 ;  /* 0x0000000405167825 */ /* 0x008fca00078e02ee */
[----:B------:R-:W-:Y:S04]  /*4ff70*/  STL.64 [R1+0x5d0], R22 ;  /* 0x0005d01601007387 */ /* 0x000fe80000100a00 */
[----:B------:R-:W3:Y:S04]  /*4ff80*/  LDL.LU.64 R46, [R1+0x160] ;  /* 0x00016000012e7983 */ /* 0x000ee80000300a00 */
[----:B------:R4:W-:Y:S01]  /*4ff90*/  LDGSTS.E [R12+-0x79280], desc[UR60][R22.64], P1 ;  /* 0x86d80000160c7fae */ /* 0x0009e2000892187c */
[----:B-1----:R-:W-:-:S05]  /*4ffa0*/  IMAD.WIDE R14, R5, 0x4, R242 ;  /* 0x00000004050e7825 */ /* 0x002fca00078e02f2 */
[----:B------:R-:W-:Y:S04]  /*4ffb0*/  STL.64 [R1+0x5c8], R14 ;  /* 0x0005c80e01007387 */ /* 0x000fe80000100a00 */
[----:B------:R1:W-:Y:S01]  /*4ffc0*/  LDGSTS.E [R11+-0x78e80], desc[UR60][R14.64], P1 ;  /* 0x871800000e0b7fae */ /* 0x0003e2000892187c */
[----:B--2---:R-:W-:-:S05]  /*4ffd0*/  IMAD.WIDE R8, R5, 0x4, R8 ;  /* 0x0000000405087825 */ /* 0x004fca00078e0208 */
[----:B------:R2:W-:Y:S04]  /*4ffe0*/  STL.64 [R1+0x5c0], R8 ;  /* 0x0005c00801007387 */ /* 0x0005e80000100a00 */
[----:B------:R-:W3:Y:S04]  /*4fff0*/  LDL.LU.64 R34, [R1+0xa0] ;  /* 0x0000a00001227983 */ /* 0x000ee80000300a00 */
[----:B------:R-:W3:Y:S04]  /*50000*/  LDL.LU.64 R238, [R1+0x78] ;  /* 0x0000780001ee7983 */ /* 0x000ee80000300a00 */
[----:B------:R-:W-:Y:S04]  /*50010*/  LDGSTS.E [R10+-0x78a80], desc[UR60][R8.64], P1 ;  /* 0x87580000080a7fae */ /* 0x000fe8000892187c */
[----:B------:R-:W3:Y:S04]  /*50020*/  LDL.LU.64 R242, [R1+0x50] ;  /* 0x0000500001f27983 */ /* 0x000ee80000300a00 */
[----:B--2---:R-:W2:Y:S01]  /*50030*/  LDL.LU.64 R8, [R1+0x28] ;  /* 0x0000280001087983 */ /* 0x004ea20000300a00 */
[----:B----4-:R-:W-:-:S04]  /*50040*/  IMAD.WIDE R6, R5, 0x4, R6 ;  /* 0x0000000405067825 */ /* 0x010fc800078e0206 */
[----:B------:R-:W-:-:S04]  /*50050*/  IMAD.WIDE R24, R5, 0x4, R106 ;  /* 0x0000000405187825 */ /* 0x000fc800078e026a */
[C---:B------:R-:W-:Y:S01]  /*50060*/  IMAD.WIDE R22, R5.reuse, 0x4, R94 ;  /* 0x0000000405167825 */ /* 0x040fe200078e025e */
[----:B------:R4:W-:Y:S04]  /*50070*/  STL.64 [R1+0x5b8], R6 ;  /* 0x0005b80601007387 */ /* 0x0009e80000100a00 */
[----:B------:R4:W-:Y:S04]  /*50080*/  STL.64 [R1+0x5b0], R24 ;  /* 0x0005b01801007387 */ /* 0x0009e80000100a00 */
[----:B------:R-:W-:Y:S04]  /*50090*/  LDGSTS.E [R13+-0x78680], desc[UR60][R6.64], P1 ;  /* 0x87980000060d7fae */ /* 0x000fe8000892187c */
[----:B------:R4:W-:Y:S01]  /*500a0*/  STL.64 [R1+0x5a8], R22 ;  /* 0x0005a81601007387 */ /* 0x0009e20000100a00 */
[----:B-1----:R-:W-:-:S03]  /*500b0*/  IMAD.WIDE R14, R5, 0x4, R82 ;  /* 0x00000004050e7825 */ /* 0x002fc600078e0252 */
[----:B------:R1:W-:Y:S01]  /*500c0*/  LDGSTS.E [R12+-0x78280], desc[UR60][R24.64], P1 ;  /* 0x87d80000180c7fae */ /* 0x0003e2000892187c */
[----:B------:R-:W-:-:S03]  /*500d0*/  IMAD.WIDE R26, R5, 0x4, R70 ;  /* 0x00000004051a7825 */ /* 0x000fc600078e0246 */
[----:B------:R1:W-:Y:S04]  /*500e0*/  LDGSTS.E [R11+-0x5fe80], desc[UR60][R22.64], P1 ;  /* 0xa0180000160b7fae */ /* 0x0003e8000892187c */
[----:B------:R3:W-:Y:S04]  /*500f0*/  LDGSTS.E [R10+-0x5fa80], desc[UR60][R14.64], P1 ;  /* 0xa05800000e0a7fae */ /* 0x0007e8000892187c */
[----:B------:R-:W-:Y:S04]  /*50100*/  LDGSTS.E [R13+-0x5f680], desc[UR60][R26.64], P1 ;  /* 0xa09800001a0d7fae */ /* 0x000fe8000892187c */
[----:B----4-:R-:W4:Y:S04]  /*50110*/  LDL.LU.64 R6, [R1] ;  /* 0x0000000001067983 */ /* 0x010f280000300a00 */
[----:B------:R3:W-:Y:S01]  /*50120*/  STL.64 [R1+0x5a0], R14 ;  /* 0x0005a00e01007387 */ /* 0x0007e20000100a00 */
[----:B-1----:R-:W-:-:S04]  /*50130*/  IMAD.WIDE R24, R5, 0x4, R228 ;  /* 0x0000000405187825 */ /* 0x002fc800078e02e4 */
[C---:B------:R-:W-:Y:S01]  /*50140*/  IMAD.WIDE R22, R5.reuse, 0x4, R58 ;  /* 0x0000000405167825 */ /* 0x040fe200078e023a */
[----:B------:R-:W-:Y:S04]  /*50150*/  STL.64 [R1+0x598], R26 ;  /* 0x0005981a01007387 */ /* 0x000fe80000100a00 */
[----:B------:R1:W-:Y:S04]  /*50160*/  STL.64 [R1+0x590], R24 ;  /* 0x0005901801007387 */ /* 0x0003e80000100a00 */
[----:B------:R1:W-:Y:S01]  /*50170*/  LDGSTS.E [R12+-0x5f280], desc[UR60][R24.64], P1 ;  /* 0xa0d80000180c7fae */ /* 0x0003e2000892187c */
[----:B---3--:R-:W-:-:S03]  /*50180*/  IMAD.WIDE R14, R5, 0x4, R46 ;  /* 0x00000004050e7825 */ /* 0x008fc600078e022e */
[----:B------:R3:W-:Y:S04]  /*50190*/  STL.64 [R1+0x588], R22 ;  /* 0x0005881601007387 */ /* 0x0007e80000100a00 */
[----:B------:R3:W-:Y:S04]  /*501a0*/  LDGSTS.E [R11+-0x5ee80], desc[UR60][R22.64], P1 ;  /* 0xa1180000160b7fae */ /* 0x0007e8000892187c */
[----:B------:R3:W-:Y:S04]  /*501b0*/  STL.64 [R1+0x580], R14 ;  /* 0x0005800e01007387 */ /* 0x0007e80000100a00 */
[----:B------:R3:W-:Y:S01]  /*501c0*/  LDGSTS.E [R10+-0x5ea80], desc[UR60][R14.64], P1 ;  /* 0xa15800000e0a7fae */ /* 0x0007e2000892187c */
[----:B-1----:R-:W-:-:S04]  /*501d0*/  IMAD.WIDE R24, R5, 0x4, R34 ;  /* 0x0000000405187825 */ /* 0x002fc800078e0222 */
[----:B---3--:R-:W-:-:S04]  /*501e0*/  IMAD.WIDE R22, R5, 0x4, R238 ;  /* 0x0000000405167825 */ /* 0x008fc800078e02ee */
[C---:B------:R-:W-:Y:S01]  /*501f0*/  IMAD.WIDE R14, R5.reuse, 0x4, R242 ;  /* 0x00000004050e7825 */ /* 0x040fe200078e02f2 */
[----:B------:R-:W-:Y:S04]  /*50200*/  STL.64 [R1+0x570], R24 ;  /* 0x0005701801007387 */ /* 0x000fe80000100a00 */
[----:B------:R-:W-:Y:S04]  /*50210*/  LDGSTS.E [R13+-0x5e680], desc[UR60][R24.64], P1 ;  /* 0xa1980000180d7fae */ /* 0x000fe8000892187c */
[----:B------:R-:W-:Y:S04]  /*50220*/  STL.64 [R1+0x568], R22 ;  /* 0x0005681601007387 */ /* 0x000fe80000100a00 */
[----:B------:R-:W-:Y:S04]  /*50230*/  LDGSTS.E [R12+-0x5e280], desc[UR60][R22.64], P1 ;  /* 0xa1d80000160c7fae */ /* 0x000fe8000892187c */
[----:B------:R1:W-:Y:S04]  /*50240*/  STL.64 [R1+0x560], R14 ;  /* 0x0005600e01007387 */ /* 0x0003e80000100a00 */
[----:B------:R1:W-:Y:S01]  /*50250*/  LDGSTS.E [R11+-0x5de80], desc[UR60][R14.64], P1 ;  /* 0xa21800000e0b7fae */ /* 0x0003e2000892187c */
[----:B--2---:R-:W-:-:S05]  /*50260*/  IMAD.WIDE R8, R5, 0x4, R8 ;  /* 0x0000000405087825 */ /* 0x004fca00078e0208 */
[----:B------:R2:W-:Y:S04]  /*50270*/  STL.64 [R1+0x558], R8 ;  /* 0x0005580801007387 */ /* 0x0005e80000100a00 */
[----:B------:R2:W-:Y:S01]  /*50280*/  LDGSTS.E [R10+-0x5da80], desc[UR60][R8.64], P1 ;  /* 0xa2580000080a7fae */ /* 0x0005e2000892187c */
[----:B-1----:R-:W-:-:S04]  /*50290*/  IMAD.WIDE R14, R5, 0x4, R232 ;  /* 0x00000004050e7825 */ /* 0x002fc800078e02e8 */
[----:B--2---:R-:W-:-:S04]  /*502a0*/  IMAD.WIDE R8, R5, 0x4, R222 ;  /* 0x0000000405087825 */ /* 0x004fc800078e02de */
[----:B----4-:R-:W-:-:S04]  /*502b0*/  IMAD.WIDE R22, R5, 0x4, R6 ;  /* 0x0000000405167825 */ /* 0x010fc800078e0206 */
        /* <DEDUP_REMOVED lines=34> */
[----:B------:R-:W4:Y:S04]  /*504e0*/  LDL.LU.64 R238, [R1+0x1720] ;  /* 0x0017200001ee7983 */ /* 0x000f280000300a00 */
[----:B------:R3:W-:Y:S04]  /*504f0*/  STL.64 [R1+0x4f0], R16 ;  /* 0x0004f01001007387 */ /* 0x0007e80000100a00 */
[----:B------:R3:W-:Y:S01]  /*50500*/  LDGSTS.E [R13+-0x5a680], desc[UR60][R16.64], P1 ;  /* 0xa5980000100d7fae */ /* 0x0007e2000892187c */
[----:B-1----:R-:W-:-:S04]  /*50510*/  IMAD.WIDE R14, R5, 0x4, R136 ;  /* 0x00000004050e7825 */ /* 0x002fc800078e0288 */
[----:B--2---:R-:W-:-:S04]  /*50520*/  IMAD.WIDE R8, R5, 0x4, R146 ;  /* 0x0000000405087825 */ /* 0x004fc800078e0292 */
[C---:B---3--:R-:W-:Y:S01]  /*50530*/  IMAD.WIDE R6, R5.reuse, 0x4, R156 ;  /* 0x0000000405067825 */ /* 0x048fe200078e029c */
[----:B------:R-:W-:Y:S04]  /*50540*/  STL.64 [R1+0x4e8], R14 ;  /* 0x0004e80e01007387 */ /* 0x000fe80000100a00 */
[----:B------:R1:W-:Y:S04]  /*50550*/  STL.64 [R1+0x4e0], R8 ;  /* 0x0004e00801007387 */ /* 0x0003e80000100a00 */
[----:B------:R-:W-:Y:S04]  /*50560*/  LDGSTS.E [R12+-0x5a280], desc[UR60][R14.64], P1 ;  /* 0xa5d800000e0c7fae */ /* 0x000fe8000892187c */
[----:B------:R2:W-:Y:S04]  /*50570*/  STL.64 [R1+0x4d8], R6 ;  /* 0x0004d80601007387 */ /* 0x0005e80000100a00 */
[----:B------:R-:W3:Y:S04]  /*50580*/  LDL.LU.64 R70, [R1+0x1718] ;  /* 0x0017180001467983 */ /* 0x000ee80000300a00 */
[----:B------:R1:W-:Y:S01]  /*50590*/  LDGSTS.E [R11+-0x59e80], desc[UR60][R8.64], P1 ;  /* 0xa6180000080b7fae */ /* 0x0003e2000892187c */
[----:B------:R-:W-:-:S03]  /*505a0*/  IMAD.WIDE R22, R5, 0x4, R166 ;  /* 0x0000000405167825 */ /* 0x000fc600078e02a6 */
[----:B------:R-:W3:Y:S04]  /*505b0*/  LDL.LU.64 R242, [R1+0x1710] ;  /* 0x0017100001f27983 */ /* 0x000ee80000300a00 */
[----:B------:R-:W-:Y:S01]  /*505c0*/  LDGSTS.E [R10+-0x59a80], desc[UR60][R6.64], P1 ;  /* 0xa6580000060a7fae */ /* 0x000fe2000892187c */
[----:B------:R-:W-:-:S03]  /*505d0*/  IMAD.WIDE R16, R5, 0x4, R186 ;  /* 0x0000000405107825 */ /* 0x000fc600078e02ba */
[----:B------:R2:W-:Y:S01]  /*505e0*/  LDGSTS.E [R13+-0x59680], desc[UR60][R22.64], P1 ;  /* 0xa6980000160d7fae */ /* 0x0005e2000892187c */
[----:B-1----:R-:W-:-:S03]  /*505f0*/  IMAD.WIDE R8, R5, 0x4, R176 ;  /* 0x0000000405087825 */ /* 0x002fc600078e02b0 */
[----:B--2---:R-:W2:Y:S04]  /*50600*/  LDL.LU.64 R6, [R1+0x1708] ;  /* 0x0017080001067983 */ /* 0x004ea80000300a00 */
[----:B------:R-:W2:Y:S04]  /*50610*/  LDL.LU.64 R58, [R1+0x1700] ;  /* 0x00170000013a7983 */ /* 0x000ea80000300a00 */
[----:B------:R-:W-:Y:S04]  /*50620*/  STL.64 [R1+0x4d0], R22 ;  /* 0x0004d01601007387 */ /* 0x000fe80000100a00 */
[----:B------:R1:W-:Y:S04]  /*50630*/  STL.64 [R1+0x4c8], R8 ;  /* 0x0004c80801007387 */ /* 0x0003e80000100a00 */
[----:B------:R4:W-:Y:S04]  /*50640*/  STL.64 [R1+0x4c0], R16 ;  /* 0x0004c01001007387 */ /* 0x0009e80000100a00 */
[----:B------:R-:W-:Y:S01]  /*50650*/  LDGSTS.E [R12+-0x59280], desc[UR60][R8.64], P1 ;  /* 0xa6d80000080c7fae */ /* 0x000fe2000892187c */
[----:B------:R-:W-:-:S04]  /*50660*/  IMAD.WIDE R14, R5, 0x4, R196 ;  /* 0x00000004050e7825 */ /* 0x000fc800078e02c4 */
[C---:B------:R-:W-:Y:S01]  /*50670*/  IMAD.WIDE R24, R5.reuse, 0x4, R206 ;  /* 0x0000000405187825 */ /* 0x040fe200078e02ce */
[----:B------:R1:W-:Y:S04]  /*50680*/  LDGSTS.E [R11+-0x58e80], desc[UR60][R16.64], P1 ;  /* 0xa7180000100b7fae */ /* 0x0003e8000892187c */
[----:B------:R1:W-:Y:S04]  /*50690*/  LDGSTS.E [R10+-0x58a80], desc[UR60][R14.64], P1 ;  /* 0xa75800000e0a7fae */ /* 0x0003e8000892187c */
[----:B------:R3:W-:Y:S04]  /*506a0*/  LDGSTS.E [R13+-0x58680], desc[UR60][R24.64], P1 ;  /* 0xa7980000180d7fae */ /* 0x0007e8000892187c */
[----:B-1----:R-:W2:Y:S04]  /*506b0*/  LDL.LU.64 R8, [R1+0x16f8] ;  /* 0x0016f80001087983 */ /* 0x002ea80000300a00 */
[----:B------:R3:W-:Y:S04]  /*506c0*/  STL.64 [R1+0x4b8], R14 ;  /* 0x0004b80e01007387 */ /* 0x0007e80000100a00 */
[----:B------:R-:W2:Y:S04]  /*506d0*/  LDL.LU.64 R46, [R1+0x16f0] ;  /* 0x0016f000012e7983 */ /* 0x000ea80000300a00 */
[----:B------:R-:W2:Y:S04]  /*506e0*/  LDL.LU.64 R228, [R1+0x16e8] ;  /* 0x0016e80001e47983 */ /* 0x000ea80000300a00 */
[----:B------:R-:W2:Y:S01]  /*506f0*/  LDL.LU.64 R34, [R1+0x16e0] ;  /* 0x0016e00001227983 */ /* 0x000ea20000300a00 */
[----:B------:R-:W-:-:S03]  /*50700*/  IMAD.WIDE R22, R5, 0x4, R216 ;  /* 0x0000000405167825 */ /* 0x000fc600078e02d8 */
[----:B------:R-:W-:Y:S01]  /*50710*/  STL.64 [R1+0x2570], R246 ;  /* 0x002570f601007387 */ /* 0x000fe20000100a00 */
[C---:B------:R-:W-:Y:S01]  /*50720*/  IADD3 R11, R248.reuse, 0x100000, RZ ;  /* 0x00100000f80b7810 */ /* 0x040fe20007ffe0ff */
[----:B------:R-:W-:Y:S02]  /*50730*/  VIADD R10, R248, 0x100000 ;  /* 0x00100000f80a7836 */ /* 0x000fe40000000000 */
[----:B------:R2:W-:Y:S01]  /*50740*/  LDGSTS.E [R12+-0x58280], desc[UR60][R22.64], P1 ;  /* 0xa7d80000160c7fae */ /* 0x0005e2000892187c */
[----:B----4-:R-:W-:-:S03]  /*50750*/  IMAD.WIDE R16, R5, 0x4, R238 ;  /* 0x0000000405107825 */ /* 0x010fc600078e02ee */
[----:B------:R-:W4:Y:S04]  /*50760*/  LDL.LU.64 R238, [R1+0x16d8] ;  /* 0x0016d80001ee7983 */ /* 0x000f280000300a00 */
[----:B------:R1:W-:Y:S04]  /*50770*/  STL.64 [R1+0x4b0], R24 ;  /* 0x0004b01801007387 */ /* 0x0003e80000100a00 */
[----:B------:R2:W-:Y:S04]  /*50780*/  STL.64 [R1+0x378], R22 ;  /* 0x0003781601007387 */ /* 0x0005e80000100a00 */
[----:B------:R-:W-:Y:S04]  /*50790*/  STL.64 [R1+0x4a8], R16 ;  /* 0x0004a81001007387 */ /* 0x000fe80000100a00 */
[----:B------:R-:W-:Y:S01]  /*507a0*/  LDGSTS.E [R11+-0x7fe00], desc[UR60][R16.64], P1 ;  /* 0x80200000100b7fae */ /* 0x000fe2000892187c */
[----:B---3--:R-:W-:-:S04]  /*507b0*/  IMAD.WIDE R14, R5, 0x4, R70 ;  /* 0x00000004050e7825 */ /* 0x008fc800078e0246 */
[C---:B-1----:R-:W-:Y:S01]  /*507c0*/  IMAD.WIDE R24, R5.reuse, 0x4, R242 ;  /* 0x0000000405187825 */ /* 0x042fe200078e02f2 */
[----:B------:R1:W-:Y:S04]  /*507d0*/  STL.64 [R1+0x4a0], R14 ;  /* 0x0004a00e01007387 */ /* 0x0003e80000100a00 */
[----:B------:R-:W3:Y:S04]  /*507e0*/  LDL.LU.64 R242, [R1+0x16d0] ;  /* 0x0016d00001f27983 */ /* 0x000ee80000300a00 */
[----:B------:R1:W-:Y:S01]  /*507f0*/  LDGSTS.E [R10+-0x7fa00], desc[UR60][R14.64], P1 ;  /* 0x806000000e0a7fae */ /* 0x0003e2000892187c */
[----:B--2---:R-:W-:-:S03]  /*50800*/  IMAD.WIDE R22, R5, 0x4, R6 ;  /* 0x0000000405167825 */ /* 0x004fc600078e0206 */
[----:B------:R-:W2:Y:S04]  /*50810*/  LDL.LU.64 R6, [R1+0x16c8] ;  /* 0x0016c80001067983 */ /* 0x000ea80000300a00 */
[----:B------:R1:W-:Y:S04]  /*50820*/  STL.64 [R1+0x498], R24 ;  /* 0x0004981801007387 */ /* 0x0003e80000100a00 */
[----:B------:R1:W-:Y:S02]  /*50830*/  STL.64 [R1+0x490], R22 ;  /* 0x0004901601007387 */ /* 0x0003e40000100a00 */
[----:B-1----:R-:W-:-:S02]  /*50840*/  IMAD.WIDE R14, R5, 0x4, R8 ;  /* 0x00000004050e7825 */ /* 0x002fc400078e0208 */
[----:B------:R-:W2:Y:S02]  /*50850*/  LDL.LU.64 R8, [R1+0x16c0] ;  /* 0x0016c00001087983 */ /* 0x000ea40000300a00 */
[C---:B------:R-:W-:Y:S02]  /*50860*/  VIADD R13, R248.reuse, 0x100000 ;  /* 0x00100000f80d7836 */ /* 0x040fe40000000000 */
[----:B------:R-:W-:Y:S02]  /*50870*/  VIADD R12, R248, 0x100000 ;  /* 0x00100000f80c7836 */ /* 0x000fe40000000000 */
[C---:B------:R-:W-:Y:S01]  /*50880*/  IMAD.WIDE R16, R5.reuse, 0x4, R58 ;  /* 0x0000000405107825 */ /* 0x040fe200078e023a */
[----:B------:R1:W-:Y:S04]  /*50890*/  LDGSTS.E [R13+-0x7f600], desc[UR60][R24.64], P1 ;  /* 0x80a00000180d7fae */ /* 0x0003e8000892187c */
[----:B------:R1:W-:Y:S04]  /*508a0*/  STL.64 [R1+0x488], R16 ;  /* 0x0004881001007387 */ /* 0x0003e80000100a00 */
[----:B------:R1:W-:Y:S04]  /*508b0*/  LDGSTS.E [R12+-0x7f200], desc[UR60][R22.64], P1 ;  /* 0x80e00000160c7fae */ /* 0x0003e8000892187c */
[----:B------:R4:W-:Y:S04]  /*508c0*/  STL.64 [R1+0x480], R14 ;  /* 0x0004800e01007387 */ /* 0x0009e80000100a00 */
[----:B------:R1:W-:Y:S04]  /*508d0*/  LDGSTS.E [R11+-0x7ee00], desc[UR60][R16.64], P1 ;  /* 0x81200000100b7fae */ /* 0x0003e8000892187c */
[----:B------:R-:W2:Y:S04]  /*508e0*/  LDL.LU.64 R58, [R1+0x16b8] ;  /* 0x0016b800013a7983 */ /* 0x000ea80000300a00 */
[----:B------:R4:W-:Y:S01]  /*508f0*/  LDGSTS.E [R10+-0x7ea00], desc[UR60][R14.64], P1 ;  /* 0x816000000e0a7fae */ /* 0x0009e2000892187c */
[----:B-1----:R-:W-:-:S04]  /*50900*/  IMAD.WIDE R24, R5, 0x4, R46 ;  /* 0x0000000405187825 */ /* 0x002fc800078e022e */
[----:B------:R-:W-:-:S04]  /*50910*/  IMAD.WIDE R22, R5, 0x4, R228 ;  /* 0x0000000405167825 */ /* 0x000fc800078e02e4 */
[C---:B------:R-:W-:Y:S01]  /*50920*/  IMAD.WIDE R16, R5.reuse, 0x4, R34 ;  /* 0x0000000405107825 */ /* 0x040fe200078e0222 */
[----:B------:R-:W2:Y:S04]  /*50930*/  LDL.LU.64 R46, [R1+0x16b0] ;  /* 0x0016b000012e7983 */ /* 0x000ea80000300a00 */
[----:B------:R3:W-:Y:S04]  /*50940*/  STL.64 [R1+0x478], R24 ;  /* 0x0004781801007387 */ /* 0x0007e80000100a00 */
[----:B------:R2:W-:Y:S04]  /*50950*/  STL.64 [R1+0x470], R22 ;  /* 0x0004701601007387 */ /* 0x0005e80000100a00 */
[----:B------:R-:W2:Y:S04]  /*50960*/  LDL.LU.64 R82, [R1+0x16a8] ;  /* 0x0016a80001527983 */ /* 0x000ea80000300a00 */
[----:B------:R1:W-:Y:S04]  /*50970*/  STL.64 [R1+0x468], R16 ;  /* 0x0004681001007387 */ /* 0x0003e80000100a00 */
[----:B------:R-:W2:Y:S04]  /*50980*/  LDL.LU.64 R34, [R1+0x16a0] ;  /* 0x0016a00001227983 */ /* 0x000ea80000300a00 */
[----:B------:R3:W-:Y:S04]  /*50990*/  LDGSTS.E [R13+-0x7e600], desc[UR60][R24.64], P1 ;  /* 0x81a00000180d7fae */ /* 0x0007e8000892187c */
[----:B------:R2:W-:Y:S04]  /*509a0*/  LDGSTS.E [R12+-0x7e200], desc[UR60][R22.64], P1 ;  /* 0x81e00000160c7fae */ /* 0x0005e8000892187c */
[----:B------:R1:W-:Y:S01]  /*509b0*/  LDGSTS.E [R11+-0x7de00], desc[UR60][R16.64], P1 ;  /* 0x82200000100b7fae */ /* 0x0003e2000892187c */
[----:B----4-:R-:W-:-:S05]  /*509c0*/  IMAD.WIDE R14, R5, 0x4, R238 ;  /* 0x00000004050e7825 */ /* 0x010fca00078e02ee */
[----:B------:R4:W-:Y:S04]  /*509d0*/  STL.64 [R1+0x460], R14 ;  /* 0x0004600e01007387 */ /* 0x0009e80000100a00 */
[----:B------:R-:W4:Y:S04]  /*509e0*/  LDL.LU.64 R70, [R1+0x1698] ;  /* 0x0016980001467983 */ /* 0x000f280000300a00 */
[----:B------:R-:W4:Y:S04]  /*509f0*/  LDL.LU.64 R238, [R1+0x1690] ;  /* 0x0016900001ee7983 */ /* 0x000f280000300a00 */
[----:B------:R4:W-:Y:S01]  /*50a00*/  LDGSTS.E [R10+-0x7da00], desc[UR60][R14.64], P1 ;  /* 0x826000000e0a7fae */ /* 0x0009e2000892187c */
[----:B---3--:R-:W-:-:S03]  /*50a10*/  IMAD.WIDE R24, R5, 0x4, R242 ;  /* 0x0000000405187825 */ /* 0x008fc600078e02f2 */
[----:B------:R-:W3:Y:S04]  /*50a20*/  LDL.LU.64 R242, [R1+0x1688] ;  /* 0x0016880001f27983 */ /* 0x000ee80000300a00 */
[----:B------:R4:W-:Y:S04]  /*50a30*/  STL.64 [R1+0x458], R24 ;  /* 0x0004581801007387 */ /* 0x0009e80000100a00 */
[----:B------:R4:W-:Y:S01]  /*50a40*/  LDGSTS.E [R13+-0x7d600], desc[UR60][R24.64], P1 ;  /* 0x82a00000180d7fae */ /* 0x0009e2000892187c */
[----:B--2---:R-:W-:-:S03]  /*50a50*/  IMAD.WIDE R22, R5, 0x4, R6 ;  /* 0x0000000405167825 */ /* 0x004fc600078e0206 */
[----:B------:R-:W2:Y:S04]  /*50a60*/  LDL.LU.64 R6, [R1+0x1680] ;  /* 0x0016800001067983 */ /* 0x000ea80000300a00 */
[----:B------:R4:W-:Y:S04]  /*50a70*/  STL.64 [R1+0x450], R22 ;  /* 0x0004501601007387 */ /* 0x0009e80000100a00 */
[----:B------:R4:W-:Y:S01]  /*50a80*/  LDGSTS.E [R12+-0x7d200], desc[UR60][R22.64], P1 ;  /* 0x82e00000160c7fae */ /* 0x0009e2000892187c */
[----:B-1----:R-:W-:-:S03]  /*50a90*/  IMAD.WIDE R16, R5, 0x4, R8 ;  /* 0x0000000405107825 */ /* 0x002fc600078e0208 */
[----:B------:R-:W2:Y:S04]  /*50aa0*/  LDL.LU.64 R8, [R1+0x1678] ;  /* 0x0016780001087983 */ /* 0x000ea80000300a00 */
[----:B------:R1:W-:Y:S04]  /*50ab0*/  STL.64 [R1+0x448], R16 ;  /* 0x0004481001007387 */ /* 0x0003e80000100a00 */
[----:B------:R1:W-:Y:S01]  /*50ac0*/  LDGSTS.E [R11+-0x7ce00], desc[UR60][R16.64], P1 ;  /* 0x83200000100b7fae */ /* 0x0003e2000892187c */
[----:B----4-:R-:W-:-:S05]  /*50ad0*/  IMAD.WIDE R14, R5, 0x4, R58 ;  /* 0x00000004050e7825 */ /* 0x010fca00078e023a */
[----:B------:R4:W-:Y:S04]  /*50ae0*/  STL.64 [R1+0x440], R14 ;  /* 0x0004400e01007387 */ /* 0x0009e80000100a00 */
[----:B------:R-:W2:Y:S04]  /*50af0*/  LDL.LU.64 R228, [R1+0x1670] ;  /* 0x0016700001e47983 */ /* 0x000ea80000300a00 */
[----:B------:R-:W2:Y:S01]  /*50b00*/  LDL.LU.64 R58, [R1+0x1668] ;  /* 0x00166800013a7983 */ /* 0x000ea20000300a00 */
[----:B------:R-:W-:-:S03]  /*50b10*/  IMAD.WIDE R24, R5, 0x4, R46 ;  /* 0x0000000405187825 */ /* 0x000fc600078e022e */
[----:B------:R4:W-:Y:S04]  /*50b20*/  LDGSTS.E [R10+-0x7ca00], desc[UR60][R14.64], P1 ;  /* 0x836000000e0a7fae */ /* 0x0009e8000892187c */
[----:B------:R-:W2:Y:S01]  /*50b30*/  LDL.LU.64 R46, [R1+0x1660] ;  /* 0x00166000012e7983 */ /* 0x000ea20000300a00 */
[----:B------:R-:W-:-:S04]  /*50b40*/  IMAD.WIDE R22, R5, 0x4, R82 ;  /* 0x0000000405167825 */ /* 0x000fc800078e0252 */
[C---:B-1----:R-:W-:Y:S01]  /*50b50*/  IMAD.WIDE R16, R5.reuse, 0x4, R34 ;  /* 0x0000000405107825 */ /* 0x042fe200078e0222 */
[----:B------:R-:W-:Y:S04]  /*50b60*/  STL.64 [R1+0x438], R24 ;  /* 0x0004381801007387 */ /* 0x000fe80000100a00 */
[----:B------:R-:W2:Y:S04]  /*50b70*/  LDL.LU.64 R34, [R1+0x1658] ;  /* 0x0016580001227983 */ /* 0x000ea80000300a00 */
[----:B------:R-:W-:Y:S04]  /*50b80*/  LDGSTS.E [R13+-0x7c600], desc[UR60][R24.64], P1 ;  /* 0x83a00000180d7fae */ /* 0x000fe8000892187c */
[----:B------:R1:W-:Y:S04]  /*50b90*/  STL.64 [R1+0x430], R22 ;  /* 0x0004301601007387 */ /* 0x0003e80000100a00 */
[----:B------:R1:W-:Y:S04]  /*50ba0*/  LDGSTS.E [R12+-0x7c200], desc[UR60][R22.64], P1 ;  /* 0x83e00000160c7fae */ /* 0x0003e8000892187c */
[----:B------:R3:W-:Y:S04]  /*50bb0*/  STL.64 [R1+0x428], R16 ;  /* 0x0004281001007387 */ /* 0x0007e80000100a00 */
[----:B------:R3:W-:Y:S01]  /*50bc0*/  LDGSTS.E [R11+-0x7be00], desc[UR60][R16.64], P1 ;  /* 0x84200000100b7fae */ /* 0x0007e2000892187c */
[----:B----4-:R-:W-:-:S04]  /*50bd0*/  IMAD.WIDE R14, R5, 0x4, R70 ;  /* 0x00000004050e7825 */ /* 0x010fc800078e0246 */
[C---:B-1----:R-:W-:Y:S01]  /*50be0*/  IMAD.WIDE R22, R5.reuse, 0x4, R238 ;  /* 0x0000000405167825 */ /* 0x042fe200078e02ee */
[----:B------:R1:W-:Y:S04]  /*50bf0*/  STL.64 [R1+0x420], R14 ;  /* 0x0004200e01007387 */ /* 0x0003e80000100a00 */
[----:B------:R1:W-:Y:S04]  /*50c00*/  LDGSTS.E [R10+-0x7ba00], desc[UR60][R14.64], P1 ;  /* 0x846000000e0a7fae */ /* 0x0003e8000892187c */
[----:B------:R-:W4:Y:S04]  /*50c10*/  LDL.LU.64 R238, [R1+0x3d0] ;  /* 0x0003d00001ee7983 */ /* 0x000f280000300a00 */
[----:B------:R-:W-:Y:S04]  /*50c20*/  STL.64 [R1+0x418], R22 ;  /* 0x0004181601007387 */ /* 0x000fe80000100a00 */
[----:B------:R1:W-:Y:S01]  /*50c30*/  LDGSTS.E [R13+-0x7b600], desc[UR60][R22.64], P1 ;  /* 0x84a00000160d7fae */ /* 0x0003e2000892187c */
[----:B---3--:R-:W-:-:S05]  /*50c40*/  IMAD.WIDE R16, R5, 0x4, R242 ;  /* 0x0000000405107825 */ /* 0x008fca00078e02f2 */
[----:B------:R-:W-:Y:S04]  /*50c50*/  STL.64 [R1+0x410], R16 ;  /* 0x0004101001007387 */ /* 0x000fe80000100a00 */
[----:B------:R-:W3:Y:S04]  /*50c60*/  LDL.LU.64 R242, [R1+0x398] ;  /* 0x0003980001f27983 */ /* 0x000ee80000300a00 */
[----:B------:R1:W-:Y:S01]  /*50c70*/  LDGSTS.E [R12+-0x7b200], desc[UR60][R16.64], P1 ;  /* 0x84e00000100c7fae */ /* 0x0003e2000892187c */
[----:B--2---:R-:W-:-:S05]  /*50c80*/  IMAD.WIDE R6, R5, 0x4, R6 ;  /* 0x0000000405067825 */ /* 0x004fca00078e0206 */
[----:B------:R2:W-:Y:S04]  /*50c90*/  STL.64 [R1+0x408], R6 ;  /* 0x0004080601007387 */ /* 0x0005e80000100a00 */
[----:B------:R-:W-:Y:S01]  /*50ca0*/  LDGSTS.E [R11+-0x7ae00], desc[UR60][R6.64], P1 ;  /* 0x85200000060b7fae */ /* 0x000fe2000892187c */
[----:B-1----:R-:W-:-:S03]  /*50cb0*/  IMAD.WIDE R14, R5, 0x4, R8 ;  /* 0x00000004050e7825 */ /* 0x002fc600078e0208 */
[----:B------:R-:W3:Y:S04]  /*50cc0*/  LDL.LU.64 R8, [R1+0x360] ;  /* 0x0003600001087983 */ /* 0x000ee80000300a00 */
[----:B------:R1:W-:Y:S04]  /*50cd0*/  STL.64 [R1+0x400], R14 ;  /* 0x0004000e01007387 */ /* 0x0003e80000100a00 */
[----:B--2---:R-:W2:Y:S04]  /*50ce0*/  LDL.LU.64 R6, [R1+0x328] ;  /* 0x0003280001067983 */ /* 0x004ea80000300a00 */
[----:B------:R1:W-:Y:S01]  /*50cf0*/  LDGSTS.E [R10+-0x7aa00], desc[UR60][R14.64], P1 ;  /* 0x856000000e0a7fae */ /* 0x0003e2000892187c */
[----:B------:R-:W-:-:S04]  /*50d00*/  IMAD.WIDE R24, R5, 0x4, R228 ;  /* 0x0000000405187825 */ /* 0x000fc800078e02e4 */
[----:B------:R-:W-:-:S04]  /*50d10*/  IMAD.WIDE R22, R5, 0x4, R58 ;  /* 0x0000000405167825 */ /* 0x000fc800078e023a */
[C---:B------:R-:W-:Y:S01]  /*50d20*/  IMAD.WIDE R16, R5.reuse, 0x4, R46 ;  /* 0x0000000405107825 */ /* 0x040fe200078e022e */
[----:B------:R-:W-:Y:S04]  /*50d30*/  STL.64 [R1+0x3f8], R24 ;  /* 0x0003f81801007387 */ /* 0x000fe80000100a00 */
[----:B------:R-:W-:Y:S04]  /*50d40*/  STL.64 [R1+0x3f0], R22 ;  /* 0x0003f01601007387 */ /* 0x000fe80000100a00 */
[----:B------:R-:W2:Y:S01]  /*50d50*/  LDL.LU.64 R106, [R1+0x2f0] ;  /* 0x0002f000016a7983 */ /* 0x000ea20000300a00 */
[----:B-1----:R-:W-:-:S03]  /*50d60*/  IMAD.WIDE R14, R5, 0x4, R34 ;  /* 0x00000004050e7825 */ /* 0x002fc600078e0222 */
[----:B------:R4:W-:Y:S04]  /*50d70*/  STL.64 [R1+0x3e8], R16 ;  /* 0x0003e81001007387 */ /* 0x0009e80000100a00 */
[----:B------:R-:W2:Y:S04]  /*50d80*/  LDL.LU.64 R94, [R1+0x2b8] ;  /* 0x0002b800015e7983 */ /* 0x000ea80000300a00 */
[----:B------:R-:W-:Y:S04]  /*50d90*/  LDGSTS.E [R13+-0x7a600], desc[UR60][R24.64], P1 ;  /* 0x85a00000180d7fae */ /* 0x000fe8000892187c */
[----:B------:R-:W2:Y:S04]  /*50da0*/  LDL.LU.64 R82, [R1+0x280] ;  /* 0x0002800001527983 */ /* 0x000ea80000300a00 */
[----:B------:R-:W-:Y:S04]  /*50db0*/  LDGSTS.E [R12+-0x7a200], desc[UR60][R22.64], P1 ;  /* 0x85e00000160c7fae */ /* 0x000fe8000892187c */
[----:B------:R3:W-:Y:S04]  /*50dc0*/  STL.64 [R1+0x3e0], R14 ;  /* 0x0003e00e01007387 */ /* 0x0007e80000100a00 */
[----:B------:R4:W-:Y:S04]  /*50dd0*/  LDGSTS.E [R11+-0x79e00], desc[UR60][R16.64], P1 ;  /* 0x86200000100b7fae */ /* 0x0009e8000892187c */
[----:B------:R-:W2:Y:S04]  /*50de0*/  LDL.LU.64 R70, [R1+0x248] ;  /* 0x0002480001467983 */ /* 0x000ea80000300a00 */
[----:B------:R3:W-:Y:S04]  /*50df0*/  LDGSTS.E [R10+-0x79a00], desc[UR60][R14.64], P1 ;  /* 0x866000000e0a7fae */ /* 0x0007e8000892187c */
[----:B------:R-:W2:Y:S04]  /*50e00*/  LDL.LU.64 R228, [R1+0x208] ;  /* 0x0002080001e47983 */ /* 0x000ea80000300a00 */
[----:B------:R-:W2:Y:S04]  /*50e10*/  LDL.LU.64 R58, [R1+0x1d0] ;  /* 0x0001d000013a7983 */ /* 0x000ea80000300a00 */
[----:B------:R-:W2:Y:S01]  /*50e20*/  LDL.LU.64 R46, [R1+0x198] ;  /* 0x00019800012e7983 */ /* 0x000ea20000300a00 */
[----:B----4-:R-:W-:-:S05]  /*50e30*/  IMAD.WIDE R16, R5, 0x4, R238 ;  /* 0x0000000405107825 */ /* 0x010fca00078e02ee */
[----:B------:R-:W-:Y:S04]  /*50e40*/  STL.64 [R1+0x3d8], R16 ;  /* 0x0003d81001007387 */ /* 0x000fe80000100a00 */
[----:B------:R-:W4:Y:S04]  /*50e50*/  LDL.LU.64 R34, [R1+0x158] ;  /* 0x0001580001227983 */ /* 0x000f280000300a00 */
[----:B------:R1:W-:Y:S01]  /*50e60*/  LDGSTS.E [R13+-0x79600], desc[UR60][R16.64], P1 ;  /* 0x86a00000100d7fae */ /* 0x0003e2000892187c */
[----:B---3--:R-:W-:-:S05]  /*50e70*/  IMAD.WIDE R14, R5, 0x4, R242 ;  /* 0x00000004050e7825 */ /* 0x008fca00078e02f2 */
[----:B------:R-:W-:Y:S04]  /*50e80*/  STL.64 [R1+0x3d0], R14 ;  /* 0x0003d00e01007387 */ /* 0x000fe80000100a00 */
[----:B------:R3:W-:Y:S01]  /*50e90*/  LDGSTS.E [R12+-0x79200], desc[UR60][R14.64], P1 ;  /* 0x86e000000e0c7fae */ /* 0x0007e2000892187c */
[----:B------:R-:W-:-:S04]  /*50ea0*/  IMAD.WIDE R8, R5, 0x4, R8 ;  /* 0x0000000405087825 */ /* 0x000fc800078e0208 */
[C---:B--2---:R-:W-:Y:S01]  /*50eb0*/  IMAD.WIDE R6, R5.reuse, 0x4, R6 ;  /* 0x0000000405067825 */ /* 0x044fe200078e0206 */
[----:B------:R2:W-:Y:S04]  /*50ec0*/  STL.64 [R1+0x3c8], R8 ;  /* 0x0003c80801007387 */ /* 0x0005e80000100a00 */
[----:B------:R1:W-:Y:S04]  /*50ed0*/  STL.64 [R1+0x3c0], R6 ;  /* 0x0003c00601007387 */ /* 0x0003e80000100a00 */
[----:B------:R-:W4:Y:S04]  /*50ee0*/  LDL.LU.64 R238, [R1+0x98] ;  /* 0x0000980001ee7983 */ /* 0x000f280000300a00 */
[----:B------:R-:W-:Y:S04]  /*50ef0*/  LDGSTS.E [R11+-0x78e00], desc[UR60][R8.64], P1 ;  /* 0x87200000080b7fae */ /* 0x000fe8000892187c */
[----:B------:R-:W4:Y:S04]  /*50f00*/  LDL.LU.64 R242, [R1+0x70] ;  /* 0x0000700001f27983 */ /* 0x000f280000300a00 */
[----:B------:R-:W-:Y:S04]  /*50f10*/  LDGSTS.E [R10+-0x78a00], desc[UR60][R6.64], P1 ;  /* 0x87600000060a7fae */ /* 0x000fe8000892187c */
[----:B--2---:R-:W2:Y:S04]  /*50f20*/  LDL.LU.64 R8, [R1+0x48] ;  /* 0x0000480001087983 */ /* 0x004ea80000300a00 */
[----:B-1----:R-:W2:Y:S01]  /*50f30*/  LDL.LU.64 R6, [R1+0x20] ;  /* 0x0000200001067983 */ /* 0x002ea20000300a00 */
[----:B------:R-:W-:-:S04]  /*50f40*/  IMAD.WIDE R24, R5, 0x4, R106 ;  /* 0x0000000405187825 */ /* 0x000fc800078e026a */
[----:B------:R-:W-:-:S04]  /*50f50*/  IMAD.WIDE R22, R5, 0x4, R94 ;  /* 0x0000000405167825 */ /* 0x000fc800078e025e */
[C---:B------:R-:W-:Y:S01]  /*50f60*/  IMAD.WIDE R16, R5.reuse, 0x4, R82 ;  /* 0x0000000405107825 */ /* 0x040fe200078e0252 */
[----:B------:R1:W-:Y:S04]  /*50f70*/  STL.64 [R1+0x3b8], R24 ;  /* 0x0003b81801007387 */ /* 0x0003e80000100a00 */
[----:B------:R1:W-:Y:S01]  /*50f80*/  LDGSTS.E [R13+-0x78600], desc[UR60][R24.64], P1 ;  /* 0x87a00000180d7fae */ /* 0x0003e2000892187c */
[----:B---3--:R-:W-:-:S03]  /*50f90*/  IMAD.WIDE R14, R5, 0x4, R70 ;  /* 0x00000004050e7825 */ /* 0x008fc600078e0246 */
[----:B------:R3:W-:Y:S04]  /*50fa0*/  STL.64 [R1+0x3b0], R22 ;  /* 0x0003b01601007387 */ /* 0x0007e80000100a00 */
[----:B------:R3:W-:Y:S04]  /*50fb0*/  LDGSTS.E [R12+-0x78200], desc[UR60][R22.64], P1 ;  /* 0x87e00000160c7fae */ /* 0x0007e8000892187c */
        /* <DEDUP_REMOVED lines=13> */
[----:B----4-:R-:W-:-:S05]  /*51090*/  IMAD.WIDE R14, R5, 0x4, R34 ;  /* 0x00000004050e7825 */ /* 0x010fca00078e0222 */
[----:B------:R3:W-:Y:S04]  /*510a0*/  STL.64 [R1+0x380], R14 ;  /* 0x0003800e01007387 */ /* 0x0007e80000100a00 */
[----:B------:R3:W-:Y:S01]  /*510b0*/  LDGSTS.E [R10+-0x5ea00], desc[UR60][R14.64], P1 ;  /* 0xa16000000e0a7fae */ /* 0x0007e2000892187c */
[----:B-1----:R-:W-:-:S04]  /*510c0*/  IMAD.WIDE R16, R5, 0x4, R238 ;  /* 0x0000000405107825 */ /* 0x002fc800078e02ee */
[C---:B---3--:R-:W-:Y:S01]  /*510d0*/  IMAD.WIDE R14, R5.reuse, 0x4, R242 ;  /* 0x00000004050e7825 */ /* 0x048fe200078e02f2 */
[----:B------:R1:W-:Y:S04]  /*510e0*/  STL.64 [R1+0x370], R16 ;  /* 0x0003701001007387 */ /* 0x0003e80000100a00 */
[----:B------:R1:W-:Y:S04]  /*510f0*/  LDGSTS.E [R13+-0x5e600], desc[UR60][R16.64], P1 ;  /* 0xa1a00000100d7fae */ /* 0x0003e8000892187c */
[----:B------:R3:W-:Y:S04]  /*51100*/  STL.64 [R1+0x368], R14 ;  /* 0x0003680e01007387 */ /* 0x0007e80000100a00 */
[----:B------:R3:W-:Y:S01]  /*51110*/  LDGSTS.E [R12+-0x5e200], desc[UR60][R14.64], P1 ;  /* 0xa1e000000e0c7fae */ /* 0x0007e2000892187c */
[----:B--2---:R-:W-:-:S04]  /*51120*/  IMAD.WIDE R8, R5, 0x4, R8 ;  /* 0x0000000405087825 */ /* 0x004fc800078e0208 */
[----:B------:R-:W-:-:S04]  /*51130*/  IMAD.WIDE R6, R5, 0x4, R6 ;  /* 0x0000000405067825 */ /* 0x000fc800078e0206 */
[C---:B-1----:R-:W-:Y:S01]  /*51140*/  IMAD.WIDE R16, R5.reuse, 0x4, R240 ;  /* 0x0000000405107825 */ /* 0x042fe200078e02f0 */
        /* <DEDUP_REMOVED lines=29> */
[----:B------:R-:W-:Y:S04]  /*51320*/  STL.64 [R1+0x310], R16 ;  /* 0x0003101001007387 */ /* 0x000fe80000100a00 */
[----:B------:R3:W-:Y:S04]  /*51330*/  LDGSTS.E [R13+-0x5b600], desc[UR60][R16.64], P1 ;  /* 0xa4a00000100d7fae */ /* 0x0007e8000892187c */
[----:B------:R-:W-:Y:S04]  /*51340*/  STL.64 [R1+0x308], R14 ;  /* 0x0003080e01007387 */ /* 0x000fe80000100a00 */
[----:B------:R4:W-:Y:S01]  /*51350*/  LDGSTS.E [R12+-0x5b200], desc[UR60][R14.64], P1 ;  /* 0xa4e000000e0c7fae */ /* 0x0009e2000892187c */
[----:B-1----:R-:W-:-:S04]  /*51360*/  IMAD.WIDE R8, R5, 0x4, R102 ;  /* 0x0000000405087825 */ /* 0x002fc800078e0266 */
[C---:B--2---:R-:W-:Y:S01]  /*51370*/  IMAD.WIDE R6, R5.reuse, 0x4, R114 ;  /* 0x0000000405067825 */ /* 0x044fe200078e0272 */
[----:B------:R-:W-:Y:S04]  /*51380*/  STL.64 [R1+0x300], R8 ;  /* 0x0003000801007387 */ /* 0x000fe80000100a00 */
[----:B------:R1:W-:Y:S04]  /*51390*/  LDGSTS.E [R11+-0x5ae00], desc[UR60][R8.64], P1 ;  /* 0xa5200000080b7fae */ /* 0x0003e8000892187c */
[----:B------:R2:W-:Y:S04]  /*513a0*/  STL.64 [R1+0x2f8], R6 ;  /* 0x0002f80601007387 */ /* 0x0005e80000100a00 */
[----:B------:R-:W-:Y:S04]  /*513b0*/  LDGSTS.E [R10+-0x5aa00], desc[UR60][R6.64], P1 ;  /* 0xa5600000060a7fae */ /* 0x000fe8000892187c */
[----:B--2---:R-:W2:Y:S01]  /*513c0*/  LDL.LU.64 R6, [R1+0x1870] ;  /* 0x0018700001067983 */ /* 0x004ea20000300a00 */
[----:B------:R-:W-:-:S04]  /*513d0*/  IMAD.WIDE R18, R5, 0x4, R126 ;  /* 0x0000000405127825 */ /* 0x000fc800078e027e */
[----:B---3--:R-:W-:-:S04]  /*513e0*/  IMAD.WIDE R16, R5, 0x4, R138 ;  /* 0x0000000405107825 */ /* 0x008fc800078e028a */
[----:B----4-:R-:W-:-:S04]  /*513f0*/  IMAD.WIDE R14, R5, 0x4, R148 ;  /* 0x00000004050e7825 */ /* 0x010fc800078e0294 */
[C---:B-1----:R-:W-:Y:S01]  /*51400*/  IMAD.WIDE R8, R5.reuse, 0x4, R158 ;  /* 0x0000000405087825 */ /* 0x042fe200078e029e */
[----:B------:R1:W-:Y:S04]  /*51410*/  STL.64 [R1+0x2f0], R18 ;  /* 0x0002f01201007387 */ /* 0x0003e80000100a00 */
[----:B------:R3:W-:Y:S04]  /*51420*/  STL.64 [R1+0x2e8], R16 ;  /* 0x0002e81001007387 */ /* 0x0007e80000100a00 */
[----:B------:R1:W-:Y:S04]  /*51430*/  LDGSTS.E [R13+-0x5a600], desc[UR60][R18.64], P1 ;  /* 0xa5a00000120d7fae */ /* 0x0003e8000892187c */
[----:B------:R4:W-:Y:S04]  /*51440*/  STL.64 [R1+0x2e0], R14 ;  /* 0x0002e00e01007387 */ /* 0x0009e80000100a00 */
[----:B------:R3:W-:Y:S04]  /*51450*/  LDGSTS.E [R12+-0x5a200], desc[UR60][R16.64], P1 ;  /* 0xa5e00000100c7fae */ /* 0x0007e8000892187c */
[----:B------:R4:W-:Y:S04]  /*51460*/  STL.64 [R1+0x2d8], R8 ;  /* 0x0002d80801007387 */ /* 0x0009e80000100a00 */
[----:B------:R4:W-:Y:S04]  /*51470*/  LDGSTS.E [R11+-0x59e00], desc[UR60][R14.64], P1 ;  /* 0xa62000000e0b7fae */ /* 0x0009e8000892187c */
[----:B------:R-:W2:Y:S04]  /*51480*/  LDL.LU.64 R46, [R1+0x1868] ;  /* 0x00186800012e7983 */ /* 0x000ea80000300a00 */
[----:B------:R4:W-:Y:S04]  /*51490*/  LDGSTS.E [R10+-0x59a00], desc[UR60][R8.64], P1 ;  /* 0xa6600000080a7fae */ /* 0x0009e8000892187c */
[----:B------:R-:W2:Y:S04]  /*514a0*/  LDL.LU.64 R34, [R1+0x1860] ;  /* 0x0018600001227983 */ /* 0x000ea80000300a00 */
[----:B------:R-:W2:Y:S04]  /*514b0*/  LDL.LU.64 R238, [R1+0x1858] ;  /* 0x0018580001ee7983 */ /* 0x000ea80000300a00 */
[----:B------:R-:W2:Y:S01]  /*514c0*/  LDL.LU.64 R242, [R1+0x1850] ;  /* 0x0018500001f27983 */ /* 0x000ea20000300a00 */
[----:B-1----:R-:W-:-:S04]  /*514d0*/  IMAD.WIDE R18, R5, 0x4, R168 ;  /* 0x0000000405127825 */ /* 0x002fc800078e02a8 */
[----:B---3--:R-:W-:-:S04]  /*514e0*/  IMAD.WIDE R16, R5, 0x4, R178 ;  /* 0x0000000405107825 */ /* 0x008fc800078e02b2 */
[----:B----4-:R-:W-:-:S04]  /*514f0*/  IMAD.WIDE R14, R5, 0x4, R188 ;  /* 0x00000004050e7825 */ /* 0x010fc800078e02bc */
[C---:B------:R-:W-:Y:S01]  /*51500*/  IMAD.WIDE R8, R5.reuse, 0x4, R198 ;  /* 0x0000000405087825 */ /* 0x040fe200078e02c6 */
[----:B------:R-:W-:Y:S04]  /*51510*/  STL.64 [R1+0x2d0], R18 ;  /* 0x0002d01201007387 */ /* 0x000fe80000100a00 */
[----:B------:R-:W-:Y:S04]  /*51520*/  STL.64 [R1+0x2c8], R16 ;  /* 0x0002c81001007387 */ /* 0x000fe80000100a00 */
[----:B------:R-:W-:Y:S04]  /*51530*/  LDGSTS.E [R13+-0x59600], desc[UR60][R18.64], P1 ;  /* 0xa6a00000120d7fae */ /* 0x000fe8000892187c */
[----:B------:R-:W-:Y:S04]  /*51540*/  STL.64 [R1+0x2c0], R14 ;  /* 0x0002c00e01007387 */ /* 0x000fe80000100a00 */
[----:B------:R2:W-:Y:S04]  /*51550*/  LDGSTS.E [R12+-0x59200], desc[UR60][R16.64], P1 ;  /* 0xa6e00000100c7fae */ /* 0x0005e8000892187c */
[----:B------:R1:W-:Y:S04]  /*51560*/  STL.64 [R1+0x2b8], R8 ;  /* 0x0002b80801007387 */ /* 0x0003e80000100a00 */
[----:B------:R3:W-:Y:S04]  /*51570*/  LDGSTS.E [R11+-0x58e00], desc[UR60][R14.64], P1 ;  /* 0xa72000000e0b7fae */ /* 0x0007e8000892187c */
[----:B------:R-:W4:Y:S04]  /*51580*/  LDL.LU.64 R70, [R1+0x1848] ;  /* 0x0018480001467983 */ /* 0x000f280000300a00 */
[----:B------:R3:W-:Y:S04]  /*51590*/  LDGSTS.E [R10+-0x58a00], desc[UR60][R8.64], P1 ;  /* 0xa7600000080a7fae */ /* 0x0007e8000892187c */
[----:B-1----:R-:W4:Y:S04]  /*515a0*/  LDL.LU.64 R8, [R1+0x1840] ;  /* 0x0018400001087983 */ /* 0x002f280000300a00 */
[----:B------:R-:W4:Y:S04]  /*515b0*/  LDL.LU.64 R228, [R1+0x1838] ;  /* 0x0018380001e47983 */ /* 0x000f280000300a00 */
[----:B------:R-:W4:Y:S01]  /*515c0*/  LDL.LU.64 R58, [R1+0x1830] ;  /* 0x00183000013a7983 */ /* 0x000f220000300a00 */
[----:B--2---:R-:W-:-:S03]  /*515d0*/  IMAD.WIDE R16, R5, 0x4, R6 ;  /* 0x0000000405107825 */ /* 0x004fc600078e0206 */
[----:B------:R-:W2:Y:S01]  /*515e0*/  LDL.LU.64 R6, [R1+0x1828] ;  /* 0x0018280001067983 */ /* 0x000ea20000300a00 */
[----:B------:R-:W-:-:S04]  /*515f0*/  IMAD.WIDE R22, R5, 0x4, R208 ;  /* 0x0000000405167825 */ /* 0x000fc800078e02d0 */
[----:B------:R-:W-:Y:S01]  /*51600*/  IMAD.WIDE R18, R5, 0x4, R218 ;  /* 0x0000000405127825 */ /* 0x000fe200078e02da */
[----:B---3--:R-:W-:-:S03]  /*51610*/  IADD3 R11, R249, 0x100000, RZ ;  /* 0x00100000f90b7810 */ /* 0x008fc60007ffe0ff */
[----:B------:R-:W-:Y:S01]  /*51620*/  VIADD R10, R249, 0x100000 ;  /* 0x00100000f90a7836 */ /* 0x000fe20000000000 */
[----:B------:R1:W-:Y:S04]  /*51630*/  STL.64 [R1+0x2b0], R22 ;  /* 0x0002b01601007387 */ /* 0x0003e80000100a00 */
[----:B------:R1:W-:Y:S04]  /*51640*/  LDGSTS.E [R13+-0x58600], desc[UR60][R22.64], P1 ;  /* 0xa7a00000160d7fae */ /* 0x0003e8000892187c */
[----:B------:R3:W-:Y:S01]  /*51650*/  STL.64 [R1+0x140], R18 ;  /* 0x0001401201007387 */ /* 0x0007e20000100a00 */
[----:B------:R-:W-:-:S03]  /*51660*/  IMAD.WIDE R14, R5, 0x4, R46 ;  /* 0x00000004050e7825 */ /* 0x000fc600078e022e */
[----:B------:R3:W-:Y:S04]  /*51670*/  STL.64 [R1+0x2a8], R16 ;  /* 0x0002a81001007387 */ /* 0x0007e80000100a00 */
[----:B------:R3:W-:Y:S04]  /*51680*/  LDGSTS.E [R12+-0x58200], desc[UR60][R18.64], P1 ;  /* 0xa7e00000120c7fae */ /* 0x0007e8000892187c */
[----:B------:R4:W-:Y:S04]  /*51690*/  STL.64 [R1+0x2a0], R14 ;  /* 0x0002a00e01007387 */ /* 0x0009e80000100a00 */
[----:B------:R3:W-:Y:S04]  /*516a0*/  LDGSTS.E [R11+-0x7fd80], desc[UR60][R16.64], P1 ;  /* 0x80280000100b7fae */ /* 0x0007e8000892187c */
[----:B------:R-:W2:Y:S04]  /*516b0*/  LDL.LU.64 R46, [R1+0x1820] ;  /* 0x00182000012e7983 */ /* 0x000ea80000300a00 */
[----:B------:R4:W-:Y:S01]  /*516c0*/  LDGSTS.E [R10+-0x7f980], desc[UR60][R14.64], P1 ;  /* 0x806800000e0a7fae */ /* 0x0009e2000892187c */
[----:B-1----:R-:W-:-:S04]  /*516d0*/  IMAD.WIDE R22, R5, 0x4, R34 ;  /* 0x0000000405167825 */ /* 0x002fc800078e0222 */
[C---:B------:R-:W-:Y:S01]  /*516e0*/  VIADD R13, R249.reuse, 0x100000 ;  /* 0x00100000f90d7836 */ /* 0x040fe20000000000 */
[----:B------:R-:W2:Y:S01]  /*516f0*/  LDL.LU.64 R34, [R1+0x1818] ;  /* 0x0018180001227983 */ /* 0x000ea20000300a00 */
[----:B---3--:R-:W-:Y:S02]  /*51700*/  VIADD R12, R249, 0x100000 ;  /* 0x00100000f90c7836 */ /* 0x008fe40000000000 */
[----:B------:R-:W-:-:S04]  /*51710*/  IMAD.WIDE R18, R5, 0x4, R238 ;  /* 0x0000000405127825 */ /* 0x000fc800078e02ee */
[C---:B------:R-:W-:Y:S01]  /*51720*/  IMAD.WIDE R16, R5.reuse, 0x4, R242 ;  /* 0x0000000405107825 */ /* 0x040fe200078e02f2 */
[----:B------:R1:W-:Y:S04]  /*51730*/  STL.64 [R1+0x298], R22 ;  /* 0x0002981601007387 */ /* 0x0003e80000100a00 */
[----:B------:R-:W3:Y:S04]  /*51740*/  LDL.LU.64 R238, [R1+0x1810] ;  /* 0x0018100001ee7983 */ /* 0x000ee80000300a00 */
[----:B------:R1:W-:Y:S04]  /*51750*/  LDGSTS.E [R13+-0x7f580], desc[UR60][R22.64], P1 ;  /* 0x80a80000160d7fae */ /* 0x0003e8000892187c */
[----:B------:R1:W-:Y:S01]  /*51760*/  STL.64 [R1+0x290], R18 ;  /* 0x0002901201007387 */ /* 0x0003e20000100a00 */
[----:B----4-:R-:W-:-:S03]  /*51770*/  IMAD.WIDE R14, R5, 0x4, R70 ;  /* 0x00000004050e7825 */ /* 0x010fc600078e0246 */
[----:B------:R4:W-:Y:S04]  /*51780*/  LDGSTS.E [R12+-0x7f180], desc[UR60][R18.64], P1 ;  /* 0x80e80000120c7fae */ /* 0x0009e8000892187c */
[----:B------:R-:W3:Y:S04]  /*51790*/  LDL.LU.64 R242, [R1+0x1808] ;  /* 0x0018080001f27983 */ /* 0x000ee80000300a00 */
[----:B------:R4:W-:Y:S04]  /*517a0*/  STL.64 [R1+0x288], R16 ;  /* 0x0002881001007387 */ /* 0x0009e80000100a00 */
[----:B------:R4:W-:Y:S04]  /*517b0*/  LDGSTS.E [R11+-0x7ed80], desc[UR60][R16.64], P1 ;  /* 0x81280000100b7fae */ /* 0x0009e8000892187c */
[----:B------:R2:W-:Y:S04]  /*517c0*/  STL.64 [R1+0x280], R14 ;  /* 0x0002800e01007387 */ /* 0x0005e80000100a00 */
[----:B------:R2:W-:Y:S01]  /*517d0*/  LDGSTS.E [R10+-0x7e980], desc[UR60][R14.64], P1 ;  /* 0x816800000e0a7fae */ /* 0x0005e2000892187c */
[----:B-1----:R-:W-:-:S04]  /*517e0*/  IMAD.WIDE R22, R5, 0x4, R8 ;  /* 0x0000000405167825 */ /* 0x002fc800078e0208 */
[----:B----4-:R-:W-:-:S04]  /*517f0*/  IMAD.WIDE R18, R5, 0x4, R228 ;  /* 0x0000000405127825 */ /* 0x010fc800078e02e4 */
[C---:B------:R-:W-:Y:S01]  /*51800*/  IMAD.WIDE R16, R5.reuse, 0x4, R58 ;  /* 0x0000000405107825 */ /* 0x040fe200078e023a */
[----:B------:R-:W4:Y:S04]  /*51810*/  LDL.LU.64 R8, [R1+0x1800] ;  /* 0x0018000001087983 */ /* 0x000f280000300a00 */
[----:B------:R1:W-:Y:S04]  /*51820*/  STL.64 [R1+0x278], R22 ;  /* 0x0002781601007387 */ /* 0x0003e80000100a00 */
[----:B------:R1:W-:Y:S04]  /*51830*/  STL.64 [R1+0x270], R18 ;  /* 0x0002701201007387 */ /* 0x0003e80000100a00 */
[----:B------:R1:W-:Y:S04]  /*51840*/  LDGSTS.E [R13+-0x7e580], desc[UR60][R22.64], P1 ;  /* 0x81a80000160d7fae */ /* 0x0003e8000892187c */
[----:B------:R1:W-:Y:S04]  /*51850*/  LDGSTS.E [R12+-0x7e180], desc[UR60][R18.64], P1 ;  /* 0x81e80000120c7fae */ /* 0x0003e8000892187c */
[----:B------:R3:W-:Y:S01]  /*51860*/  LDGSTS.E [R11+-0x7dd80], desc[UR60][R16.64], P1 ;  /* 0x82280000100b7fae */ /* 0x0007e2000892187c */
[----:B--2---:R-:W-:-:S03]  /*51870*/  IMAD.WIDE R14, R5, 0x4, R6 ;  /* 0x00000004050e7825 */ /* 0x004fc600078e0206 */
[----:B------:R-:W2:Y:S04]  /*51880*/  LDL.LU.64 R6, [R1+0x17f8] ;  /* 0x0017f80001067983 */ /* 0x000ea80000300a00 */
[----:B------:R3:W-:Y:S04]  /*51890*/  STL.64 [R1+0x268], R16 ;  /* 0x0002681001007387 */ /* 0x0007e80000100a00 */
[----:B------:R-:W2:Y:S04]  /*518a0*/  LDL.LU.64 R228, [R1+0x17f0] ;  /* 0x0017f00001e47983 */ /* 0x000ea80000300a00 */
[----:B------:R3:W-:Y:S04]  /*518b0*/  STL.64 [R1+0x260], R14 ;  /* 0x0002600e01007387 */ /* 0x0007e80000100a00 */
[----:B------:R-:W2:Y:S04]  /*518c0*/  LDL.LU.64 R58, [R1+0x17e8] ;  /* 0x0017e800013a7983 */ /* 0x000ea80000300a00 */
[----:B------:R3:W-:Y:S01]  /*518d0*/  LDGSTS.E [R10+-0x7d980], desc[UR60][R14.64], P1 ;  /* 0x826800000e0a7fae */ /* 0x0007e2000892187c */
[----:B-1----:R-:W-:-:S03]  /*518e0*/  IMAD.WIDE R22, R5, 0x4, R46 ;  /* 0x0000000405167825 */ /* 0x002fc600078e022e */
[----:B------:R-:W2:Y:S04]  /*518f0*/  LDL.LU.64 R46, [R1+0x17e0] ;  /* 0x0017e000012e7983 */ /* 0x000ea80000300a00 */
[----:B------:R-:W-:Y:S04]  /*51900*/  STL.64 [R1+0x258], R22 ;  /* 0x0002581601007387 */ /* 0x000fe80000100a00 */
[----:B------:R-:W-:Y:S01]  /*51910*/  LDGSTS.E [R13+-0x7d580], desc[UR60][R22.64], P1 ;  /* 0x82a80000160d7fae */ /* 0x000fe2000892187c */
[----:B------:R-:W-:-:S04]  /*51920*/  IMAD.WIDE R18, R5, 0x4, R34 ;  /* 0x0000000405127825 */ /* 0x000fc800078e0222 */
[C---:B---3--:R-:W-:Y:S01]  /*51930*/  IMAD.WIDE R16, R5.reuse, 0x4, R238 ;  /* 0x0000000405107825 */ /* 0x048fe200078e02ee */
[----:B------:R4:W-:Y:S04]  /*51940*/  STL.64 [R1+0x250], R18 ;  /* 0x0002501201007387 */ /* 0x0009e80000100a00 */
[----:B------:R-:W3:Y:S01]  /*51950*/  LDL.LU.64 R82, [R1+0x17d8] ;  /* 0x0017d80001527983 */ /* 0x000ee20000300a00 */
[----:B------:R-:W-:-:S03]  /*51960*/  IMAD.WIDE R14, R5, 0x4, R242 ;  /* 0x00000004050e7825 */ /* 0x000fc600078e02f2 */
[----:B------:R4:W-:Y:S04]  /*51970*/  LDGSTS.E [R12+-0x7d180], desc[UR60][R18.64], P1 ;  /* 0x82e80000120c7fae */ /* 0x0009e8000892187c */
[----:B------:R1:W-:Y:S04]  /*51980*/  STL.64 [R1+0x248], R16 ;  /* 0x0002481001007387 */ /* 0x0003e80000100a00 */
[----:B------:R-:W3:Y:S04]  /*51990*/  LDL.LU.64 R70, [R1+0x17d0] ;  /* 0x0017d00001467983 */ /* 0x000ee80000300a00 */
[----:B------:R1:W-:Y:S04]  /*519a0*/  STL.64 [R1+0x240], R14 ;  /* 0x0002400e01007387 */ /* 0x0003e80000100a00 */
[----:B------:R-:W3:Y:S04]  /*519b0*/  LDL.LU.64 R34, [R1+0x17c8] ;  /* 0x0017c80001227983 */ /* 0x000ee80000300a00 */
[----:B------:R1:W-:Y:S04]  /*519c0*/  LDGSTS.E [R11+-0x7cd80], desc[UR60][R16.64], P1 ;  /* 0x83280000100b7fae */ /* 0x0003e8000892187c */
[----:B------:R-:W3:Y:S04]  /*519d0*/  LDL.LU.64 R238, [R1+0x17c0] ;  /* 0x0017c00001ee7983 */ /* 0x000ee80000300a00 */
[----:B------:R-:W3:Y:S04]  /*519e0*/  LDL.LU.64 R242, [R1+0x17b8] ;  /* 0x0017b80001f27983 */ /* 0x000ee80000300a00 */
[----:B------:R1:W-:Y:S01]  /*519f0*/  LDGSTS.E [R10+-0x7c980], desc[UR60][R14.64], P1 ;  /* 0x836800000e0a7fae */ /* 0x0003e2000892187c */
[----:B----4-:R-:W-:-:S03]  /*51a00*/  IMAD.WIDE R18, R5, 0x4, R8 ;  /* 0x0000000405127825 */ /* 0x010fc600078e0208 */
[----:B------:R-:W4:Y:S04]  /*51a10*/  LDL.LU.64 R8, [R1+0x17b0] ;  /* 0x0017b00001087983 */ /* 0x000f280000300a00 */
[----:B------:R-:W-:Y:S04]  /*51a20*/  STL.64 [R1+0x238], R18 ;  /* 0x0002381201007387 */ /* 0x000fe80000100a00 */
[----:B------:R3:W-:Y:S01]  /*51a30*/  LDGSTS.E [R13+-0x7c580], desc[UR60][R18.64], P1 ;  /* 0x83a80000120d7fae */ /* 0x0007e2000892187c */
[----:B--2---:R-:W-:-:S04]  /*51a40*/  IMAD.WIDE R6, R5, 0x4, R6 ;  /* 0x0000000405067825 */ /* 0x004fc800078e0206 */
[C---:B-1----:R-:W-:Y:S01]  /*51a50*/  IMAD.WIDE R16, R5.reuse, 0x4, R228 ;  /* 0x0000000405107825 */ /* 0x042fe200078e02e4 */
[----:B------:R1:W-:Y:S04]  /*51a60*/  STL.64 [R1+0x230], R6 ;  /* 0x0002300601007387 */ /* 0x0003e80000100a00 */
[----:B------:R2:W-:Y:S04]  /*51a70*/  STL.64 [R1+0x228], R16 ;  /* 0x0002281001007387 */ /* 0x0005e80000100a00 */
[----:B------:R-:W-:Y:S01]  /*51a80*/  LDGSTS.E [R12+-0x7c180], desc[UR60][R6.64], P1 ;  /* 0x83e80000060c7fae */ /* 0x000fe2000892187c */
[----:B------:R-:W-:-:S03]  /*51a90*/  IMAD.WIDE R14, R5, 0x4, R58 ;  /* 0x00000004050e7825 */ /* 0x000fc600078e023a */
[----:B------:R2:W-:Y:S04]  /*51aa0*/  LDGSTS.E [R11+-0x7bd80], desc[UR60][R16.64], P1 ;  /* 0x84280000100b7fae */ /* 0x0005e8000892187c */
[----:B------:R2:W-:Y:S04]  /*51ab0*/  LDGSTS.E [R10+-0x7b980], desc[UR60][R14.64], P1 ;  /* 0x846800000e0a7fae */ /* 0x0005e8000892187c */
[----:B-1----:R-:W4:Y:S01]  /*51ac0*/  LDL.LU.64 R6, [R1+0x17a8] ;  /* 0x0017a80001067983 */ /* 0x002f220000300a00 */
[----:B------:R-:W-:-:S03]  /*51ad0*/  IMAD.WIDE R22, R5, 0x4, R46 ;  /* 0x0000000405167825 */ /* 0x000fc600078e022e */
[----:B------:R1:W-:Y:S04]  /*51ae0*/  STL.64 [R1+0x220], R14 ;  /* 0x0002200e01007387 */ /* 0x0003e80000100a00 */
[----:B------:R-:W4:Y:S04]  /*51af0*/  LDL.LU.64 R228, [R1+0x17a0] ;  /* 0x0017a00001e47983 */ /* 0x000f280000300a00 */
[----:B------:R-:W4:Y:S04]  /*51b00*/  LDL.LU.64 R58, [R1+0x1798] ;  /* 0x00179800013a7983 */ /* 0x000f280000300a00 */
[----:B------:R-:W4:Y:S01]  /*51b10*/  LDL.LU.64 R46, [R1+0x1790] ;  /* 0x00179000012e7983 */ /* 0x000f220000300a00 */
[----:B---3--:R-:W-:-:S03]  /*51b20*/  IMAD.WIDE R18, R5, 0x4, R82 ;  /* 0x0000000405127825 */ /* 0x008fc600078e0252 */
[----:B------:R3:W-:Y:S04]  /*51b30*/  STL.64 [R1+0x218], R22 ;  /* 0x0002181601007387 */ /* 0x0007e80000100a00 */
[----:B------:R3:W-:Y:S01]  /*51b40*/  LDGSTS.E [R13+-0x7b580], desc[UR60][R22.64], P1 ;  /* 0x84a80000160d7fae */ /* 0x0007e2000892187c */
[----:B--2---:R-:W-:-:S04]  /*51b50*/  IMAD.WIDE R16, R5, 0x4, R70 ;  /* 0x0000000405107825 */ /* 0x004fc800078e0246 */
[C---:B-1----:R-:W-:Y:S01]  /*51b60*/  IMAD.WIDE R14, R5.reuse, 0x4, R34 ;  /* 0x00000004050e7825 */ /* 0x042fe200078e0222 */
[----:B------:R1:W-:Y:S04]  /*51b70*/  STL.64 [R1+0x210], R18 ;  /* 0x0002101201007387 */ /* 0x0003e80000100a00 */
[----:B------:R4:W-:Y:S04]  /*51b80*/  STL.64 [R1+0x208], R16 ;  /* 0x0002081001007387 */ /* 0x0009e80000100a00 */
[----:B------:R1:W-:Y:S04]  /*51b90*/  LDGSTS.E [R12+-0x7b180], desc[UR60][R18.64], P1 ;  /* 0x84e80000120c7fae */ /* 0x0003e8000892187c */
[----:B------:R4:W-:Y:S01]  /*51ba0*/  LDGSTS.E [R11+-0x7ad80], desc[UR60][R16.64], P1 ;  /* 0x85280000100b7fae */ /* 0x0009e2000892187c */
[----:B---3--:R-:W-:-:S03]  /*51bb0*/  IMAD.WIDE R22, R5, 0x4, R238 ;  /* 0x0000000405167825 */ /* 0x008fc600078e02ee */
[----:B------:R2:W-:Y:S04]  /*51bc0*/  STL.64 [R1+0x200], R14 ;  /* 0x0002000e01007387 */ /* 0x0005e80000100a00 */
[----:B------:R-:W3:Y:S04]  /*51bd0*/  LDL.LU.64 R34, [R1+0x1788] ;  /* 0x0017880001227983 */ /* 0x000ee80000300a00 */
[----:B------:R2:W-:Y:S04]  /*51be0*/  LDGSTS.E [R10+-0x7a980], desc[UR60][R14.64], P1 ;  /* 0x856800000e0a7fae */ /* 0x0005e8000892187c */
[----:B------:R-:W3:Y:S04]  /*51bf0*/  LDL.LU.64 R238, [R1+0x1780] ;  /* 0x0017800001ee7983 */ /* 0x000ee80000300a00 */
[----:B------:R2:W-:Y:S04]  /*51c00*/  STL.64 [R1+0x1f8], R22 ;  /* 0x0001f81601007387 */ /* 0x0005e80000100a00 */
[----:B------:R2:W-:Y:S01]  /*51c10*/  LDGSTS.E [R13+-0x7a580], desc[UR60][R22.64], P1 ;  /* 0x85a80000160d7fae */ /* 0x0005e2000892187c */
[----:B-1----:R-:W-:-:S04]  /*51c20*/  IMAD.WIDE R18, R5, 0x4, R242 ;  /* 0x0000000405127825 */ /* 0x002fc800078e02f2 */
[C---:B----4-:R-:W-:Y:S02]  /*51c30*/  IMAD.WIDE R16, R5.reuse, 0x4, R8 ;  /* 0x0000000405107825 */ /* 0x050fe400078e0208 */
[----:B------:R-:W4:Y:S04]  /*51c40*/  LDL.LU.64 R8, [R1+0x1778] ;  /* 0x0017780001087983 */ /* 0x000f280000300a00 */
[----:B------:R1:W-:Y:S04]  /*51c50*/  STL.64 [R1+0x1f0], R18 ;  /* 0x0001f01201007387 */ /* 0x0003e80000100a00 */
[----:B------:R1:W-:Y:S04]  /*51c60*/  STL.64 [R1+0x1e8], R16 ;  /* 0x0001e81001007387 */ /* 0x0003e80000100a00 */
[----:B------:R1:W-:Y:S04]  /*51c70*/  LDGSTS.E [R12+-0x7a180], desc[UR60][R18.64], P1 ;  /* 0x85e80000120c7fae */ /* 0x0003e8000892187c */
[----:B------:R1:W-:Y:S01]  /*51c80*/  LDGSTS.E [R11+-0x79d80], desc[UR60][R16.64], P1 ;  /* 0x86280000100b7fae */ /* 0x0003e2000892187c */
[----:B--2---:R-:W-:-:S03]  /*51c90*/  IMAD.WIDE R14, R5, 0x4, R6 ;  /* 0x00000004050e7825 */ /* 0x004fc600078e0206 */
[----:B------:R-:W2:Y:S04]  /*51ca0*/  LDL.LU.64 R6, [R1+0x1770] ;  /* 0x0017700001067983 */ /* 0x000ea80000300a00 */
[----:B------:R3:W-:Y:S04]  /*51cb0*/  STL.64 [R1+0x1e0], R14 ;  /* 0x0001e00e01007387 */ /* 0x0007e80000100a00 */
[----:B------:R-:W2:Y:S01]  /*51cc0*/  LDL.LU.64 R242, [R1+0x1768] ;  /* 0x0017680001f27983 */ /* 0x000ea20000300a00 */
[----:B------:R-:W-:-:S04]  /*51cd0*/  IMAD.WIDE R22, R5, 0x4, R228 ;  /* 0x0000000405167825 */ /* 0x000fc800078e02e4 */
[----:B-1----:R-:W-:-:S04]  /*51ce0*/  IMAD.WIDE R18, R5, 0x4, R58 ;  /* 0x0000000405127825 */ /* 0x002fc800078e023a */
[C---:B------:R-:W-:Y:S01]  /*51cf0*/  IMAD.WIDE R16, R5.reuse, 0x4, R46 ;  /* 0x0000000405107825 */ /* 0x040fe200078e022e */
[----:B------:R-:W2:Y:S04]  /*51d00*/  LDL.LU.64 R94, [R1+0x1760] ;  /* 0x00176000015e7983 */ /* 0x000ea80000300a00 */
[----:B------:R-:W-:Y:S04]  /*51d10*/  STL.64 [R1+0x1d8], R22 ;  /* 0x0001d81601007387 */ /* 0x000fe80000100a00 */
[----:B------:R3:W-:Y:S04]  /*51d20*/  LDGSTS.E [R10+-0x79980], desc[UR60][R14.64], P1 ;  /* 0x866800000e0a7fae */ /* 0x0007e8000892187c */
[----:B------:R-:W2:Y:S04]  /*51d30*/  LDL.LU.64 R82, [R1+0x190] ;  /* 0x0001900001527983 */ /* 0x000ea80000300a00 */
[----:B------:R-:W-:Y:S04]  /*51d40*/  STL.64 [R1+0x1d0], R18 ;  /* 0x0001d01201007387 */ /* 0x000fe80000100a00 */
[----:B------:R-:W2:Y:S04]  /*51d50*/  LDL.LU.64 R70, [R1+0x1758] ;  /* 0x0017580001467983 */ /* 0x000ea80000300a00 */
[----:B------:R1:W-:Y:S04]  /*51d60*/  STL.64 [R1+0x1c8], R16 ;  /* 0x0001c81001007387 */ /* 0x0003e80000100a00 */
[----:B------:R-:W-:Y:S04]  /*51d70*/  LDGSTS.E [R13+-0x79580], desc[UR60][R22.64], P1 ;  /* 0x86a80000160d7fae */ /* 0x000fe8000892187c */
[----:B------:R-:W2:Y:S04]  /*51d80*/  LDL.LU.64 R228, [R1+0x150] ;  /* 0x0001500001e47983 */ /* 0x000ea80000300a00 */
[----:B------:R-:W-:Y:S04]  /*51d90*/  LDGSTS.E [R12+-0x79180], desc[UR60][R18.64], P1 ;  /* 0x86e80000120c7fae */ /* 0x000fe8000892187c */
[----:B------:R1:W-:Y:S01]  /*51da0*/  LDGSTS.E [R11+-0x78d80], desc[UR60][R16.64], P1 ;  /* 0x87280000100b7fae */ /* 0x0003e2000892187c */
[----:B---3--:R-:W-:-:S05]  /*51db0*/  IMAD.WIDE R14, R5, 0x4, R34 ;  /* 0x00000004050e7825 */ /* 0x008fca00078e0222 */
[----:B------:R3:W-:Y:S04]  /*51dc0*/  STL.64 [R1+0x1c0], R14 ;  /* 0x0001c00e01007387 */ /* 0x0007e80000100a00 */
[----:B------:R-:W3:Y:S01]  /*51dd0*/  LDL.LU.64 R58, [R1+0x120] ;  /* 0x00012000013a7983 */ /* 0x000ee20000300a00 */
[----:B-1----:R-:W-:-:S04]  /*51de0*/  IMAD.WIDE R16, R5, 0x4, R238 ;  /* 0x0000000405107825 */ /* 0x002fc800078e02ee */
[C---:B----4-:R-:W-:Y:S01]  /*51df0*/  IMAD.WIDE R8, R5.reuse, 0x4, R8 ;  /* 0x0000000405087825 */ /* 0x050fe200078e0208 */
[----:B------:R3:W-:Y:S04]  /*51e00*/  LDGSTS.E [R10+-0x78980], desc[UR60][R14.64], P1 ;  /* 0x876800000e0a7fae */ /* 0x0007e8000892187c */
[----:B------:R-:W4:Y:S04]  /*51e10*/  LDL.LU.64 R46, [R1+0x110] ;  /* 0x00011000012e7983 */ /* 0x000f280000300a00 */
[----:B------:R-:W4:Y:S04]  /*51e20*/  LDL.LU.64 R34, [R1+0x100] ;  /* 0x0001000001227983 */ /* 0x000f280000300a00 */
[----:B------:R-:W4:Y:S04]  /*51e30*/  LDL.LU.64 R238, [R1+0xe0] ;  /* 0x0000e00001ee7983 */ /* 0x000f280000300a00 */
[----:B------:R-:W-:Y:S04]  /*51e40*/  STL.64 [R1+0x1b8], R16 ;  /* 0x0001b81001007387 */ /* 0x000fe80000100a00 */
[----:B------:R1:W-:Y:S04]  /*51e50*/  STL.64 [R1+0x1b0], R8 ;  /* 0x0001b00801007387 */ /* 0x0003e80000100a00 */
[----:B------:R1:W-:Y:S04]  /*51e60*/  LDGSTS.E [R13+-0x78580], desc[UR60][R16.64], P1 ;  /* 0x87a80000100d7fae */ /* 0x0003e8000892187c */
[----:B------:R-:W-:Y:S01]  /*51e70*/  LDGSTS.E [R12+-0x78180], desc[UR60][R8.64], P1 ;  /* 0x87e80000080c7fae */ /* 0x000fe2000892187c */
[----:B--2---:R-:W-:-:S04]  /*51e80*/  IMAD.WIDE R6, R5, 0x4, R6 ;  /* 0x0000000405067825 */ /* 0x004fc800078e0206 */
[C---:B---3--:R-:W-:Y:S01]  /*51e90*/  IMAD.WIDE R14, R5.reuse, 0x4, R242 ;  /* 0x00000004050e7825 */ /* 0x048fe200078e02f2 */
[----:B------:R2:W-:Y:S04]  /*51ea0*/  STL.64 [R1+0x1a8], R6 ;  /* 0x0001a80601007387 */ /* 0x0005e80000100a00 */
[----:B------:R3:W-:Y:S04]  /*51eb0*/  STL.64 [R1+0x1a0], R14 ;  /* 0x0001a00e01007387 */ /* 0x0007e80000100a00 */
[----:B------:R-:W4:Y:S04]  /*51ec0*/  LDL.LU.64 R242, [R1+0xd0] ;  /* 0x0000d00001f27983 */ /* 0x000f280000300a00 */
[----:B------:R-:W-:Y:S04]  /*51ed0*/  LDGSTS.E [R11+-0x5fd80], desc[UR60][R6.64], P1 ;  /* 0xa0280000060b7fae */ /* 0x000fe8000892187c */
[----:B-1----:R-:W4:Y:S01]  /*51ee0*/  LDL.LU.64 R8, [R1+0xc0] ;  /* 0x0000c00001087983 */ /* 0x002f220000300a00 */
[----:B------:R-:W-:-:S04]  /*51ef0*/  IMAD.WIDE R22, R5, 0x4, R94 ;  /* 0x0000000405167825 */ /* 0x000fc800078e025e */
[C---:B------:R-:W-:Y:S01]  /*51f00*/  IMAD.WIDE R18, R5.reuse, 0x4, R82 ;  /* 0x0000000405127825 */ /* 0x040fe200078e0252 */
[----:B------:R3:W-:Y:S03]  /*51f10*/  LDGSTS.E [R10+-0x5f980], desc[UR60][R14.64], P1 ;  /* 0xa06800000e0a7fae */ /* 0x0007e6000892187c */
[C---:B------:R-:W-:Y:S01]  /*51f20*/  IMAD.WIDE R16, R5.reuse, 0x4, R70 ;  /* 0x0000000405107825 */ /* 0x040fe200078e0246 */
[----:B------:R1:W-:Y:S04]  /*51f30*/  LDGSTS.E [R13+-0x5f580], desc[UR60][R22.64], P1 ;  /* 0xa0a80000160d7fae */ /* 0x0003e8000892187c */
[----:B------:R4:W-:Y:S04]  /*51f40*/  LDGSTS.E [R12+-0x5f180], desc[UR60][R18.64], P1 ;  /* 0xa0e80000120c7fae */ /* 0x0009e8000892187c */
[----:B------:R4:W-:Y:S04]  /*51f50*/  LDGSTS.E [R11+-0x5ed80], desc[UR60][R16.64], P1 ;  /* 0xa1280000100b7fae */ /* 0x0009e8000892187c */
[----:B--2---:R-:W2:Y:S04]  /*51f60*/  LDL.LU.64 R6, [R1+0xb0] ;  /* 0x0000b00001067983 */ /* 0x004ea80000300a00 */
[----:B------:R1:W-:Y:S01]  /*51f70*/  STL.64 [R1+0x198], R22 ;  /* 0x0001981601007387 */ /* 0x0003e20000100a00 */
[----:B---3--:R-:W-:-:S03]  /*51f80*/  IMAD.WIDE R14, R5, 0x4, R228 ;  /* 0x00000004050e7825 */ /* 0x008fc600078e02e4 */
[----:B------:R4:W-:Y:S04]  /*51f90*/  STL.64 [R1+0x190], R18 ;  /* 0x0001901201007387 */ /* 0x0009e80000100a00 */
[----:B------:R3:W-:Y:S04]  /*51fa0*/  STL.64 [R1+0x188], R16 ;  /* 0x0001881001007387 */ /* 0x0007e80000100a00 */
[----:B------:R3:W-:Y:S04]  /*51fb0*/  STL.64 [R1+0x180], R14 ;  /* 0x0001800e01007387 */ /* 0x0007e80000100a00 */
[----:B------:R3:W-:Y:S01]  /*51fc0*/  LDGSTS.E [R10+-0x5e980], desc[UR60][R14.64], P1 ;  /* 0xa16800000e0a7fae */ /* 0x0007e2000892187c */
[----:B-1----:R-:W-:-:S04]  /*51fd0*/  IMAD.WIDE R22, R5, 0x4, R58 ;  /* 0x0000000405167825 */ /* 0x002fc800078e023a */
[----:B----4-:R-:W-:-:S04]  /*51fe0*/  IMAD.WIDE R18, R5, 0x4, R46 ;  /* 0x0000000405127825 */ /* 0x010fc800078e022e */
[----:B---3--:R-:W-:-:S04]  /*51ff0*/  IMAD.WIDE R16, R5, 0x4, R34 ;  /* 0x0000000405107825 */ /* 0x008fc800078e0222 */
        /* <DEDUP_REMOVED lines=11> */
[C---:B----4-:R-:W-:Y:S01]  /*520b0*/  IMAD.WIDE R14, R5.reuse, 0x4, R8 ;  /* 0x00000004050e7825 */ /* 0x050fe200078e0208 */
[----:B------:R1:W-:Y:S04]  /*520c0*/  STL.64 [R1+0x158], R16 ;  /* 0x0001581001007387 */ /* 0x0003e80000100a00 */
[----:B------:R3:W-:Y:S04]  /*520d0*/  STL.64 [R1+0x150], R14 ;  /* 0x0001500e01007387 */ /* 0x0007e80000100a00 */
[----:B------:R1:W-:Y:S04]  /*520e0*/  LDGSTS.E [R13+-0x5d580], desc[UR60][R16.64], P1 ;  /* 0xa2a80000100d7fae */ /* 0x0003e8000892187c */
[----:B------:R3:W-:Y:S01]  /*520f0*/  LDGSTS.E [R12+-0x5d180], desc[UR60][R14.64], P1 ;  /* 0xa2e800000e0c7fae */ /* 0x0007e2000892187c */
[----:B--2---:R-:W-:-:S04]  /*52100*/  IMAD.WIDE R8, R5, 0x4, R6 ;  /* 0x0000000405087825 */ /* 0x004fc800078e0206 */
[C---:B------:R-:W-:Y:S01]  /*52110*/  IMAD.WIDE R6, R5.reuse, 0x4, R20 ;  /* 0x0000000405067825 */ /* 0x040fe200078e0214 */
[----:B------:R2:W-:Y:S04]  /*52120*/  STL.64 [R1+0x148], R8 ;  /* 0x0001480801007387 */ /* 0x0005e80000100a00 */
[----:B------:R4:W-:Y:S04]  /*52130*/  STL.64 [R1+0x130], R6 ;  /* 0x0001300601007387 */ /* 0x0009e80000100a00 */
[----:B------:R-:W4:Y:S04]  /*52140*/  LDL.LU.64 R58, [R1+0xb8] ;  /* 0x0000b800013a7983 */ /* 0x000f280000300a00 */
[----:B------:R-:W-:Y:S04]  /*52150*/  LDGSTS.E [R11+-0x5cd80], desc[UR60][R8.64], P1 ;  /* 0xa3280000080b7fae */ /* 0x000fe8000892187c */
[----:B------:R-:W4:Y:S01]  /*52160*/  LDL.LU.64 R46, [R1+0xc8] ;  /* 0x0000c800012e7983 */ /* 0x000f220000300a00 */
[----:B-1----:R-:W-:-:S03]  /*52170*/  IMAD.WIDE R16, R5, 0x4, R44 ;  /* 0x0000000405107825 */ /* 0x002fc600078e022c */
[----:B------:R4:W-:Y:S01]  /*52180*/  LDGSTS.E [R10+-0x5c980], desc[UR60][R6.64], P1 ;  /* 0xa3680000060a7fae */ /* 0x0009e2000892187c */
[----:B---3--:R-:W-:-:S03]  /*52190*/  IMAD.WIDE R14, R5, 0x4, R56 ;  /* 0x00000004050e7825 */ /* 0x008fc600078e0238 */
[----:B------:R1:W-:Y:S04]  /*521a0*/  LDGSTS.E [R13+-0x5c580], desc[UR60][R18.64], P1 ;  /* 0xa3a80000120d7fae */ /* 0x0003e8000892187c */
[----:B------:R3:W-:Y:S04]  /*521b0*/  LDGSTS.E [R12+-0x5c180], desc[UR60][R16.64], P1 ;  /* 0xa3e80000100c7fae */ /* 0x0007e8000892187c */
[----:B------:R-:W-:Y:S04]  /*521c0*/  LDGSTS.E [R11+-0x5bd80], desc[UR60][R14.64], P1 ;  /* 0xa42800000e0b7fae */ /* 0x000fe8000892187c */
[----:B--2---:R-:W2:Y:S04]  /*521d0*/  LDL.LU.64 R8, [R1+0xd8] ;  /* 0x0000d80001087983 */ /* 0x004ea80000300a00 */
[----:B------:R1:W-:Y:S04]  /*521e0*/  STL.64 [R1+0x120], R18 ;  /* 0x0001201201007387 */ /* 0x0003e80000100a00 */
[----:B------:R3:W-:Y:S01]  /*521f0*/  STL.64 [R1+0x110], R16 ;  /* 0x0001101001007387 */ /* 0x0007e20000100a00 */
[----:B----4-:R-:W-:-:S03]  /*52200*/  IMAD.WIDE R6, R5, 0x4, R68 ;  /* 0x0000000405067825 */ /* 0x010fc600078e0244 */
[----:B------:R-:W-:Y:S04]  /*52210*/  STL.64 [R1+0x100], R14 ;  /* 0x0001000e01007387 */ /* 0x000fe80000100a00 */
[----:B------:R4:W-:Y:S04]  /*52220*/  STL.64 [R1+0xf0], R6 ;  /* 0x0000f00601007387 */ /* 0x0009e80000100a00 */
[----:B------:R4:W-:Y:S04]  /*52230*/  LDGSTS.E [R10+-0x5b980], desc[UR60][R6.64], P1 ;  /* 0xa4680000060a7fae */ /* 0x0009e8000892187c */
[----:B------:R-:W2:Y:S01]  /*52240*/  LDL.LU.64 R34, [R1+0xe8] ;  /* 0x0000e80001227983 */ /* 0x000ea20000300a00 */
[----:B-1----:R-:W-:-:S04]  /*52250*/  IMAD.WIDE R18, R5, 0x4, R92 ;  /* 0x0000000405127825 */ /* 0x002fc800078e025c */
[C---:B---3--:R-:W-:Y:S01]  /*52260*/  IMAD.WIDE R16, R5.reuse, 0x4, R104 ;  /* 0x0000000405107825 */ /* 0x048fe200078e0268 */
[----:B------:R-:W3:Y:S04]  /*52270*/  LDL.LU.64 R238, [R1+0xf8] ;  /* 0x0000f80001ee7983 */ /* 0x000ee80000300a00 */
[----:B------:R-:W3:Y:S01]  /*52280*/  LDL.LU.64 R242, [R1+0x108] ;  /* 0x0001080001f27983 */ /* 0x000ee20000300a00 */
[----:B----4-:R-:W-:-:S05]  /*52290*/  IMAD.WIDE R6, R5, 0x4, R80 ;  /* 0x0000000405067825 */ /* 0x010fca00078e0250 */
[----:B------:R1:W-:Y:S04]  /*522a0*/  STL.64 [R1+0xe0], R6 ;  /* 0x0000e00601007387 */ /* 0x0003e80000100a00 */
[----:B------:R-:W-:Y:S04]  /*522b0*/  STL.64 [R1+0xd0], R18 ;  /* 0x0000d01201007387 */ /* 0x000fe80000100a00 */
[----:B------:R-:W-:Y:S04]  /*522c0*/  LDGSTS.E [R13+-0x5b580], desc[UR60][R6.64], P1 ;  /* 0xa4a80000060d7fae */ /* 0x000fe8000892187c */
[----:B------:R-:W-:Y:S01]  /*522d0*/  STL.64 [R1+0xc0], R16 ;  /* 0x0000c01001007387 */ /* 0x000fe20000100a00 */
[----:B------:R-:W-:-:S03]  /*522e0*/  IMAD.WIDE R14, R5, 0x4, R116 ;  /* 0x00000004050e7825 */ /* 0x000fc600078e0274 */
[----:B------:R-:W-:Y:S04]  /*522f0*/  LDGSTS.E [R12+-0x5b180], desc[UR60][R18.64], P1 ;  /* 0xa4e80000120c7fae */ /* 0x000fe8000892187c */
[----:B------:R-:W-:Y:S04]  /*52300*/  LDGSTS.E [R11+-0x5ad80], desc[UR60][R16.64], P1 ;  /* 0xa5280000100b7fae */ /* 0x000fe8000892187c */
[----:B------:R4:W-:Y:S04]  /*52310*/  LDGSTS.E [R10+-0x5a980], desc[UR60][R14.64], P1 ;  /* 0xa56800000e0a7fae */ /* 0x0009e8000892187c */
[----:B-1----:R-:W3:Y:S04]  /*52320*/  LDL.LU.64 R6, [R1+0x118] ;  /* 0x0001180001067983 */ /* 0x002ee80000300a00 */
[----:B------:R1:W-:Y:S04]  /*52330*/  STL.64 [R1+0xb0], R14 ;  /* 0x0000b00e01007387 */ /* 0x0003e80000100a00 */
[----:B------:R-:W3:Y:S01]  /*52340*/  LDL.LU.64 R228, [R1+0x128] ;  /* 0x0001280001e47983 */ /* 0x000ee20000300a00 */
[----:B----4-:R-:W-:Y:S01]  /*52350*/  IMAD.WIDE R10, R5, 0x4, R128 ;  /* 0x00000004050a7825 */ /* 0x010fe200078e0280 */
[----:B------:R-:W-:-:S03]  /*52360*/  IADD3 R21, R249, 0x100000, RZ ;  /* 0x00100000f9157810 */ /* 0x000fc60007ffe0ff */
[C---:B------:R-:W-:Y:S02]  /*52370*/  VIADD R20, R249.reuse, 0x100000 ;  /* 0x00100000f9147836 */ /* 0x040fe40000000000 */
[----:B------:R-:W-:Y:S01]  /*52380*/  LDGSTS.E [R21+-0x5a580], desc[UR60][R10.64], P1 ;  /* 0xa5a800000a157fae */ /* 0x000fe2000892187c */
[C---:B-1----:R-:W-:Y:S02]  /*52390*/  VIADD R15, R249.reuse, 0x100000 ;  /* 0x00100000f90f7836 */ /* 0x042fe40000000000 */
[----:B------:R-:W-:Y:S02]  /*523a0*/  VIADD R14, R249, 0x100000 ;  /* 0x00100000f90e7836 */ /* 0x000fe40000000000 */
[C---:B------:R-:W-:Y:S02]  /*523b0*/  IMAD.WIDE R12, R5.reuse, 0x4, R58 ;  /* 0x00000004050c7825 */ /* 0x040fe400078e023a */
[----:B------:R-:W4:Y:S02]  /*523c0*/  LDL.LU.64 R58, [R1+0x138] ;  /* 0x00013800013a7983 */ /* 0x000f240000300a00 */
[----:B--2---:R-:W-:-:S04]  /*523d0*/  IMAD.WIDE R18, R5, 0x4, R8 ;  /* 0x0000000405127825 */ /* 0x004fc800078e0208 */
[C---:B------:R-:W-:Y:S01]  /*523e0*/  IMAD.WIDE R16, R5.reuse, 0x4, R46 ;  /* 0x0000000405107825 */ /* 0x040fe200078e022e */
[----:B------:R-:W2:Y:S04]  /*523f0*/  LDL.LU.64 R8, [R1+0x19d0] ;  /* 0x0019d00001087983 */ /* 0x000ea80000300a00 */
[----:B------:R-:W2:Y:S04]  /*52400*/  LDL.LU.64 R46, [R1+0x19c8] ;  /* 0x0019c800012e7983 */ /* 0x000ea80000300a00 */
[----:B------:R-:W-:Y:S04]  /*52410*/  STL.64 [R1+0x2528], R10 ;  /* 0x0025280a01007387 */ /* 0x000fe80000100a00 */
[----:B------:R2:W-:Y:S04]  /*52420*/  STL.64 [R1+0x2530], R12 ;  /* 0x0025300c01007387 */ /* 0x0005e80000100a00 */
[----:B------:R1:W-:Y:S04]  /*52430*/  STL.64 [R1+0x2538], R16 ;  /* 0x0025381001007387 */ /* 0x0003e80000100a00 */
[----:B------:R3:W-:Y:S04]  /*52440*/  LDGSTS.E [R20+-0x5a180], desc[UR60][R12.64], P1 ;  /* 0xa5e800000c147fae */ /* 0x0007e8000892187c */
[----:B------:R-:W-:Y:S04]  /*52450*/  STL.64 [R1+0x2540], R18 ;  /* 0x0025401201007387 */ /* 0x000fe80000100a00 */
[----:B------:R-:W-:Y:S04]  /*52460*/  LDGSTS.E [R15+-0x59d80], desc[UR60][R16.64], P1 ;  /* 0xa6280000100f7fae */ /* 0x000fe8000892187c */
[----:B------:R1:W-:Y:S01]  /*52470*/  LDGSTS.E [R14+-0x59980], desc[UR60][R18.64], P1 ;  /* 0xa6680000120e7fae */ /* 0x0003e2000892187c */
[----:B---3--:R-:W-:-:S04]  /*52480*/  IMAD.WIDE R20, R5, 0x4, R238 ;  /* 0x0000000405147825 */ /* 0x008fc800078e02ee */
[----:B-1----:R-:W-:-:S04]  /*52490*/  IMAD.WIDE R14, R5, 0x4, R34 ;  /* 0x00000004050e7825 */ /* 0x002fc800078e0222 */
[----:B------:R-:W-:-:S04]  /*524a0*/  IMAD.WIDE R24, R5, 0x4, R242 ;  /* 0x0000000405187825 */ /* 0x000fc800078e02f2 */
[----:B------:R-:W-:Y:S02]  /*524b0*/  IMAD.WIDE R28, R5, 0x4, R6 ;  /* 0x00000004051c7825 */ /* 0x000fe400078e0206 */
[----:B------:R-:W3:Y:S04]  /*524c0*/  LDL.LU.64 R6, [R1+0x19c0] ;  /* 0x0019c00001067983 */ /* 0x000ee80000300a00 */
[----:B------:R-:W3:Y:S04]  /*524d0*/  LDL.LU.64 R238, [R1+0x19b8] ;  /* 0x0019b80001ee7983 */ /* 0x000ee80000300a00 */
[----:B------:R-:W3:Y:S04]  /*524e0*/  LDL.LU.64 R34, [R1+0x19b0] ;  /* 0x0019b00001227983 */ /* 0x000ee80000300a00 */
[----:B------:R-:W3:Y:S01]  /*524f0*/  LDL.LU.64 R242, [R1+0x19a8] ;  /* 0x0019a80001f27983 */ /* 0x000ee20000300a00 */
[C---:B------:R-:W-:Y:S01]  /*52500*/  IADD3 R27, R249.reuse, 0x100000, RZ ;  /* 0x00100000f91b7810 */ /* 0x040fe20007ffe0ff */
[----:B------:R-:W-:-:S02]  /*52510*/  VIADD R26, R249, 0x100000 ;  /* 0x00100000f91a7836 */ /* 0x000fc40000000000 */
[C---:B------:R-:W-:Y:S02]  /*52520*/  VIADD R23, R249.reuse, 0x100000 ;  /* 0x00100000f9177836 */ /* 0x040fe40000000000 */
[C---:B------:R-:W-:Y:S01]  /*52530*/  VIADD R22, R249.reuse, 0x100000 ;  /* 0x00100000f9167836 */ /* 0x040fe20000000000 */
[----:B------:R1:W-:Y:S04]  /*52540*/  STL.64 [R1+0x2548], R14 ;  /* 0x0025480e01007387 */ /* 0x0003e80000100a00 */
[----:B------:R-:W-:Y:S04]  /*52550*/  LDGSTS.E [R27+-0x59580], desc[UR60][R14.64], P1 ;  /* 0xa6a800000e1b7fae */ /* 0x000fe8000892187c */
[----:B------:R-:W-:Y:S04]  /*52560*/  LDGSTS.E [R26+-0x59180], desc[UR60][R20.64], P1 ;  /* 0xa6e80000141a7fae */ /* 0x000fe8000892187c */
[----:B------:R-:W-:Y:S04]  /*52570*/  STL.64 [R1+0x2550], R20 ;  /* 0x0025501401007387 */ /* 0x000fe80000100a00 */
[----:B------:R-:W-:Y:S04]  /*52580*/  LDGSTS.E [R23+-0x58d80], desc[UR60][R24.64], P1 ;  /* 0xa728000018177fae */ /* 0x000fe8000892187c */
[----:B------:R-:W-:Y:S04]  /*52590*/  STL.64 [R1+0x2558], R24 ;  /* 0x0025581801007387 */ /* 0x000fe80000100a00 */
[----:B------:R1:W-:Y:S04]  /*525a0*/  LDGSTS.E [R22+-0x58980], desc[UR60][R28.64], P1 ;  /* 0xa76800001c167fae */ /* 0x0003e8000892187c */
[----:B------:R-:W-:Y:S04]  /*525b0*/  STL.64 [R1+0x2560], R28 ;  /* 0x0025601c01007387 */ /* 0x000fe80000100a00 */
[----:B------:R-:W-:Y:S01]  /*525c0*/  STL.64 [R1+0x2568], R248 ;  /* 0x002568f801007387 */ /* 0x000fe20000100a00 */
[----:B------:R-:W-:Y:S01]  /*525d0*/  IADD3 R33, R249, 0x100000, RZ ;  /* 0x00100000f9217810 */ /* 0x000fe20007ffe0ff */
[----:B-1----:R-:W-:-:S02]  /*525e0*/  IMAD.WIDE R22, R5, 0x4, R228 ;  /* 0x0000000405167825 */ /* 0x002fc400078e02e4 */
[----:B------:R-:W3:Y:S02]  /*525f0*/  LDL.LU.64 R228, [R1+0x19a0] ;  /* 0x0019a00001e47983 */ /* 0x000ee40000300a00 */
[----:B------:R-:W-:Y:S02]  /*52600*/  VIADD R32, R249, 0x100000 ;  /* 0x00100000f9207836 */ /* 0x000fe40000000000 */
[C---:B------:R-:W-:Y:S01]  /*52610*/  VIADD R31, R250.reuse, 0x100000 ;  /* 0x00100000fa1f7836 */ /* 0x040fe20000000000 */
[----:B------:R-:W-:Y:S01]  /*52620*/  LDGSTS.E [R33+-0x58580], desc[UR60][R22.64], P1 ;  /* 0xa7a8000016217fae */ /* 0x000fe2000892187c */
[----:B------:R-:W-:Y:S02]  /*52630*/  VIADD R30, R250, 0x100000 ;  /* 0x00100000fa1e7836 */ /* 0x000fe40000000000 */
[----:B----4-:R-:W-:-:S05]  /*52640*/  IMAD.WIDE R26, R5, 0x4, R58 ;  /* 0x00000004051a7825 */ /* 0x010fca00078e023a */
[----:B------:R-:W-:Y:S01]  /*52650*/  LDGSTS.E [R32+-0x58180], desc[UR60][R26.64], P1 ;  /* 0xa7e800001a207fae */ /* 0x000fe2000892187c */
[----:B--2---:R-:W-:-:S03]  /*52660*/  IMAD.WIDE R12, R5, 0x4, R8 ;  /* 0x00000004050c7825 */ /* 0x004fc600078e0208 */
[----:B------:R-:W2:Y:S04]  /*52670*/  LDL.LU.64 R8, [R1+0x1998] ;  /* 0x0019980001087983 */ /* 0x000ea80000300a00 */
[----:B------:R1:W-:Y:S04]  /*52680*/  STL.64 [R1+0xa8], R12 ;  /* 0x0000a80c01007387 */ /* 0x0003e80000100a00 */
[----:B------:R-:W4:Y:S01]  /*52690*/  LDL.LU.64 R58, [R1+0x1990] ;  /* 0x00199000013a7983 */ /* 0x000f220000300a00 */
[----:B------:R-:W-:-:S03]  /*526a0*/  IMAD.WIDE R10, R5, 0x4, R46 ;  /* 0x00000004050a7825 */ /* 0x000fc600078e022e */
[----:B------:R1:W-:Y:S04]  /*526b0*/  LDGSTS.E [R31+-0x7fd00], desc[UR60][R12.64], P1 ;  /* 0x803000000c1f7fae */ /* 0x0003e8000892187c */
[----:B------:R-:W4:Y:S04]  /*526c0*/  LDL.LU.64 R46, [R1+0x1988] ;  /* 0x00198800012e7983 */ /* 0x000f280000300a00 */
[----:B------:R1:W-:Y:S04]  /*526d0*/  STL.64 [R1+0x98], R10 ;  /* 0x0000980a01007387 */ /* 0x0003e80000100a00 */
[----:B------:R-:W-:Y:S04]  /*526e0*/  STL.64 [R1+0x2578], R22 ;  /* 0x0025781601007387 */ /* 0x000fe80000100a00 */
[----:B------:R1:W-:Y:S01]  /*526f0*/  LDGSTS.E [R30+-0x7f900], desc[UR60][R10.64], P1 ;  /* 0x807000000a1e7fae */ /* 0x0003e2000892187c */
[----:B---3--:R-:W-:-:S04]  /*52700*/  IMAD.WIDE R16, R5, 0x4, R6 ;  /* 0x0000000405107825 */ /* 0x008fc800078e0206 */
[C---:B------:R-:W-:Y:S01]  /*52710*/  IMAD.WIDE R14, R5.reuse, 0x4, R238 ;  /* 0x00000004050e7825 */ /* 0x040fe200078e02ee */
[----:B------:R-:W3:Y:S04]  /*52720*/  LDL.LU.64 R6, [R1+0x1980] ;  /* 0x0019800001067983 */ /* 0x000ee80000300a00 */
[----:B------:R-:W3:Y:S01]  /*52730*/  LDL.LU.64 R238, [R1+0x1978] ;  /* 0x0019780001ee7983 */ /* 0x000ee20000300a00 */
[----:B-1----:R-:W-:-:S03]  /*52740*/  IMAD.WIDE R12, R5, 0x4, R34 ;  /* 0x00000004050c7825 */ /* 0x002fc600078e0222 */
[----:B------:R1:W-:Y:S04]  /*52750*/  STL.64 [R1+0x88], R16 ;  /* 0x0000881001007387 */ /* 0x0003e80000100a00 */
[----:B------:R-:W3:Y:S04]  /*52760*/  LDL.LU.64 R34, [R1+0x1970] ;  /* 0x0019700001227983 */ /* 0x000ee80000300a00 */
[----:B------:R2:W-:Y:S01]  /*52770*/  STL.64 [R1+0x78], R14 ;  /* 0x0000780e01007387 */ /* 0x0005e20000100a00 */
[----:B------:R-:W-:-:S03]  /*52780*/  IMAD.WIDE R10, R5, 0x4, R242 ;  /* 0x00000004050a7825 */ /* 0x000fc600078e02f2 */
[----:B------:R4:W-:Y:S04]  /*52790*/  STL.64 [R1+0x68], R12 ;  /* 0x0000680c01007387 */ /* 0x0009e80000100a00 */
[----:B------:R-:W3:Y:S01]  /*527a0*/  LDL.LU.64 R242, [R1+0x1968] ;  /* 0x0019680001f27983 */ /* 0x000ee20000300a00 */
[C---:B------:R-:W-:Y:S01]  /*527b0*/  IADD3 R33, R250.reuse, 0x100000, RZ ;  /* 0x00100000fa217810 */ /* 0x040fe20007ffe0ff */
[----:B------:R-:W-:Y:S02]  /*527c0*/  VIADD R32, R250, 0x100000 ;  /* 0x00100000fa207836 */ /* 0x000fe40000000000 */
[----:B------:R4:W-:Y:S04]  /*527d0*/  STL.64 [R1+0x58], R10 ;  /* 0x0000580a01007387 */ /* 0x0009e80000100a00 */
[----:B------:R1:W-:Y:S04]  /*527e0*/  LDGSTS.E [R33+-0x7f500], desc[UR60][R16.64], P1 ;  /* 0x80b0000010217fae */ /* 0x0003e8000892187c */
[----:B------:R2:W-:Y:S04]  /*527f0*/  LDGSTS.E [R32+-0x7f100], desc[UR60][R14.64], P1 ;  /* 0x80f000000e207fae */ /* 0x0005e8000892187c */
[----:B------:R4:W-:Y:S04]  /*52800*/  LDGSTS.E [R31+-0x7ed00], desc[UR60][R12.64], P1 ;  /* 0x813000000c1f7fae */ /* 0x0009e8000892187c */
[----:B------:R4:W-:Y:S01]  /*52810*/  LDGSTS.E [R30+-0x7e900], desc[UR60][R10.64], P1 ;  /* 0x817000000a1e7fae */ /* 0x0009e2000892187c */
[----:B-1----:R-:W-:-:S03]  /*52820*/  IMAD.WIDE R16, R5, 0x4, R228 ;  /* 0x0000000405107825 */ /* 0x002fc600078e02e4 */
[----:B------:R-:W3:Y:S04]  /*52830*/  LDL.LU.64 R228, [R1+0x1960] ;  /* 0x0019600001e47983 */ /* 0x000ee80000300a00 */
[----:B------:R-:W-:Y:S01]  /*52840*/  LDGSTS.E [R33+-0x7e500], desc[UR60][R16.64], P1 ;  /* 0x81b0000010217fae */ /* 0x000fe2000892187c */
[----:B--2---:R-:W-:-:S04]  /*52850*/  IMAD.WIDE R14, R5, 0x4, R8 ;  /* 0x00000004050e7825 */ /* 0x004fc800078e0208 */
[C---:B----4-:R-:W-:Y:S01]  /*52860*/  IMAD.WIDE R12, R5.reuse, 0x4, R58 ;  /* 0x00000004050c7825 */ /* 0x050fe200078e023a */
[----:B------:R-:W2:Y:S04]  /*52870*/  LDL.LU.64 R8, [R1+0x1958] ;  /* 0x0019580001087983 */ /* 0x000ea80000300a00 */
[----:B------:R-:W-:Y:S04]  /*52880*/  STL.64 [R1+0x48], R16 ;  /* 0x0000481001007387 */ /* 0x000fe80000100a00 */
[----:B------:R-:W4:Y:S04]  /*52890*/  LDL.LU.64 R58, [R1+0x1950] ;  /* 0x00195000013a7983 */ /* 0x000f280000300a00 */
[----:B------:R-:W-:Y:S01]  /*528a0*/  STL.64 [R1+0x38], R14 ;  /* 0x0000380e01007387 */ /* 0x000fe20000100a00 */
[----:B------:R-:W-:-:S03]  /*528b0*/  IMAD.WIDE R10, R5, 0x4, R46 ;  /* 0x00000004050a7825 */ /* 0x000fc600078e022e */
[----:B------:R-:W-:Y:S04]  /*528c0*/  STL.64 [R1+0x28], R12 ;  /* 0x0000280c01007387 */ /* 0x000fe80000100a00 */
[----:B------:R-:W4:Y:S04]  /*528d0*/  LDL.LU.64 R46, [R1+0x1948] ;  /* 0x00194800012e7983 */ /* 0x000f280000300a00 */
[----:B------:R-:W-:Y:S04]  /*528e0*/  LDGSTS.E [R32+-0x7e100], desc[UR60][R14.64], P1 ;  /* 0x81f000000e207fae */ /* 0x000fe8000892187c */
[----:B------:R-:W-:Y:S04]  /*528f0*/  LDGSTS.E [R31+-0x7dd00], desc[UR60][R12.64], P1 ;  /* 0x823000000c1f7fae */ /* 0x000fe8000892187c */
[----:B------:R3:W-:Y:S04]  /*52900*/  STL.64 [R1+0x18], R10 ;  /* 0x0000180a01007387 */ /* 0x0007e80000100a00 */
[----:B------:R3:W-:Y:S02]  /*52910*/  LDGSTS.E [R30+-0x7d900], desc[UR60][R10.64], P1 ;  /* 0x827000000a1e7fae */ /* 0x0007e4000892187c */
[----:B---3--:R-:W-:-:S04]  /*52920*/  IMAD.WIDE R10, R5, 0x4, R6 ;  /* 0x00000004050a7825 */ /* 0x008fc800078e0206 */
[C---:B------:R-:W-:Y:S01]  /*52930*/  IMAD.WIDE R240, R5.reuse, 0x4, R238 ;  /* 0x0000000405f07825 */ /* 0x040fe200078e02ee */
[----:B------:R-:W3:Y:S04]  /*52940*/  LDL.LU.64 R6, [R1+0x1940] ;  /* 0x0019400001067983 */ /* 0x000ee80000300a00 */
[----:B------:R-:W3:Y:S04]  /*52950*/  LDL.LU.64 R238, [R1+0x1938] ;  /* 0x0019380001ee7983 */ /* 0x000ee80000300a00 */
[----:B------:R1:W-:Y:S04]  /*52960*/  STL.64 [R1+0x8], R10 ;  /* 0x0000080a01007387 */ /* 0x0003e80000100a00 */
[----:B------:R-:W3:Y:S01]  /*52970*/  LDL.LU.64 R70, [R1+0x1930] ;  /* 0x0019300001467983 */ /* 0x000ee20000300a00 */
[----:B------:R-:W-:-:S04]  /*52980*/  IMAD.WIDE R232, R5, 0x4, R242 ;  /* 0x0000000405e87825 */ /* 0x000fc800078e02f2 */
[----:B------:R-:W-:Y:S01]  /*52990*/  IMAD.WIDE R236, R5, 0x4, R34 ;  /* 0x0000000405ec7825 */ /* 0x000fe200078e0222 */
[----:B------:R-:W3:Y:S04]  /*529a0*/  LDL.LU.64 R242, [R1+0x1928] ;  /* 0x0019280001f27983 */ /* 0x000ee80000300a00 */
[----:B------:R-:W-:Y:S04]  /*529b0*/  LDGSTS.E [R33+-0x7d500], desc[UR60][R10.64], P1 ;  /* 0x82b000000a217fae */ /* 0x000fe8000892187c */
[----:B------:R-:W-:Y:S01]  /*529c0*/  LDGSTS.E [R32+-0x7d100], desc[UR60][R240.64], P1 ;  /* 0x82f00000f0207fae */ /* 0x000fe2000892187c */
[----:B------:R-:W-:-:S03]  /*529d0*/  VIADD R35, R250, 0x100000 ;  /* 0x00100000fa237836 */ /* 0x000fc60000000000 */
[----:B------:R-:W-:Y:S01]  /*529e0*/  LDGSTS.E [R31+-0x7cd00], desc[UR60][R236.64], P1 ;  /* 0x83300000ec1f7fae */ /* 0x000fe2000892187c */
[----:B------:R-:W-:-:S03]  /*529f0*/  VIADD R34, R250, 0x100000 ;  /* 0x00100000fa227836 */ /* 0x000fc60000000000 */
[----:B------:R-:W3:Y:S04]  /*52a00*/  LDL.LU.64 R82, [R1+0x1920] ;  /* 0x0019200001527983 */ /* 0x000ee80000300a00 */
[----:B------:R1:W-:Y:S01]  /*52a10*/  LDGSTS.E [R30+-0x7c900], desc[UR60][R232.64], P1 ;  /* 0x83700000e81e7fae */ /* 0x0003e2000892187c */
[----:B------:R-:W-:-:S05]  /*52a20*/  IMAD.WIDE R228, R5, 0x4, R228 ;  /* 0x0000000405e47825 */ /* 0x000fca00078e02e4 */
[----:B------:R-:W-:Y:S01]  /*52a30*/  LDGSTS.E [R35+-0x7c500], desc[UR60][R228.64], P1 ;  /* 0x83b00000e4237fae */ /* 0x000fe2000892187c */
[----:B--2---:R-:W-:-:S04]  /*52a40*/  IMAD.WIDE R224, R5, 0x4, R8 ;  /* 0x0000000405e07825 */ /* 0x004fc800078e0208 */
[C---:B----4-:R-:W-:Y:S01]  /*52a50*/  IMAD.WIDE R220, R5.reuse, 0x4, R58 ;  /* 0x0000000405dc7825 */ /* 0x050fe200078e023a */
[----:B------:R-:W2:Y:S04]  /*52a60*/  LDL.LU.64 R8, [R1+0x1918] ;  /* 0x0019180001087983 */ /* 0x000ea80000300a00 */
[----:B------:R-:W4:Y:S01]  /*52a70*/  LDL.LU.64 R58, [R1+0x1910] ;  /* 0x00191000013a7983 */ /* 0x000f220000300a00 */
[----:B-1----:R-:W-:-:S03]  /*52a80*/  IMAD.WIDE R30, R5, 0x4, R46 ;  /* 0x00000004051e7825 */ /* 0x002fc600078e022e */
[----:B------:R-:W-:Y:S04]  /*52a90*/  LDGSTS.E [R34+-0x7c100], desc[UR60][R224.64], P1 ;  /* 0x83f00000e0227fae */ /* 0x000fe8000892187c */
[----:B------:R-:W4:Y:S04]  /*52aa0*/  LDL.LU.64 R46, [R1+0x1908] ;  /* 0x00190800012e7983 */ /* 0x000f280000300a00 */
[----:B------:R-:W-:Y:S04]  /*52ab0*/  LDGSTS.E [R33+-0x7bd00], desc[UR60][R220.64], P1 ;  /* 0x84300000dc217fae */ /* 0x000fe8000892187c */
[----:B------:R3:W-:Y:S02]  /*52ac0*/  LDGSTS.E [R32+-0x7b900], desc[UR60][R30.64], P1 ;  /* 0x847000001e207fae */ /* 0x0007e4000892187c */
[----:B---3--:R-:W-:-:S04]  /*52ad0*/  IMAD.WIDE R32, R5, 0x4, R6 ;  /* 0x0000000405207825 */ /* 0x008fc800078e0206 */
[C---:B------:R-:W-:Y:S01]  /*52ae0*/  IMAD.WIDE R34, R5.reuse, 0x4, R238 ;  /* 0x0000000405227825 */ /* 0x040fe200078e02ee */
[----:B------:R-:W3:Y:S04]  /*52af0*/  LDL.LU.64 R6, [R1+0x1900] ;  /* 0x0019000001067983 */ /* 0x000ee80000300a00 */
[----:B------:R-:W3:Y:S01]  /*52b00*/  LDL.LU.64 R238, [R1+0x18f8] ;  /* 0x0018f80001ee7983 */ /* 0x000ee20000300a00 */
[----:B------:R-:W-:-:S04]  /*52b10*/  IMAD.WIDE R36, R5, 0x4, R70 ;  /* 0x0000000405247825 */ /* 0x000fc800078e0246 */
[----:B------:R-:W-:Y:S01]  /*52b20*/  IMAD.WIDE R38, R5, 0x4, R242 ;  /* 0x0000000405267825 */ /* 0x000fe200078e02f2 */
[----:B------:R-:W3:Y:S04]  /*52b30*/  LDL.LU.64 R70, [R1+0x18f0] ;  /* 0x0018f00001467983 */ /* 0x000ee80000300a00 */
[----:B------:R-:W3:Y:S01]  /*52b40*/  LDL.LU.64 R242, [R1+0x18e8] ;  /* 0x0018e80001f27983 */ /* 0x000ee20000300a00 */
[C---:B------:R-:W-:Y:S01]  /*52b50*/  IADD3 R43, R250.reuse, 0x100000, RZ ;  /* 0x00100000fa2b7810 */ /* 0x040fe20007ffe0ff */
[C---:B------:R-:W-:Y:S02]  /*52b60*/  VIADD R42, R250.reuse, 0x100000 ;  /* 0x00100000fa2a7836 */ /* 0x040fe40000000000 */
[C---:B------:R-:W-:Y:S02]  /*52b70*/  VIADD R41, R250.reuse, 0x100000 ;  /* 0x00100000fa297836 */ /* 0x040fe40000000000 */
[C---:B------:R-:W-:Y:S01]  /*52b80*/  VIADD R40, R250.reuse, 0x100000 ;  /* 0x00100000fa287836 */ /* 0x040fe20000000000 */
[C---:B------:R-:W-:Y:S01]  /*52b90*/  IADD3 R51, R250.reuse, 0x100000, RZ ;  /* 0x00100000fa337810 */ /* 0x040fe20007ffe0ff */
[----:B------:R-:W-:Y:S04]  /*52ba0*/  LDGSTS.E [R43+-0x7b500], desc[UR60][R32.64], P1 ;  /* 0x84b00000202b7fae */ /* 0x000fe8000892187c */
[----:B------:R-:W-:Y:S04]  /*52bb0*/  LDGSTS.E [R42+-0x7b100], desc[UR60][R34.64], P1 ;  /* 0x84f00000222a7fae */ /* 0x000fe8000892187c */
[----:B------:R-:W-:Y:S04]  /*52bc0*/  LDGSTS.E [R41+-0x7ad00], desc[UR60][R36.64], P1 ;  /* 0x8530000024297fae */ /* 0x000fe8000892187c */
[----:B------:R1:W-:Y:S01]  /*52bd0*/  LDGSTS.E [R40+-0x7a900], desc[UR60][R38.64], P1 ;  /* 0x8570000026287fae */ /* 0x0003e2000892187c */
[----:B------:R-:W-:-:S03]  /*52be0*/  VIADD R50, R250, 0x100000 ;  /* 0x00100000fa327836 */ /* 0x000fc60000000000 */
[----:B------:R-:W3:Y:S01]  /*52bf0*/  LDL.LU.64 R106, [R1+0x18e0] ;  /* 0x0018e000016a7983 */ /* 0x000ee20000300a00 */
[C---:B------:R-:W-:Y:S02]  /*52c00*/  VIADD R49, R250.reuse, 0x100000 ;  /* 0x00100000fa317836 */ /* 0x040fe40000000000 */
[----:B------:R-:W-:Y:S02]  /*52c10*/  VIADD R48, R250, 0x100000 ;  /* 0x00100000fa307836 */ /* 0x000fe40000000000 */
[----:B-1----:R-:W-:-:S05]  /*52c20*/  IMAD.WIDE R40, R5, 0x4, R82 ;  /* 0x0000000405287825 */ /* 0x002fca00078e0252 */
[----:B------:R-:W-:Y:S01]  /*52c30*/  LDGSTS.E [R51+-0x7a500], desc[UR60][R40.64], P1 ;  /* 0x85b0000028337fae */ /* 0x000fe2000892187c */
[----:B--2---:R-:W-:-:S04]  /*52c40*/  IMAD.WIDE R42, R5, 0x4, R8 ;  /* 0x00000004052a7825 */ /* 0x004fc800078e0208 */
[C---:B----4-:R-:W-:Y:S01]  /*52c50*/  IMAD.WIDE R44, R5.reuse, 0x4, R58 ;  /* 0x00000004052c7825 */ /* 0x050fe200078e023a */
[----:B------:R-:W2:Y:S04]  /*52c60*/  LDL.LU.64 R8, [R1+0x18d8] ;  /* 0x0018d80001087983 */ /* 0x000ea80000300a00 */
[----:B------:R-:W4:Y:S01]  /*52c70*/  LDL.LU.64 R94, [R1+0x18c0] ;  /* 0x0018c000015e7983 */ /* 0x000f220000300a00 */
[----:B------:R-:W-:-:S03]  /*52c80*/  IMAD.WIDE R46, R5, 0x4, R46 ;  /* 0x00000004052e7825 */ /* 0x000fc600078e022e */
[----:B------:R-:W4:Y:S04]  /*52c90*/  LDL.LU.64 R82, [R1+0x18b8] ;  /* 0x0018b80001527983 */ /* 0x000f280000300a00 */
[----:B------:R-:W-:Y:S04]  /*52ca0*/  LDGSTS.E [R50+-0x7a100], desc[UR60][R42.64], P1 ;  /* 0x85f000002a327fae */ /* 0x000fe8000892187c */
        /* <DEDUP_REMOVED lines=38> */
[----:B------:R-:W-:-:S03]  /*52f10*/  IMAD.WIDE R68, R5, 0x4, R70 ;  /* 0x0000000405447825 */ /* 0x000fc600078e0246 */
[----:B------:R-:W3:Y:S01]  /*52f20*/  LDL.LU.64 R118, [R1+0x1598] ;  /* 0x0015980001767983 */ /* 0x000ee20000300a00 */
[----:B------:R-:W-:-:S03]  /*52f30*/  IMAD.WIDE R70, R5, 0x4, R242 ;  /* 0x0000000405467825 */ /* 0x000fc600078e02f2 */
[----:B------:R-:W3:Y:S01]  /*52f40*/  LDL.LU.64 R242, [R1+0x1588] ;  /* 0x0015880001f27983 */ /* 0x000ee20000300a00 */
[C---:B------:R-:W-:Y:S01]  /*52f50*/  IADD3 R75, R250.reuse, 0x100000, RZ ;  /* 0x00100000fa4b7810 */ /* 0x040fe20007ffe0ff */
[C---:B------:R-:W-:Y:S02]  /*52f60*/  VIADD R74, R250.reuse, 0x100000 ;  /* 0x00100000fa4a7836 */ /* 0x040fe40000000000 */
[C---:B------:R-:W-:Y:S02]  /*52f70*/  VIADD R73, R250.reuse, 0x100000 ;  /* 0x00100000fa497836 */ /* 0x040fe40000000000 */
[C---:B------:R-:W-:Y:S01]  /*52f80*/  VIADD R72, R250.reuse, 0x100000 ;  /* 0x00100000fa487836 */ /* 0x040fe20000000000 */
[----:B------:R-:W-:Y:S04]  /*52f90*/  LDGSTS.E [R75+-0x5f500], desc[UR60][R64.64], P1 ;  /* 0xa0b00000404b7fae */ /* 0x000fe8000892187c */
[----:B------:R-:W-:Y:S04]  /*52fa0*/  LDGSTS.E [R74+-0x5f100], desc[UR60][R66.64], P1 ;  /* 0xa0f00000424a7fae */ /* 0x000fe8000892187c */
[----:B------:R-:W-:Y:S04]  /*52fb0*/  LDGSTS.E [R73+-0x5ed00], desc[UR60][R68.64], P1 ;  /* 0xa130000044497fae */ /* 0x000fe8000892187c */
[----:B------:R1:W-:Y:S01]  /*52fc0*/  LDGSTS.E [R72+-0x5e900], desc[UR60][R70.64], P1 ;  /* 0xa170000046487fae */ /* 0x0003e2000892187c */
[C---:B------:R-:W-:Y:S01]  /*52fd0*/  IADD3 R83, R250.reuse, 0x100000, RZ ;  /* 0x00100000fa537810 */ /* 0x040fe20007ffe0ff */
[----:B------:R-:W-:-:S02]  /*52fe0*/  VIADD R82, R250, 0x100000 ;  /* 0x00100000fa527836 */ /* 0x000fc40000000000 */
[C---:B------:R-:W-:Y:S02]  /*52ff0*/  VIADD R81, R250.reuse, 0x100000 ;  /* 0x00100000fa517836 */ /* 0x040fe40000000000 */
[----:B------:R-:W-:Y:S02]  /*53000*/  VIADD R80, R250, 0x100000 ;  /* 0x00100000fa507836 */ /* 0x000fe40000000000 */
[C---:B-1----:R-:W-:Y:S02]  /*53010*/  IMAD.WIDE R72, R5.reuse, 0x4, R130 ;  /* 0x0000000405487825 */ /* 0x042fe400078e0282 */
[----:B------:R-:W3:Y:S04]  /*53020*/  LDL.LU.64 R130, [R1+0x1578] ;  /* 0x0015780001827983 */ /* 0x000ee80000300a00 */
[----:B------:R-:W-:Y:S01]  /*53030*/  LDGSTS.E [R83+-0x5e500], desc[UR60][R72.64], P1 ;  /* 0xa1b0000048537fae */ /* 0x000fe2000892187c */
[----:B--2---:R-:W-:-:S04]  /*53040*/  IMAD.WIDE R74, R5, 0x4, R8 ;  /* 0x00000004054a7825 */ /* 0x004fc800078e0208 */
[C---:B----4-:R-:W-:Y:S01]  /*53050*/  IMAD.WIDE R76, R5.reuse, 0x4, R106 ;  /* 0x00000004054c7825 */ /* 0x050fe200078e026a */
[----:B------:R-:W2:Y:S04]  /*53060*/  LDL.LU.64 R8, [R1+0x1540] ;  /* 0x0015400001087983 */ /* 0x000ea80000300a00 */
[----:B------:R-:W4:Y:S01]  /*53070*/  LDL.LU.64 R106, [R1+0x1530] ;  /* 0x00153000016a7983 */ /* 0x000f220000300a00 */
[----:B------:R-:W-:-:S03]  /*53080*/  IMAD.WIDE R78, R5, 0x4, R94 ;  /* 0x00000004054e7825 */ /* 0x000fc600078e025e */
        /* <DEDUP_REMOVED lines=61> */
[----:B------:R-:W2:Y:S03]  /*53460*/  LDL.LU.64 R8, [R1+0x750] ;  /* 0x0007500001087983 */ /* 0x000ea60000300a00 */
[C---:B------:R-:W-:Y:S01]  /*53470*/  IMAD.WIDE R110, R5.reuse, 0x4, R130 ;  /* 0x00000004056e7825 */ /* 0x040fe200078e0282 */
[----:B------:R-:W4:Y:S04]  /*53480*/  LDL.LU.64 R140, [R1+0x1b18] ;  /* 0x001b1800018c7983 */ /* 0x000f280000300a00 */
[----:B------:R-:W-:Y:S04]  /*53490*/  LDGSTS.E [R114+-0x5a100], desc[UR60][R106.64], P1 ;  /* 0xa5f000006a727fae */ /* 0x000fe8000892187c */
[----:B------:R-:W4:Y:S04]  /*534a0*/  LDL.LU.64 R150, [R1+0x1b10] ;  /* 0x001b100001967983 */ /* 0x000f280000300a00 */
[----:B------:R-:W-:Y:S04]  /*534b0*/  LDGSTS.E [R113+-0x59d00], desc[UR60][R108.64], P1 ;  /* 0xa63000006c717fae */ /* 0x000fe8000892187c */
[----:B------:R3:W-:Y:S02]  /*534c0*/  LDGSTS.E [R112+-0x59900], desc[UR60][R110.64], P1 ;  /* 0xa67000006e707fae */ /* 0x0007e4000892187c */
[----:B---3--:R-:W-:-:S04]  /*534d0*/  IMAD.WIDE R112, R5, 0x4, R6 ;  /* 0x0000000405707825 */ /* 0x008fc800078e0206 */
[C---:B------:R-:W-:Y:S01]  /*534e0*/  IMAD.WIDE R114, R5.reuse, 0x4, R238 ;  /* 0x0000000405727825 */ /* 0x040fe200078e02ee */
[----:B------:R-:W3:Y:S04]  /*534f0*/  LDL.LU.64 R6, [R1+0x1b08] ;  /* 0x001b080001067983 */ /* 0x000ee80000300a00 */
[----:B------:R-:W3:Y:S04]  /*53500*/  LDL.LU.64 R238, [R1+0x1b00] ;  /* 0x001b000001ee7983 */ /* 0x000ee80000300a00 */
[----:B------:R-:W3:Y:S01]  /*53510*/  LDL.LU.64 R130, [R1+0x1af8] ;  /* 0x001af80001827983 */ /* 0x000ee20000300a00 */
[----:B------:R-:W-:-:S04]  /*53520*/  IMAD.WIDE R116, R5, 0x4, R118 ;  /* 0x0000000405747825 */ /* 0x000fc800078e0276 */
[----:B------:R-:W-:Y:S02]  /*53530*/  IMAD.WIDE R118, R5, 0x4, R242 ;  /* 0x0000000405767825 */ /* 0x000fe400078e02f2 */
        /* <DEDUP_REMOVED lines=11> */
[----:B------:R-:W-:Y:S02]  /*535f0*/  VIADD R125, R251, 0x100000 ;  /* 0x00100000fb7d7836 */ /* 0x000fe40000000000 */
[----:B-1----:R-:W-:Y:S02]  /*53600*/  IMAD.WIDE R120, R5, 0x4, R160 ;  /* 0x0000000405787825 */ /* 0x002fe400078e02a0 */
[----:B------:R-:W3:Y:S04]  /*53610*/  LDL.LU.64 R160, [R1+0x1ae8] ;  /* 0x001ae80001a07983 */ /* 0x000ee80000300a00 */
[----:B------:R-:W-:Y:S01]  /*53620*/  LDGSTS.E [R127+-0x58500], desc[UR60][R120.64], P1 ;  /* 0xa7b00000787f7fae */ /* 0x000fe2000892187c */
[----:B------:R-:W-:Y:S02]  /*53630*/  VIADD R124, R251, 0x100000 ;  /* 0x00100000fb7c7836 */ /* 0x000fe40000000000 */
[----:B--2---:R-:W-:-:S04]  /*53640*/  IMAD.WIDE R122, R5, 0x4, R8 ;  /* 0x00000004057a7825 */ /* 0x004fc800078e0208 */
[C---:B----4-:R-:W-:Y:S01]  /*53650*/  IMAD.WIDE R12, R5.reuse, 0x4, R140 ;  /* 0x00000004050c7825 */ /* 0x050fe200078e028c */
[----:B------:R-:W2:Y:S04]  /*53660*/  LDL.LU.64 R8, [R1+0x1ae0] ;  /* 0x001ae00001087983 */ /* 0x000ea80000300a00 */
[----:B------:R-:W4:Y:S01]  /*53670*/  LDL.LU.64 R140, [R1+0x1ad8] ;  /* 0x001ad800018c7983 */ /* 0x000f220000300a00 */
[----:B------:R-:W-:-:S03]  /*53680*/  IMAD.WIDE R10, R5, 0x4, R150 ;  /* 0x00000004050a7825 */ /* 0x000fc600078e0296 */
[----:B------:R-:W-:Y:S04]  /*53690*/  LDGSTS.E [R126+-0x58100], desc[UR60][R122.64], P1 ;  /* 0xa7f000007a7e7fae */ /* 0x000fe8000892187c */
[----:B------:R1:W-:Y:S04]  /*536a0*/  STL.64 [R1+0xa0], R12 ;  /* 0x0000a00c01007387 */ /* 0x0003e80000100a00 */
[----:B------:R-:W4:Y:S04]  /*536b0*/  LDL.LU.64 R150, [R1+0x1ad0] ;  /* 0x001ad00001967983 */ /* 0x000f280000300a00 */
[----:B------:R1:W-:Y:S04]  /*536c0*/  STL.64 [R1+0x90], R10 ;  /* 0x0000900a01007387 */ /* 0x0003e80000100a00 */
[----:B------:R1:W-:Y:S04]  /*536d0*/  LDGSTS.E [R125+-0x7fc80], desc[UR60][R12.64], P1 ;  /* 0x803800000c7d7fae */ /* 0x0003e8000892187c */
[----:B------:R1:W-:Y:S01]  /*536e0*/  LDGSTS.E [R124+-0x7f880], desc[UR60][R10.64], P1 ;  /* 0x807800000a7c7fae */ /* 0x0003e2000892187c */
[----:B---3--:R-:W-:-:S04]  /*536f0*/  IMAD.WIDE R16, R5, 0x4, R6 ;  /* 0x0000000405107825 */ /* 0x008fc800078e0206 */
[C---:B------:R-:W-:Y:S01]  /*53700*/  IMAD.WIDE R14, R5.reuse, 0x4, R238 ;  /* 0x00000004050e7825 */ /* 0x040fe200078e02ee */
[----:B------:R-:W3:Y:S03]  /*53710*/  LDL.LU.64 R6, [R1+0x1ac8] ;  /* 0x001ac80001067983 */ /* 0x000ee60000300a00 */
[C---:B-1----:R-:W-:Y:S01]  /*53720*/  IMAD.WIDE R12, R5.reuse, 0x4, R130 ;  /* 0x00000004050c7825 */ /* 0x042fe200078e0282 */
[----:B------:R-:W3:Y:S04]  /*53730*/  LDL.LU.64 R238, [R1+0x1ac0] ;  /* 0x001ac00001ee7983 */ /* 0x000ee80000300a00 */
        /* <DEDUP_REMOVED lines=9> */
[----:B------:R-:W3:Y:S04]  /*537d0*/  LDL.LU.64 R190, [R1+0x1aa8] ;  /* 0x001aa80001be7983 */ /* 0x000ee80000300a00 */
[----:B------:R1:W-:Y:S04]  /*537e0*/  LDGSTS.E [R127+-0x7f480], desc[UR60][R16.64], P1 ;  /* 0x80b80000107f7fae */ /* 0x0003e8000892187c */
[----:B------:R2:W-:Y:S04]  /*537f0*/  LDGSTS.E [R126+-0x7f080], desc[UR60][R14.64], P1 ;  /* 0x80f800000e7e7fae */ /* 0x0005e8000892187c */
[----:B------:R4:W-:Y:S04]  /*53800*/  LDGSTS.E [R125+-0x7ec80], desc[UR60][R12.64], P1 ;  /* 0x813800000c7d7fae */ /* 0x0009e8000892187c */
[----:B------:R4:W-:Y:S01]  /*53810*/  LDGSTS.E [R124+-0x7e880], desc[UR60][R10.64], P1 ;  /* 0x817800000a7c7fae */ /* 0x0009e2000892187c */
[----:B-1----:R-:W-:-:S05]  /*53820*/  IMAD.WIDE R16, R5, 0x4, R160 ;  /* 0x0000000405107825 */ /* 0x002fca00078e02a0 */
[----:B------:R-:W-:Y:S01]  /*53830*/  LDGSTS.E [R127+-0x7e480], desc[UR60][R16.64], P1 ;  /* 0x81b80000107f7fae */ /* 0x000fe2000892187c */
[----:B--2---:R-:W-:-:S04]  /*53840*/  IMAD.WIDE R14, R5, 0x4, R8 ;  /* 0x00000004050e7825 */ /* 0x004fc800078e0208 */
[C---:B----4-:R-:W-:Y:S01]  /*53850*/  IMAD.WIDE R12, R5.reuse, 0x4, R140 ;  /* 0x00000004050c7825 */ /* 0x050fe200078e028c */
[----:B------:R-:W2:Y:S04]  /*53860*/  LDL.LU.64 R8, [R1+0x1aa0] ;  /* 0x001aa00001087983 */ /* 0x000ea80000300a00 */
[----:B------:R-:W-:Y:S04]  /*53870*/  STL.64 [R1+0x40], R16 ;  /* 0x0000401001007387 */ /* 0x000fe80000100a00 */
[----:B------:R-:W4:Y:S04]  /*53880*/  LDL.LU.64 R140, [R1+0x1a98] ;  /* 0x001a9800018c7983 */ /* 0x000f280000300a00 */
[----:B------:R1:W-:Y:S04]  /*53890*/  STL.64 [R1+0x30], R14 ;  /* 0x0000300e01007387 */ /* 0x0003e80000100a00 */
[----:B------:R1:W-:Y:S01]  /*538a0*/  STL.64 [R1+0x20], R12 ;  /* 0x0000200c01007387 */ /* 0x0003e20000100a00 */
[----:B------:R-:W-:-:S03]  /*538b0*/  IMAD.WIDE R10, R5, 0x4, R150 ;  /* 0x00000004050a7825 */ /* 0x000fc600078e0296 */
[----:B------:R-:W4:Y:S04]  /*538c0*/  LDL.LU.64 R170, [R1+0x1a90] ;  /* 0x001a900001aa7983 */ /* 0x000f280000300a00 */
[----:B------:R1:W-:Y:S04]  /*538d0*/  LDGSTS.E [R126+-0x7e080], desc[UR60][R14.64], P1 ;  /* 0x81f800000e7e7fae */ /* 0x0003e8000892187c */
[----:B------:R4:W-:Y:S04]  /*538e0*/  STL.64 [R1+0x10], R10 ;  /* 0x0000100a01007387 */ /* 0x0009e80000100a00 */
[----:B------:R-:W4:Y:S04]  /*538f0*/  LDL.LU.64 R180, [R1+0x1a88] ;  /* 0x001a880001b47983 */ /* 0x000f280000300a00 */
[----:B------:R-:W4:Y:S04]  /*53900*/  LDL.LU.64 R160, [R1+0x1a80] ;  /* 0x001a800001a07983 */ /* 0x000f280000300a00 */
[----:B------:R-:W4:Y:S04]  /*53910*/  LDL.LU.64 R150, [R1+0x1a78] ;  /* 0x001a780001967983 */ /* 0x000f280000300a00 */
[----:B------:R1:W-:Y:S04]  /*53920*/  LDGSTS.E [R125+-0x7dc80], desc[UR60][R12.64], P1 ;  /* 0x823800000c7d7fae */ /* 0x0003e8000892187c */
[----:B------:R-:W-:Y:S01]  /*53930*/  LDGSTS.E [R124+-0x7d880], desc[UR60][R10.64], P1 ;  /* 0x827800000a7c7fae */ /* 0x000fe2000892187c */
[C---:B------:R-:W-:Y:S01]  /*53940*/  IADD3 R129, R251.reuse, 0x100000, RZ ;  /* 0x00100000fb817810 */ /* 0x040fe20007ffe0ff */
[----:B------:R-:W-:-:S02]  /*53950*/  VIADD R128, R251, 0x100000 ;  /* 0x00100000fb807836 */ /* 0x000fc40000000000 */
[C---:B------:R-:W-:Y:S02]  /*53960*/  VIADD R139, R251.reuse, 0x100000 ;  /* 0x00100000fb8b7836 */ /* 0x040fe40000000000 */
[C---:B------:R-:W-:Y:S01]  /*53970*/  VIADD R138, R251.reuse, 0x100000 ;  /* 0x00100000fb8a7836 */ /* 0x040fe20000000000 */
[C---:B------:R-:W-:Y:S01]  /*53980*/  IADD3 R137, R251.reuse, 0x100000, RZ ;  /* 0x00100000fb897810 */ /* 0x040fe20007ffe0ff */
[C---:B------:R-:W-:Y:S02]  /*53990*/  VIADD R136, R251.reuse, 0x100000 ;  /* 0x00100000fb887836 */ /* 0x040fe40000000000 */
[C---:B------:R-:W-:Y:S02]  /*539a0*/  VIADD R147, R251.reuse, 0x100000 ;  /* 0x00100000fb937836 */ /* 0x040fe40000000000 */
[C---:B------:R-:W-:Y:S01]  /*539b0*/  VIADD R146, R251.reuse, 0x100000 ;  /* 0x00100000fb927836 */ /* 0x040fe20000000000 */
        /* <DEDUP_REMOVED lines=15> */
[----:B------:R-:W-:Y:S02]  /*53ab0*/  VIADD R186, R251, 0x100000 ;  /* 0x00100000fbba7836 */ /* 0x000fe40000000000 */
[----:B---3--:R-:W-:-:S04]  /*53ac0*/  IMAD.WIDE R6, R5, 0x4, R6 ;  /* 0x0000000405067825 */ /* 0x008fc800078e0206 */
[----:B------:R-:W-:-:S04]  /*53ad0*/  IMAD.WIDE R238, R5, 0x4, R238 ;  /* 0x0000000405ee7825 */ /* 0x000fc800078e02ee */
[----:B------:R-:W-:-:S04]  /*53ae0*/  IMAD.WIDE R234, R5, 0x4, R130 ;  /* 0x0000000405ea7825 */ /* 0x000fc800078e0282 */
[C---:B------:R-:W-:Y:S01]  /*53af0*/  IMAD.WIDE R230, R5.reuse, 0x4, R242 ;  /* 0x0000000405e67825 */ /* 0x040fe200078e02f2 */
[----:B------:R-:W-:Y:S04]  /*53b00*/  LDGSTS.E [R127+-0x7d480], desc[UR60][R6.64], P1 ;  /* 0x82b80000067f7fae */ /* 0x000fe8000892187c */
[----:B------:R-:W3:Y:S04]  /*53b10*/  LDL.LU.64 R242, [R1+0x1a70] ;  /* 0x001a700001f27983 */ /* 0x000ee80000300a00 */
[----:B------:R-:W-:Y:S01]  /*53b20*/  LDGSTS.E [R126+-0x7d080], desc[UR60][R238.64], P1 ;  /* 0x82f80000ee7e7fae */ /* 0x000fe2000892187c */
[----:B------:R-:W-:-:S03]  /*53b30*/  IMAD.WIDE R226, R5, 0x4, R190 ;  /* 0x0000000405e27825 */ /* 0x000fc600078e02be */
[----:B------:R-:W-:Y:S01]  /*53b40*/  LDGSTS.E [R125+-0x7cc80], desc[UR60][R234.64], P1 ;  /* 0x83380000ea7d7fae */ /* 0x000fe2000892187c */
[----:B------:R-:W-:-:S03]  /*53b50*/  VIADD R131, R251, 0x100000 ;  /* 0x00100000fb837836 */ /* 0x000fc60000000000 */
[----:B------:R-:W3:Y:S04]  /*53b60*/  LDL.LU.64 R190, [R1+0x1a68] ;  /* 0x001a680001be7983 */ /* 0x000ee80000300a00 */
[----:B------:R4:W-:Y:S01]  /*53b70*/  LDGSTS.E [R124+-0x7c880], desc[UR60][R230.64], P1 ;  /* 0x83780000e67c7fae */ /* 0x0009e2000892187c */
[----:B------:R-:W-:-:S03]  /*53b80*/  VIADD R130, R251, 0x100000 ;  /* 0x00100000fb827836 */ /* 0x000fc60000000000 */
[----:B------:R-:W-:Y:S01]  /*53b90*/  LDGSTS.E [R131+-0x7c480], desc[UR60][R226.64], P1 ;  /* 0x83b80000e2837fae */ /* 0x000fe2000892187c */
[C---:B------:R-:W-:Y:S01]  /*53ba0*/  IADD3 R185, R251.reuse, 0x100000, RZ ;  /* 0x00100000fbb97810 */ /* 0x040fe20007ffe0ff */
[C---:B------:R-:W-:Y:S02]  /*53bb0*/  VIADD R184, R251.reuse, 0x100000 ;  /* 0x00100000fbb87836 */ /* 0x040fe40000000000 */
[C---:B------:R-:W-:Y:S02]  /*53bc0*/  VIADD R195, R251.reuse, 0x100000 ;  /* 0x00100000fbc37836 */ /* 0x040fe40000000000 */
[C---:B------:R-:W-:Y:S01]  /*53bd0*/  VIADD R194, R251.reuse, 0x100000 ;  /* 0x00100000fbc27836 */ /* 0x040fe20000000000 */
[C---:B------:R-:W-:Y:S01]  /*53be0*/  IADD3 R193, R251.reuse, 0x100000, RZ ;  /* 0x00100000fbc17810 */ /* 0x040fe20007ffe0ff */
[C---:B------:R-:W-:Y:S02]  /*53bf0*/  VIADD R192, R251.reuse, 0x100000 ;  /* 0x00100000fbc07836 */ /* 0x040fe40000000000 */
[----:B------:R-:W-:-:S02]  /*53c00*/  VIADD R203, R251, 0x100000 ;  /* 0x00100000fbcb7836 */ /* 0x000fc40000000000 */
[C---:B------:R-:W-:Y:S01]  /*53c10*/  VIADD R202, R251.reuse, 0x100000 ;  /* 0x00100000fbca7836 */ /* 0x040fe20000000000 */
[----:B-1----:R-:W1:Y:S08]  /*53c20*/  LDC R15, c[0x0][0x230] ;  /* 0x00008c00ff0f7b82 */ /* 0x002e700000000800 */
[----:B------:R-:W1:Y:S01]  /*53c30*/  LDC R14, c[0x0][0x230] ;  /* 0x00008c00ff0e7b82 */ /* 0x000e620000000800 */
[C---:B------:R-:W-:Y:S01]  /*53c40*/  IADD3 R209, R251.reuse, 0x100000, RZ ;  /* 0x00100000fbd17810 */ /* 0x040fe20007ffe0ff */
[----:B------:R-:W-:-:S02]  /*53c50*/  VIADD R208, R251, 0x100000 ;  /* 0x00100000fbd07836 */ /* 0x000fc40000000000 */
[----:B------:R-:W-:-:S04]  /*53c60*/  VIADD R216, R251, 0x100000 ;  /* 0x00100000fbd87836 */ /* 0x000fc80000000000 */
[----:B------:R-:W1:Y:S01]  /*53c70*/  LDC R12, c[0x0][0x230] ;  /* 0x00008c00ff0c7b82 */ /* 0x000e620000000800 */
[----:B--2---:R-:W-:-:S04]  /*53c80*/  IMAD.WIDE R222, R5, 0x4, R8 ;  /* 0x0000000405de7825 */ /* 0x004fc800078e0208 */
[C---:B----4-:R-:W-:Y:S01]  /*53c90*/  IMAD.WIDE R124, R5.reuse, 0x4, R140 ;  /* 0x00000004057c7825 */ /* 0x050fe200078e028c */
[----:B------:R-:W2:Y:S04]  /*53ca0*/  LDL.LU.64 R8, [R1+0x1a60] ;  /* 0x001a600001087983 */ /* 0x000ea80000300a00 */
[----:B------:R-:W4:Y:S01]  /*53cb0*/  LDL.LU.64 R140, [R1+0x1a58] ;  /* 0x001a5800018c7983 */ /* 0x000f220000300a00 */
[----:B------:R-:W-:-:S03]  /*53cc0*/  IMAD.WIDE R126, R5, 0x4, R170 ;  /* 0x00000004057e7825 */ /* 0x000fc600078e02aa */
[----:B------:R1:W-:Y:S04]  /*53cd0*/  LDGSTS.E [R130+-0x7c080], desc[UR60][R222.64], P1 ;  /* 0x83f80000de827fae */ /* 0x0003e8000892187c */
[----:B------:R-:W4:Y:S04]  /*53ce0*/  LDL.LU.64 R170, [R1+0x1a50] ;  /* 0x001a500001aa7983 */ /* 0x000f280000300a00 */
[----:B------:R-:W-:Y:S04]  /*53cf0*/  LDGSTS.E [R129+-0x7bc80], desc[UR60][R124.64], P1 ;  /* 0x843800007c817fae */ /* 0x000fe8000892187c */
[----:B------:R1:W-:Y:S01]  /*53d00*/  LDGSTS.E [R128+-0x7b880], desc[UR60][R126.64], P1 ;  /* 0x847800007e807fae */ /* 0x0003e2000892187c */
[----:B------:R-:W-:-:S04]  /*53d10*/  IMAD.WIDE R132, R5, 0x4, R150 ;  /* 0x0000000405847825 */ /* 0x000fc800078e0296 */
[C---:B------:R-:W-:Y:S02]  /*53d20*/  VIADD R17, R251.reuse, 0x100000 ;  /* 0x00100000fb117836 */ /* 0x040fe40000000000 */
[----:B------:R-:W-:Y:S01]  /*53d30*/  VIADD R16, R251, 0x100000 ;  /* 0x00100000fb107836 */ /* 0x000fe20000000000 */
[----:B------:R-:W4:Y:S01]  /*53d40*/  LDC R13, c[0x0][0x230] ;  /* 0x00008c00ff0d7b82 */ /* 0x000f220000000800 */
[----:B-1----:R-:W-:-:S04]  /*53d50*/  IMAD.WIDE R130, R5, 0x4, R160 ;  /* 0x0000000405827825 */ /* 0x002fc800078e02a0 */
[C---:B------:R-:W-:Y:S02]  /*53d60*/  IMAD.WIDE R128, R5.reuse, 0x4, R180 ;  /* 0x0000000405807825 */ /* 0x040fe400078e02b4 */
[----:B------:R-:W4:Y:S04]  /*53d70*/  LDL.LU.64 R180, [R1+0x1a48] ;  /* 0x001a480001b47983 */ /* 0x000f280000300a00 */
[----:B------:R-:W4:Y:S04]  /*53d80*/  LDL.LU.64 R160, [R1+0x1a40] ;  /* 0x001a400001a07983 */ /* 0x000f280000300a00 */
[----:B------:R-:W4:Y:S04]  /*53d90*/  LDL.LU.64 R150, [R1+0x1a38] ;  /* 0x001a380001967983 */ /* 0x000f280000300a00 */
[----:B------:R-:W-:Y:S04]  /*53da0*/  LDGSTS.E [R139+-0x7b480], desc[UR60][R128.64], P1 ;  /* 0x84b80000808b7fae */ /* 0x000fe8000892187c */
[----:B------:R-:W-:Y:S04]  /*53db0*/  LDGSTS.E [R138+-0x7b080], desc[UR60][R130.64], P1 ;  /* 0x84f80000828a7fae */ /* 0x000fe8000892187c */
[----:B------:R-:W-:Y:S01]  /*53dc0*/  LDGSTS.E [R137+-0x7ac80], desc[UR60][R132.64], P1 ;  /* 0x8538000084897fae */ /* 0x000fe2000892187c */
[----:B---3--:R-:W-:-:S03]  /*53dd0*/  IMAD.WIDE R134, R5, 0x4, R242 ;  /* 0x0000000405867825 */ /* 0x008fc600078e02f2 */
[----:B------:R-:W3:Y:S04]  /*53de0*/  LDL.LU.64 R242, [R1+0x1a30] ;  /* 0x001a300001f27983 */ /* 0x000ee80000300a00 */
[----:B------:R1:W-:Y:S04]  /*53df0*/  LDGSTS.E [R136+-0x7a880], desc[UR60][R134.64], P1 ;  /* 0x8578000086887fae */ /* 0x0003e8000892187c */
[----:B------:R-:W3:Y:S01]  /*53e00*/  LDL.LU.64 R200, [R1+0x1a28] ;  /* 0x001a280001c87983 */ /* 0x000ee20000300a00 */
[----:B-1----:R-:W-:-:S03]  /*53e10*/  IMAD.WIDE R136, R5, 0x4, R190 ;  /* 0x0000000405887825 */ /* 0x002fc600078e02be */
[----:B------:R-:W3:Y:S04]  /*53e20*/  LDL.LU.64 R190, [R1+0x1a20] ;  /* 0x001a200001be7983 */ /* 0x000ee80000300a00 */
[----:B------:R-:W-:Y:S01]  /*53e30*/  LDGSTS.E [R147+-0x7a480], desc[UR60][R136.64], P1 ;  /* 0x85b8000088937fae */ /* 0x000fe2000892187c */
[----:B--2---:R-:W-:-:S03]  /*53e40*/  IMAD.WIDE R138, R5, 0x4, R8 ;  /* 0x00000004058a7825 */ /* 0x004fc600078e0208 */
[----:B------:R-:W2:Y:S01]  /*53e50*/  LDL.LU.64 R8, [R1+0x1a18] ;  /* 0x001a180001087983 */ /* 0x000ea20000300a00 */
[----:B----4-:R-:W-:-:S04]  /*53e60*/  IMAD.WIDE R140, R5, 0x4, R140 ;  /* 0x00000004058c7825 */ /* 0x010fc800078e028c */
[C---:B------:R-:W-:Y:S01]  /*53e70*/  IMAD.WIDE R142, R5.reuse, 0x4, R170 ;  /* 0x00000004058e7825 */ /* 0x040fe200078e02aa */
[----:B------:R-:W-:Y:S04]  /*53e80*/  LDGSTS.E [R146+-0x7a080], desc[UR60][R138.64], P1 ;  /* 0x85f800008a927fae */ /* 0x000fe8000892187c */
[----:B------:R-:W4:Y:S04]  /*53e90*/  LDL.LU.64 R170, [R1+0x1a10] ;  /* 0x001a100001aa7983 */ /* 0x000f280000300a00 */
[----:B------:R-:W-:Y:S04]  /*53ea0*/  LDGSTS.E [R145+-0x79c80], desc[UR60][R140.64], P1 ;  /* 0x863800008c917fae */ /* 0x000fe8000892187c */
[----:B------:R1:W-:Y:S04]  /*53eb0*/  LDGSTS.E [R144+-0x79880], desc[UR60][R142.64], P1 ;  /* 0x867800008e907fae */ /* 0x0003e8000892187c */
[----:B------:R-:W4:Y:S04]  /*53ec0*/  LDL.LU.64 R182, [R1+0x1a08] ;  /* 0x001a080001b67983 */ /* 0x000f280000300a00 */
[----:B------:R-:W4:Y:S01]  /*53ed0*/  LDL.LU.64 R210, [R1+0x1a00] ;  /* 0x001a000001d27983 */ /* 0x000f220000300a00 */
[----:B-1----:R-:W-:-:S04]  /*53ee0*/  IMAD.WIDE R144, R5, 0x4, R180 ;  /* 0x0000000405907825 */ /* 0x002fc800078e02b4 */
[C---:B------:R-:W-:Y:S01]  /*53ef0*/  IMAD.WIDE R148, R5.reuse, 0x4, R150 ;  /* 0x0000000405947825 */ /* 0x040fe200078e0296 */
[----:B------:R-:W4:Y:S03]  /*53f00*/  LDL.LU.64 R180, [R1+0x19f8] ;  /* 0x0019f80001b47983 */ /* 0x000f260000300a00 */
[C---:B------:R-:W-:Y:S01]  /*53f10*/  IMAD.WIDE R146, R5.reuse, 0x4, R160 ;  /* 0x0000000405927825 */ /* 0x040fe200078e02a0 */
[----:B------:R-:W-:Y:S04]  /*53f20*/  LDGSTS.E [R155+-0x79480], desc[UR60][R144.64], P1 ;  /* 0x86b80000909b7fae */ /* 0x000fe8000892187c */
[----:B------:R-:W-:Y:S04]  /*53f30*/  LDGSTS.E [R154+-0x79080], desc[UR60][R146.64], P1 ;  /* 0x86f80000929a7fae */ /* 0x000fe8000892187c */
[----:B------:R-:W-:Y:S01]  /*53f40*/  LDGSTS.E [R153+-0x78c80], desc[UR60][R148.64], P1 ;  /* 0x8738000094997fae */ /* 0x000fe2000892187c */
[----:B---3--:R-:W-:-:S03]  /*53f50*/  IMAD.WIDE R150, R5, 0x4, R242 ;  /* 0x0000000405967825 */ /* 0x008fc600078e02f2 */
[----:B------:R-:W3:Y:S04]  /*53f60*/  LDL.LU.64 R242, [R1+0x19f0] ;  /* 0x0019f00001f27983 */ /* 0x000ee80000300a00 */
[----:B------:R1:W-:Y:S01]  /*53f70*/  LDGSTS.E [R152+-0x78880], desc[UR60][R150.64], P1 ;  /* 0x8778000096987fae */ /* 0x0003e2000892187c */
[C---:B------:R-:W-:Y:S01]  /*53f80*/  IADD3 R161, R251.reuse, 0x100000, RZ ;  /* 0x00100000fba17810 */ /* 0x040fe20007ffe0ff */
[----:B------:R-:W-:Y:S02]  /*53f90*/  VIADD R160, R251, 0x100000 ;  /* 0x00100000fba07836 */ /* 0x000fe40000000000 */
[C---:B-1----:R-:W-:Y:S02]  /*53fa0*/  IMAD.WIDE R152, R5.reuse, 0x4, R200 ;  /* 0x0000000405987825 */ /* 0x042fe400078e02c8 */
[----:B------:R-:W3:Y:S04]  /*53fb0*/  LDL.LU.64 R200, [R1+0x19e8] ;  /* 0x0019e80001c87983 */ /* 0x000ee80000300a00 */
[----:B------:R-:W3:Y:S01]  /*53fc0*/  LDL.LU.64 R172, [R1+0x19e0] ;  /* 0x0019e00001ac7983 */ /* 0x000ee20000300a00 */
[----:B------:R-:W-:-:S03]  /*53fd0*/  IMAD.WIDE R154, R5, 0x4, R190 ;  /* 0x00000004059a7825 */ /* 0x000fc600078e02be */
[----:B------:R-:W-:Y:S04]  /*53fe0*/  LDGSTS.E [R163+-0x78480], desc[UR60][R152.64], P1 ;  /* 0x87b8000098a37fae */ /* 0x000fe8000892187c */
[----:B------:R1:W-:Y:S01]  /*53ff0*/  LDGSTS.E [R162+-0x78080], desc[UR60][R154.64], P1 ;  /* 0x87f800009aa27fae */ /* 0x0003e2000892187c */
[----:B--2---:R-:W-:-:S03]  /*54000*/  IMAD.WIDE R156, R5, 0x4, R8 ;  /* 0x00000004059c7825 */ /* 0x004fc600078e0208 */
[----:B------:R-:W2:Y:S04]  /*54010*/  LDL.LU.64 R8, [R1+0x19d8] ;  /* 0x0019d80001087983 */ /* 0x000ea80000300a00 */
[----:B------:R-:W2:Y:S01]  /*54020*/  LDL.LU.64 R190, [R1+0x1890] ;  /* 0x0018900001be7983 */ /* 0x000ea20000300a00 */
[----:B----4-:R-:W-:-:S03]  /*54030*/  IMAD.WIDE R158, R5, 0x4, R170 ;  /* 0x00000004059e7825 */ /* 0x010fc600078e02aa */
[----:B------:R-:W-:Y:S04]  /*54040*/  LDGSTS.E [R161+-0x5fc80], desc[UR60][R156.64], P1 ;  /* 0xa03800009ca17fae */ /* 0x000fe8000892187c */
[----:B------:R4:W-:Y:S01]  /*54050*/  LDGSTS.E [R160+-0x5f880], desc[UR60][R158.64], P1 ;  /* 0xa07800009ea07fae */ /* 0x0009e2000892187c */
[----:B-1----:R-:W-:-:S04]  /*54060*/  IMAD.WIDE R162, R5, 0x4, R210 ;  /* 0x0000000405a27825 */ /* 0x002fc800078e02d2 */
[----:B----4-:R-:W-:-:S04]  /*54070*/  IMAD.WIDE R160, R5, 0x4, R182 ;  /* 0x0000000405a07825 */ /* 0x010fc800078e02b6 */
[C---:B------:R-:W-:Y:S01]  /*54080*/  IMAD.WIDE R164, R5.reuse, 0x4, R180 ;  /* 0x0000000405a47825 */ /* 0x040fe200078e02b4 */
[----:B------:R-:W4:Y:S04]  /*54090*/  LDL.LU.64 R182, [R1+0x1888] ;  /* 0x0018880001b67983 */ /* 0x000f280000300a00 */
[----:B------:R-:W4:Y:S04]  /*540a0*/  LDL.LU.64 R210, [R1+0x1880] ;  /* 0x0018800001d27983 */ /* 0x000f280000300a00 */
[----:B------:R-:W4:Y:S01]  /*540b0*/  LDL.LU.64 R180, [R1+0x1878] ;  /* 0x0018780001b47983 */ /* 0x000f220000300a00 */
[----:B---3--:R-:W-:-:S03]  /*540c0*/  IMAD.WIDE R166, R5, 0x4, R242 ;  /* 0x0000000405a67825 */ /* 0x008fc600078e02f2 */
[----:B------:R-:W3:Y:S04]  /*540d0*/  LDL.LU.64 R242, [R1+0x1750] ;  /* 0x0017500001f27983 */ /* 0x000ee80000300a00 */
[----:B------:R-:W3:Y:S01]  /*540e0*/  LDL.LU.64 R244, [R1+0x1748] ;  /* 0x0017480001f47983 */ /* 0x000ee20000300a00 */
[C---:B------:R-:W-:Y:S02]  /*540f0*/  VIADD R171, R251.reuse, 0x100000 ;  /* 0x00100000fbab7836 */ /* 0x040fe40000000000 */
[----:B------:R-:W-:-:S03]  /*54100*/  VIADD R170, R251, 0x100000 ;  /* 0x00100000fbaa7836 */ /* 0x000fc60000000000 */
[----:B------:R-:W-:Y:S04]  /*54110*/  LDGSTS.E [R171+-0x5f480], desc[UR60][R160.64], P1 ;  /* 0xa0b80000a0ab7fae */ /* 0x000fe8000892187c */
[----:B------:R1:W-:Y:S04]  /*54120*/  LDGSTS.E [R170+-0x5f080], desc[UR60][R162.64], P1 ;  /* 0xa0f80000a2aa7fae */ /* 0x0003e8000892187c */
[----:B------:R-:W-:Y:S04]  /*54130*/  LDGSTS.E [R169+-0x5ec80], desc[UR60][R164.64], P1 ;  /* 0xa1380000a4a97fae */ /* 0x000fe8000892187c */
[----:B------:R1:W-:Y:S02]  /*54140*/  LDGSTS.E [R168+-0x5e880], desc[UR60][R166.64], P1 ;  /* 0xa1780000a6a87fae */ /* 0x0003e4000892187c */
[----:B-1----:R-:W-:-:S04]  /*54150*/  IMAD.WIDE R170, R5, 0x4, R172 ;  /* 0x0000000405aa7825 */ /* 0x002fc800078e02ac */
[C---:B------:R-:W-:Y:S02]  /*54160*/  IMAD.WIDE R168, R5.reuse, 0x4, R200 ;  /* 0x0000000405a87825 */ /* 0x040fe400078e02c8 */
[----:B------:R-:W3:Y:S04]  /*54170*/  LDL.LU.64 R200, [R1+0x1738] ;  /* 0x0017380001c87983 */ /* 0x000ee80000300a00 */
[----:B------:R-:W-:Y:S04]  /*54180*/  LDGSTS.E [R179+-0x5e480], desc[UR60][R168.64], P1 ;  /* 0xa1b80000a8b37fae */ /* 0x000fe8000892187c */
[----:B------:R-:W-:Y:S01]  /*54190*/  LDGSTS.E [R178+-0x5e080], desc[UR60][R170.64], P1 ;  /* 0xa1f80000aab27fae */ /* 0x000fe2000892187c */
[----:B--2---:R-:W-:-:S03]  /*541a0*/  IMAD.WIDE R172, R5, 0x4, R8 ;  /* 0x0000000405ac7825 */ /* 0x004fc600078e0208 */
[----:B------:R-:W2:Y:S01]  /*541b0*/  LDL.LU.64 R8, [R1+0x1728] ;  /* 0x0017280001087983 */ /* 0x000ea20000300a00 */
[----:B------:R-:W-:-:S03]  /*541c0*/  IMAD.WIDE R174, R5, 0x4, R190 ;  /* 0x0000000405ae7825 */ /* 0x000fc600078e02be */
[----:B------:R-:W2:Y:S04]  /*541d0*/  LDL.LU.64 R190, [R1+0x1648] ;  /* 0x0016480001be7983 */ /* 0x000ea80000300a00 */
[----:B------:R-:W-:Y:S04]  /*541e0*/  LDGSTS.E [R177+-0x5dc80], desc[UR60][R172.64], P1 ;  /* 0xa2380000acb17fae */ /* 0x000fe8000892187c */
[----:B------:R4:W-:Y:S04]  /*541f0*/  LDGSTS.E [R176+-0x5d880], desc[UR60][R174.64], P1 ;  /* 0xa2780000aeb07fae */ /* 0x0009e8000892187c */
[----:B------:R-:W2:Y:S04]  /*54200*/  LDL.LU.64 R196, [R1+0x1638] ;  /* 0x0016380001c47983 */ /* 0x000ea80000300a00 */
[----:B------:R-:W2:Y:S01]  /*54210*/  LDL.LU.64 R212, [R1+0x1628] ;  /* 0x0016280001d47983 */ /* 0x000ea20000300a00 */
[----:B----4-:R-:W-:-:S04]  /*54220*/  IMAD.WIDE R176, R5, 0x4, R182 ;  /* 0x0000000405b07825 */ /* 0x010fc800078e02b6 */
[----:B------:R-:W-:-:S04]  /*54230*/  IMAD.WIDE R178, R5, 0x4, R210 ;  /* 0x0000000405b27825 */ /* 0x000fc800078e02d2 */
[C---:B------:R-:W-:Y:S01]  /*54240*/  IMAD.WIDE R180, R5.reuse, 0x4, R180 ;  /* 0x0000000405b47825 */ /* 0x040fe200078e02b4 */
[----:B------:R-:W4:Y:S04]  /*54250*/  LDL.LU.64 R210, [R1+0x15a0] ;  /* 0x0015a00001d27983 */ /* 0x000f280000300a00 */
[----:B------:R-:W-:Y:S04]  /*54260*/  LDGSTS.E [R187+-0x5d480], desc[UR60][R176.64], P1 ;  /* 0xa2b80000b0bb7fae */ /* 0x000fe8000892187c */
[----:B------:R-:W-:Y:S04]  /*54270*/  LDGSTS.E [R186+-0x5d080], desc[UR60][R178.64], P1 ;  /* 0xa2f80000b2ba7fae */ /* 0x000fe8000892187c */
[----:B------:R-:W-:Y:S01]  /*54280*/  LDGSTS.E [R185+-0x5cc80], desc[UR60][R180.64], P1 ;  /* 0xa3380000b4b97fae */ /* 0x000fe2000892187c */
[----:B---3--:R-:W-:-:S03]  /*54290*/  IMAD.WIDE R182, R5, 0x4, R242 ;  /* 0x0000000405b67825 */ /* 0x008fc600078e02f2 */
[----:B------:R-:W3:Y:S04]  /*542a0*/  LDL.LU.64 R242, [R1+0x1590] ;  /* 0x0015900001f27983 */ /* 0x000ee80000300a00 */
[----:B------:R1:W-:Y:S04]  /*542b0*/  LDGSTS.E [R184+-0x5c880], desc[UR60][R182.64], P1 ;  /* 0xa3780000b6b87fae */ /* 0x0003e8000892187c */
[----:B------:R-:W4:Y:S01]  /*542c0*/  LDL.LU.64 R214, [R1+0x1580] ;  /* 0x0015800001d67983 */ /* 0x000f220000300a00 */
[----:B-1----:R-:W-:-:S03]  /*542d0*/  IMAD.WIDE R184, R5, 0x4, R244 ;  /* 0x0000000405b87825 */ /* 0x002fc600078e02f4 */
[----:B------:R-:W4:Y:S04]  /*542e0*/  LDL.LU.64 R244, [R1+0x1570] ;  /* 0x0015700001f47983 */ /* 0x000f280000300a00 */
[----:B------:R-:W4:Y:S04]  /*542f0*/  LDL.LU.64 R204, [R1+0x1538] ;  /* 0x0015380001cc7983 */ /* 0x000f280000300a00 */
[----:B------:R-:W-:Y:S01]  /*54300*/  LDGSTS.E [R195+-0x5c480], desc[UR60][R184.64], P1 ;  /* 0xa3b80000b8c37fae */ /* 0x000fe2000892187c */
[----:B------:R-:W-:-:S05]  /*54310*/  IMAD.WIDE R186, R5, 0x4, R200 ;  /* 0x0000000405ba7825 */ /* 0x000fca00078e02c8 */
[----:B------:R1:W-:Y:S01]  /*54320*/  LDGSTS.E [R194+-0x5c080], desc[UR60][R186.64], P1 ;  /* 0xa3f80000bac27fae */ /* 0x0003e2000892187c */
[----:B--2---:R-:W-:-:S03]  /*54330*/  IMAD.WIDE R188, R5, 0x4, R8 ;  /* 0x0000000405bc7825 */ /* 0x004fc600078e0208 */
[----:B------:R-:W2:Y:S01]  /*54340*/  LDL.LU.64 R8, [R1+0x1528] ;  /* 0x0015280001087983 */ /* 0x000ea20000300a00 */
[----:B------:R-:W-:-:S03]  /*54350*/  IMAD.WIDE R190, R5, 0x4, R190 ;  /* 0x0000000405be7825 */ /* 0x000fc600078e02be */
[----:B------:R-:W2:Y:S04]  /*54360*/  LDL.LU.64 R10, [R1+0x1518] ;  /* 0x00151800010a7983 */ /* 0x000ea80000300a00 */
[----:B------:R-:W2:Y:S01]  /*54370*/  LDL.LU.64 R246, [R1+0x1508] ;  /* 0x0015080001f67983 */ /* 0x000ea20000300a00 */
[----:B-1----:R-:W-:-:S03]  /*54380*/  IMAD.WIDE R194, R5, 0x4, R212 ;  /* 0x0000000405c27825 */ /* 0x002fc600078e02d4 */
[----:B------:R-:W-:Y:S04]  /*54390*/  LDGSTS.E [R193+-0x5bc80], desc[UR60][R188.64], P1 ;  /* 0xa4380000bcc17fae */ /* 0x000fe8000892187c */
[----:B------:R-:W2:Y:S04]  /*543a0*/  LDL.LU.64 R212, [R1+0x14f8] ;  /* 0x0014f80001d47983 */ /* 0x000ea80000300a00 */
[----:B------:R1:W-:Y:S04]  /*543b0*/  LDGSTS.E [R192+-0x5b880], desc[UR60][R190.64], P1 ;  /* 0xa4780000bec07fae */ /* 0x0003e8000892187c */
[----:B------:R-:W2:Y:S01]  /*543c0*/  LDL.LU.64 R218, [R1+0x14e8] ;  /* 0x0014e80001da7983 */ /* 0x000ea20000300a00 */
[----:B-1----:R-:W-:-:S05]  /*543d0*/  IMAD.WIDE R192, R5, 0x4, R196 ;  /* 0x0000000405c07825 */ /* 0x002fca00078e02c4 */
[----:B------:R-:W-:Y:S04]  /*543e0*/  LDGSTS.E [R203+-0x5b480], desc[UR60][R192.64], P1 ;  /* 0xa4b80000c0cb7fae */ /* 0x000fe8000892187c */
[----:B------:R4:W-:Y:S01]  /*543f0*/  LDGSTS.E [R202+-0x5b080], desc[UR60][R194.64], P1 ;  /* 0xa4f80000c2ca7fae */ /* 0x0009e2000892187c */
[----:B---3--:R-:W-:-:S03]  /*54400*/  IMAD.WIDE R198, R5, 0x4, R242 ;  /* 0x0000000405c67825 */ /* 0x008fc600078e02f2 */
[----:B------:R-:W3:Y:S01]  /*54410*/  LDL.LU.64 R242, [R1+0x14d8] ;  /* 0x0014d80001f27983 */ /* 0x000ee20000300a00 */
[----:B----4-:R-:W-:-:S03]  /*54420*/  IMAD.WIDE R202, R5, 0x4, R244 ;  /* 0x0000000405ca7825 */ /* 0x010fc600078e02f4 */
[----:B------:R-:W4:Y:S01]  /*54430*/  LDL.LU.64 R244, [R1+0x1b20] ;  /* 0x001b200001f47983 */ /* 0x000f220000300a00 */
[----:B------:R-:W-:Y:S01]  /*54440*/  IADD3 R201, R251, 0x100000, RZ ;  /* 0x00100000fbc97810 */ /* 0x000fe20007ffe0ff */
[----:B------:R-:W-:-:S04]  /*54450*/  IMAD.WIDE R196, R5, 0x4, R210 ;  /* 0x0000000405c47825 */ /* 0x000fc800078e02d2 */
[C---:B------:R-:W-:Y:S02]  /*54460*/  VIADD R200, R251.reuse, 0x100000 ;  /* 0x00100000fbc87836 */ /* 0x040fe40000000000 */
[C---:B------:R-:W-:Y:S01]  /*54470*/  VIADD R211, R251.reuse, 0x100000 ;  /* 0x00100000fbd37836 */ /* 0x040fe20000000000 */
[----:B------:R-:W-:Y:S04]  /*54480*/  LDGSTS.E [R201+-0x5ac80], desc[UR60][R196.64], P1 ;  /* 0xa5380000c4c97fae */ /* 0x000fe8000892187c */
[----:B------:R1:W-:Y:S01]  /*54490*/  LDGSTS.E [R200+-0x5a880], desc[UR60][R198.64], P1 ;  /* 0xa5780000c6c87fae */ /* 0x0003e2000892187c */
[----:B------:R-:W-:Y:S02]  /*544a0*/  VIADD R210, R251, 0x100000 ;  /* 0x00100000fbd27836 */ /* 0x000fe40000000000 */
[----:B------:R-:W-:-:S04]  /*544b0*/  IMAD.WIDE R204, R5, 0x4, R204 ;  /* 0x0000000405cc7825 */ /* 0x000fc800078e02cc */
[----:B-1----:R-:W-:-:S05]  /*544c0*/  IMAD.WIDE R200, R5, 0x4, R214 ;  /* 0x0000000405c87825 */ /* 0x002fca00078e02d6 */
[----:B------:R-:W-:Y:S04]  /*544d0*/  LDGSTS.E [R211+-0x5a480], desc[UR60][R200.64], P1 ;  /* 0xa5b80000c8d37fae */ /* 0x000fe8000892187c */
[----:B------:R1:W-:Y:S04]  /*544e0*/  LDGSTS.E [R210+-0x5a080], desc[UR60][R202.64], P1 ;  /* 0xa5f80000cad27fae */ /* 0x0003e8000892187c */
[----:B------:R-:W-:Y:S01]  /*544f0*/  LDGSTS.E [R209+-0x59c80], desc[UR60][R204.64], P1 ;  /* 0xa6380000ccd17fae */ /* 0x000fe2000892187c */
[C---:B------:R-:W-:Y:S01]  /*54500*/  VIADD R215, R251.reuse, 0x100000 ;  /* 0x00100000fbd77836 */ /* 0x040fe20000000000 */
[----:B------:R-:W-:Y:S01]  /*54510*/  IADD3 R214, R251, 0x100000, RZ ;  /* 0x00100000fbd67810 */ /* 0x000fe20007ffe0ff */
[----:B------:R-:W-:-:S02]  /*54520*/  VIADD R15, R15, 0xfffffe7e ;  /* 0xfffffe7e0f0f7836 */ /* 0x000fc40000000000 */
[----:B------:R-:W-:-:S03]  /*54530*/  VIADD R14, R14, 0xfffffe7d ;  /* 0xfffffe7d0e0e7836 */ /* 0x000fc60000000000 */
[----:B------:R-:W-:Y:S02]  /*54540*/  ISETP.GE.U32.AND P4, PT, R15, 0x7ffffdff, PT ;  /* 0x7ffffdff0f00780c */ /* 0x000fe40003f86070 */
[----:B------:R-:W-:Y:S01]  /*54550*/  ISETP.GE.U32.AND P2, PT, R14, 0x7ffffdfe, PT ;  /* 0x7ffffdfe0e00780c */ /* 0x000fe20003f46070 */
[----:B--2---:R-:W-:-:S04]  /*54560*/  IMAD.WIDE R206, R5, 0x4, R8 ;  /* 0x0000000405ce7825 */ /* 0x004fc800078e0208 */
[C---:B-1----:R-:W-:Y:S01]  /*54570*/  IMAD.WIDE R210, R5.reuse, 0x4, R246 ;  /* 0x0000000405d27825 */ /* 0x042fe200078e02f6 */
[----:B------:R-:W1:Y:S01]  /*54580*/  LDC R9, c[0x0][0x230] ;  /* 0x00008c00ff097b82 */ /* 0x000e620000000800 */
[----:B------:R-:W2:Y:S04]  /*54590*/  LDL.LU.64 R246, [R1+0x14a8] ;  /* 0x0014a80001f67983 */ /* 0x000ea80000300a00 */
[----:B------:R1:W-:Y:S03]  /*545a0*/  LDGSTS.E [R208+-0x59880], desc[UR60][R206.64], P1 ;  /* 0xa6780000ced07fae */ /* 0x0003e6000892187c */
[----:B------:R-:W2:Y:S01]  /*545b0*/  LDC R8, c[0x0][0x230] ;  /* 0x00008c00ff087b82 */ /* 0x000ea20000000800 */
[----:B------:R-:W-:-:S04]  /*545c0*/  IMAD.WIDE R212, R5, 0x4, R212 ;  /* 0x0000000405d47825 */ /* 0x000fc800078e02d4 */
[----:B-1----:R-:W-:-:S03]  /*545d0*/  IMAD.WIDE R208, R5, 0x4, R10 ;  /* 0x0000000405d07825 */ /* 0x002fc600078e020a */
[----:B------:R-:W1:Y:S02]  /*545e0*/  LDC R11, c[0x0][0x230] ;  /* 0x00008c00ff0b7b82 */ /* 0x000e640000000800 */
[----:B------:R-:W-:Y:S04]  /*545f0*/  LDGSTS.E [R216+-0x59480], desc[UR60][R208.64], P1 ;  /* 0xa6b80000d0d87fae */ /* 0x000fe8000892187c */
[----:B------:R-:W-:Y:S04]  /*54600*/  LDGSTS.E [R215+-0x59080], desc[UR60][R210.64], P1 ;  /* 0xa6f80000d2d77fae */ /* 0x000fe8000892187c */
[----:B------:R1:W-:Y:S02]  /*54610*/  LDGSTS.E [R214+-0x58c80], desc[UR60][R212.64], P1 ;  /* 0xa7380000d4d67fae */ /* 0x0003e4000892187c */
[----:B-1----:R-:W-:-:S05]  /*54620*/  IMAD.WIDE R214, R5, 0x4, R218 ;  /* 0x0000000405d67825 */ /* 0x002fca00078e02da */
[----:B------:R1:W-:Y:S01]  /*54630*/  LDGSTS.E [R17+-0x58880], desc[UR60][R214.64], P1 ;  /* 0xa7780000d6117fae */ /* 0x0003e2000892187c */
[----:B---3--:R-:W-:-:S03]  /*54640*/  IMAD.WIDE R216, R5, 0x4, R242 ;  /* 0x0000000405d87825 */ /* 0x008fc600078e02f2 */
[----:B------:R-:W3:Y:S01]  /*54650*/  LDL.LU.64 R242, [R1+0x14a0] ;  /* 0x0014a00001f27983 */ /* 0x000ee20000300a00 */
[----:B----4-:R-:W-:-:S03]  /*54660*/  IMAD.WIDE R218, R5, 0x4, R244 ;  /* 0x0000000405da7825 */ /* 0x010fc600078e02f4 */
[----:B------:R-:W4:Y:S04]  /*54670*/  LDL.LU.64 R244, [R1+0x1498] ;  /* 0x0014980001f47983 */ /* 0x000f280000300a00 */
[----:B------:R-:W4:Y:S01]  /*54680*/  LDL.LU.64 R14, [R1+0x1490] ;  /* 0x00149000010e7983 */ /* 0x000f220000300a00 */
[----:B-1----:R-:W-:Y:S02]  /*54690*/  VIADD R17, R12, 0xfffffe7c ;  /* 0xfffffe7c0c117836 */ /* 0x002fe40000000000 */
[----:B------:R-:W-:Y:S02]  /*546a0*/  VIADD R12, R11, 0xfffffe5e ;  /* 0xfffffe5e0b0c7836 */ /* 0x000fe40000000000 */
[----:B------:R-:W-:Y:S01]  /*546b0*/  VIADD R10, R251, 0x100000 ;  /* 0x00100000fb0a7836 */ /* 0x000fe20000000000 */
[----:B------:R-:W1:Y:S01]  /*546c0*/  LDC R11, c[0x0][0x238] ;  /* 0x00008e00ff0b7b82 */ /* 0x000e620000000800 */
[----:B------:R-:W-:Y:S01]  /*546d0*/  IADD3 R9, R9, -0x181, RZ ;  /* 0xfffffe7f09097810 */ /* 0x000fe20007ffe0ff */
[----:B------:R-:W4:Y:S04]  /*546e0*/  LDL.LU.64 R18, [R1+0xbd0] ;  /* 0x000bd00001127983 */ /* 0x000f280000300a00 */
[----:B------:R1:W-:Y:S04]  /*546f0*/  LDGSTS.E [R10+-0x58480], desc[UR60][R216.64], P1 ;  /* 0xa7b80000d80a7fae */ /* 0x0003e8000892187c */
[----:B------:R-:W-:Y:S04]  /*54700*/  LDGSTS.E [R16+-0x58080], desc[UR60][R218.64], P1 ;  /* 0xa7f80000da107fae */ /* 0x000fe8000892187c */
[----:B------:R-:W0:Y:S01]  /*54710*/  LDGDEPBAR ;  /* 0x00000000000079af */ /* 0x000e220000000000 */
[----:B------:R-:W-:Y:S01]  /*54720*/  BAR.SYNC.DEFER_BLOCKING 0x0 ;  /* 0x0000000000007b1d */ /* 0x000fe20000010000 */
[----:B------:R-:W-:-:S07]  /*54730*/  ISETP.GE.U32.AND P5, PT, R9, 0x7ffffe00, PT ;  /* 0x7ffffe000900780c */ /* 0x000fce0003fa6070 */
[----:B------:R-:W4:Y:S08]  /*54740*/  LDC R9, c[0x0][0x230] ;  /* 0x00008c00ff097b82 */ /* 0x000f300000000800 */
[----:B-1----:R-:W1:Y:S01]  /*54750*/  LDC R10, c[0x0][0x230] ;  /* 0x00008c00ff0a7b82 */ /* 0x002e620000000800 */
[----:B------:R-:W-:-:S04]  /*54760*/  IMAD.SHL.U32 R11, R11, 0x80, RZ ;  /* 0x000000800b0b7824 */ /* 0x000fc800078e00ff */
[C---:B--2---:R-:W-:Y:S02]  /*54770*/  IMAD.WIDE R20, R11.reuse, 0x4, R246 ;  /* 0x000000040b147825 */ /* 0x044fe400078e02f6 */
[----:B------:R-:W2:Y:S04]  /*54780*/  LDL.LU.64 R246, [R1+0xbe0] ;  /* 0x000be00001f67983 */ /* 0x000ea80000300a00 */
[----:B------:R4:W-:Y:S04]  /*54790*/  STL.64 [R1+0x6c0], R20 ;  /* 0x0006c01401007387 */ /* 0x0009e80000100a00 */
[----:B------:R-:W-:Y:S01]  /*547a0*/  @!PT LDS RZ, [RZ] ;  /* 0x00000000fffff984 */ /* 0x000fe20000000800 */
[----:B------:R-:W-:Y:S01]  /*547b0*/  @!PT LDS RZ, [RZ] ;  /* 0x00000000fffff984 */ /* 0x000fe20000000800 */
[----:B------:R-:W-:Y:S01]  /*547c0*/  @!PT LDS RZ, [RZ] ;  /* 0x00000000fffff984 */ /* 0x000fe20000000800 */
[----:B------:R4:W-:Y:S01]  /*547d0*/  LDGSTS.E [R0+0x70000], desc[UR60][R20.64], !P5 ;  /* 0x7000000014007fae */ /* 0x0009e2000e92187c */
[----:B---3--:R-:W-:-:S03]  /*547e0*/  IMAD.WIDE R22, R11, 0x4, R242 ;  /* 0x000000040b167825 */ /* 0x008fc600078e02f2 */
[----:B------:R-:W3:Y:S04]  /*547f0*/  LDL.LU.64 R242, [R1+0xbf8] ;  /* 0x000bf80001f27983 */ /* 0x000ee80000300a00 */
[----:B------:R-:W-:Y:S04]  /*54800*/  STL.64 [R1+0x6d0], R22 ;  /* 0x0006d01601007387 */ /* 0x000fe80000100a00 */
[----:B------:R-:W-:Y:S01]  /*54810*/  LDGSTS.E [R0+0x70004], desc[UR60][R22.64], !P4 ;  /* 0x7000400016007fae */ /* 0x000fe2000e12187c */
[----:B----4-:R-:W-:-:S05]  /*54820*/  IMAD.WIDE R20, R11, 0x4, R244 ;  /* 0x000000040b147825 */ /* 0x010fca00078e02f4 */
[----:B------:R4:W-:Y:S04]  /*54830*/  STL.64 [R1+0x6e0], R20 ;  /* 0x0006e01401007387 */ /* 0x0009e80000100a00 */
[----:B------:R-:W3:Y:S04]  /*54840*/  LDL.LU.64 R244, [R1+0xc08] ;  /* 0x000c080001f47983 */ /* 0x000ee80000300a00 */
[----:B------:R4:W-:Y:S04]  /*54850*/  LDGSTS.E [R0+0x70008], desc[UR60][R20.64], !P2 ;  /* 0x7000800014007fae */ /* 0x0009e8000d12187c */
[----:B------:R-:W3:Y:S01]  /*54860*/  LDL.LU.64 R248, [R1+0xe88] ;  /* 0x000e880001f87983 */ /* 0x000ee20000300a00 */
[----:B----4-:R-:W-:-:S03]  /*54870*/  IMAD.WIDE R20, R11, 0x4, R14 ;  /* 0x000000040b147825 */ /* 0x010fc600078e020e */
[----:B------:R-:W4:Y:S01]  /*54880*/  LDL.LU.64 R14, [R1+0xe98] ;  /* 0x000e9800010e7983 */ /* 0x000f220000300a00 */
[----:B------:R-:W-:Y:S02]  /*54890*/  IADD3 R16, R8, -0x1a1, RZ ;  /* 0xfffffe5f08107810 */ /* 0x000fe40007ffe0ff */
[----:B------:R-:W1:Y:S02]  /*548a0*/  LDC R8, c[0x0][0x230] ;  /* 0x00008c00ff087b82 */ /* 0x000e640000000800 */
[----:B------:R-:W-:-:S06]  /*548b0*/  ISETP.GE.U32.AND P0, PT, R16, 0x7ffffde0, PT ;  /* 0x7ffffde01000780c */ /* 0x000fcc0003f06070 */
[----:B------:R-:W1:Y:S01]  /*548c0*/  LDC R16, c[0x0][0x230] ;  /* 0x00008c00ff107b82 */ /* 0x000e620000000800 */
[----:B------:R-:W-:Y:S02]  /*548d0*/  ISETP.GE.U32.AND P1, PT, R17, 0x7ffffdfd, PT ;  /* 0x7ffffdfd1100780c */ /* 0x000fe40003f26070 */
[----:B------:R-:W-:-:S05]  /*548e0*/  ISETP.GE.U32.AND P6, PT, R12, 0x7ffffddf, PT ;  /* 0x7ffffddf0c00780c */ /* 0x000fca0003fc6070 */
[----:B------:R-:W1:Y:S01]  /*548f0*/  LDC R12, c[0x0][0x230] ;  /* 0x00008c00ff0c7b82 */ /* 0x000e620000000800 */
[----:B------:R-:W-:Y:S02]  /*54900*/  VIADD R17, R9, 0xfffffe3f ;  /* 0xfffffe3f09117836 */ /* 0x000fe40000000000 */
[----:B------:R-:W-:-:S04]  /*54910*/  IMAD.WIDE R18, R11, 0x4, R18 ;  /* 0x000000040b127825 */ /* 0x000fc800078e0212 */
[----:B------:R-:W-:Y:S01]  /*54920*/  VIADD R13, R13, 0xfffffe5d ;  /* 0xfffffe5d0d0d7836 */ /* 0x000fe20000000000 */
[----:B------:R1:W-:Y:S02]  /*54930*/  STL.64 [R1+0x6f0], R20 ;  /* 0x0006f01401007387 */ /* 0x0003e40000100a00 */
[----:B-1----:R-:W-:Y:S02]  /*54940*/  IADD3 R10, R10, -0x1a4, RZ ;  /* 0xfffffe5c0a0a7810 */ /* 0x002fe40007ffe0ff */
[----:B------:R-:W-:Y:S01]  /*54950*/  ISETP.GE.U32.AND P2, PT, R17, 0x7ffffdc0, PT ;  /* 0x7ffffdc01100780c */ /* 0x000fe20003f46070 */
[----:B------:R2:W-:Y:S01]  /*54960*/  STL.64 [R1+0xbd0], R18 ;  /* 0x000bd01201007387 */ /* 0x0005e20000100a00 */
[----:B------:R-:W-:-:S03]  /*54970*/  ISETP.GE.U32.AND P5, PT, R13, 0x7ffffdde, PT ;  /* 0x7ffffdde0d00780c */ /* 0x000fc60003fa6070 */
[----:B------:R1:W-:Y:S04]  /*54980*/  LDGSTS.E [R0+0x7000c], desc[UR60][R20.64], !P1 ;  /* 0x7000c00014007fae */ /* 0x0003e8000c92187c */
[----:B------:R2:W-:Y:S01]  /*54990*/  LDGSTS.E [R0+0x74000], desc[UR60][R18.64], !P0 ;  /* 0x7400000012007fae */ /* 0x0005e2000c12187c */
[----:B------:R-:W-:Y:S02]  /*549a0*/  VIADD R16, R16, 0xfffffe3d ;  /* 0xfffffe3d10107836 */ /* 0x000fe40000000000 */
[----:B------:R-:W-:Y:S01]  /*549b0*/  VIADD R17, R8, 0xfffffe3e ;  /* 0xfffffe3e08117836 */ /* 0x000fe20000000000 */
[----:B------:R-:W-:Y:S02]  /*549c0*/  ISETP.GE.U32.AND P4, PT, R10, 0x7ffffddd, PT ;  /* 0x7ffffddd0a00780c */ /* 0x000fe40003f86070 */
[----:B------:R-:W-:Y:S01]  /*549d0*/  IADD3 R22, R12, -0x1c4, RZ ;  /* 0xfffffe3c0c167810 */ /* 0x000fe20007ffe0ff */
[----:B------:R-:W4:Y:S01]  /*549e0*/  LDC R9, c[0x0][0x230] ;  /* 0x00008c00ff097b82 */ /* 0x000f220000000800 */
[----:B------:R-:W-:-:S02]  /*549f0*/  ISETP.GE.U32.AND P0, PT, R16, 0x7ffffdbe, PT ;  /* 0x7ffffdbe1000780c */ /* 0x000fc40003f06070 */
[----:B------:R-:W-:-:S05]  /*54a00*/  ISETP.GE.U32.AND P1, PT, R17, 0x7ffffdbf, PT ;  /* 0x7ffffdbf1100780c */ /* 0x000fca0003f26070 */
[----:B------:R-:W4:Y:S08]  /*54a10*/  LDC R8, c[0x0][0x230] ;  /* 0x00008c00ff087b82 */ /* 0x000f300000000800 */
[----:B------:R-:W4:Y:S08]  /*54a20*/  LDC R13, c[0x0][0x230] ;  /* 0x00008c00ff0d7b82 */ /* 0x000f300000000800 */
[----:B------:R-:W4:Y:S08]  /*54a30*/  LDC R10, c[0x0][0x230] ;  /* 0x00008c00ff0a7b82 */ /* 0x000f300000000800 */
[----:B-1----:R-:W1:Y:S08]  /*54a40*/  LDC R21, c[0x0][0x230] ;  /* 0x00008c00ff157b82 */ /* 0x002e700000000800 */
[----:B------:R-:W1:Y:S08]  /*54a50*/  LDC R20, c[0x0][0x230] ;  /* 0x00008c00ff147b82 */ /* 0x000e700000000800 */
[----:B------:R-:W1:Y:S01]  /*54a60*/  LDC R12, c[0x0][0x230] ;  /* 0x00008c00ff0c7b82 */ /* 0x000e620000000800 */
[----:B--2---:R-:W-:-:S05]  /*54a70*/  IMAD.WIDE R18, R11, 0x4, R246 ;  /* 0x000000040b127825 */ /* 0x004fca00078e02f6 */
[----:B------:R2:W-:Y:S04]  /*54a80*/  STL.64 [R1+0xbe0], R18 ;  /* 0x000be01201007387 */ /* 0x0005e80000100a00 */
[----:B------:R-:W-:Y:S01]  /*54a90*/  LDGSTS.E [R0+0x74004], desc[UR60][R18.64], !P6 ;  /* 0x7400400012007fae */ /* 0x000fe2000f12187c */
[----:B------:R-:W-:Y:S01]  /*54aa0*/  ISETP.GE.U32.AND P6, PT, R22, 0x7ffffdbd, PT ;  /* 0x7ffffdbd1600780c */ /* 0x000fe20003fc6070 */
[----:B---3--:R-:W-:-:S05]  /*54ab0*/  IMAD.WIDE R16, R11, 0x4, R242 ;  /* 0x000000040b107825 */ /* 0x008fca00078e02f2 */
[----:B------:R3:W-:Y:S04]  /*54ac0*/  STL.64 [R1+0xbf8], R16 ;  /* 0x000bf81001007387 */ /* 0x0007e80000100a00 */
[----:B--2---:R-:W2:Y:S04]  /*54ad0*/  LDL.LU.64 R18, [R1+0xed8] ;  /* 0x000ed80001127983 */ /* 0x004ea80000300a00 */
[----:B------:R-:W2:Y:S04]  /*54ae0*/  LDL.LU.64 R246, [R1+0xef0] ;  /* 0x000ef00001f67983 */ /* 0x000ea80000300a00 */
[----:B------:R-:W2:Y:S04]  /*54af0*/  LDL.LU.64 R242, [R1+0x1448] ;  /* 0x0014480001f27983 */ /* 0x000ea80000300a00 */
[----:B------:R-:W2:Y:S04]  /*54b00*/  LDL.LU.64 R28, [R1+0x1440] ;  /* 0x00144000011c7983 */ /* 0x000ea80000300a00 */
[----:B------:R-:W-:Y:S04]  /*54b10*/  LDGSTS.E [R0+0x74008], desc[UR60][R16.64], !P5 ;  /* 0x7400800010007fae */ /* 0x000fe8000e92187c */
[----:B------:R-:W2:Y:S01]  /*54b20*/  LDL.LU.64 R24, [R1+0x1438] ;  /* 0x0014380001187983 */ /* 0x000ea20000300a00 */
[----:B------:R-:W-:-:S04]  /*54b30*/  IMAD.WIDE R244, R11, 0x4, R244 ;  /* 0x000000040bf47825 */ /* 0x000fc800078e02f4 */
[C---:B------:R-:W-:Y:S01]  /*54b40*/  IMAD.WIDE R22, R11.reuse, 0x4, R248 ;  /* 0x000000040b167825 */ /* 0x040fe200078e02f8 */
[----:B---3--:R-:W3:Y:S04]  /*54b50*/  LDL.LU.64 R16, [R1+0x1430] ;  /* 0x0014300001107983 */ /* 0x008ee80000300a00 */
[----:B------:R1:W-:Y:S04]  /*54b60*/  STL.64 [R1+0xc08], R244 ;  /* 0x000c08f401007387 */ /* 0x0003e80000100a00 */
[----:B------:R-:W-:Y:S04]  /*54b70*/  STL.64 [R1+0xe88], R22 ;  /* 0x000e881601007387 */ /* 0x000fe80000100a00 */
[----:B------:R-:W-:Y:S01]  /*54b80*/  LDGSTS.E [R0+0x7400c], desc[UR60][R244.64], !P4 ;  /* 0x7400c000f4007fae */ /* 0x000fe2000e12187c */
[----:B----4-:R-:W-:-:S04]  /*54b90*/  IMAD.WIDE R14, R11, 0x4, R14 ;  /* 0x000000040b0e7825 */ /* 0x010fc800078e020e */
[----:B------:R-:W-:Y:S01]  /*54ba0*/  VIADD R9, R9, 0xfffffe1d ;  /* 0xfffffe1d09097836 */ /* 0x000fe20000000000 */
[----:B------:R-:W-:Y:S01]  /*54bb0*/  IADD3 R8, R8, -0x1e4, RZ ;  /* 0xfffffe1c08087810 */ /* 0x000fe20007ffe0ff */
[----:B------:R-:W-:Y:S04]  /*54bc0*/  LDGSTS.E [R0+0x78000], desc[UR60][R22.64], !P2 ;  /* 0x7800000016007fae */ /* 0x000fe8000d12187c */
[----:B------:R4:W-:Y:S04]  /*54bd0*/  STL.64 [R1+0xe98], R14 ;  /* 0x000e980e01007387 */ /* 0x0009e80000100a00 */
[----:B-1----:R-:W3:Y:S04]  /*54be0*/  LDL.LU.64 R244, [R1+0x1428] ;  /* 0x0014280001f47983 */ /* 0x002ee80000300a00 */
[----:B------:R4:W-:Y:S01]  /*54bf0*/  LDGSTS.E [R0+0x78004], desc[UR60][R14.64], !P1 ;  /* 0x780040000e007fae */ /* 0x0009e2000c92187c */
[----:B------:R-:W-:-:S02]  /*54c00*/  ISETP.GE.U32.AND P2, PT, R9, 0x7ffffd9e, PT ;  /* 0x7ffffd9e0900780c */ /* 0x000fc40003f46070 */
[----:B------:R-:W-:Y:S01]  /*54c10*/  ISETP.GE.U32.AND P1, PT, R8, 0x7ffffd9d, PT ;  /* 0x7ffffd9d0800780c */ /* 0x000fe20003f26070 */
[----:B------:R-:W1:Y:S08]  /*54c20*/  LDC R9, c[0x0][0x230] ;  /* 0x00008c00ff097b82 */ /* 0x000e700000000800 */
[----:B------:R-:W1:Y:S01]  /*54c30*/  LDC R8, c[0x0][0x230] ;  /* 0x00008c00ff087b82 */ /* 0x000e620000000800 */
[----:B------:R-:W-:-:S02]  /*54c40*/  VIADD R13, R13, 0xfffffe1f ;  /* 0xfffffe1f0d0d7836 */ /* 0x000fc40000000000 */
[----:B------:R-:W-:-:S03]  /*54c50*/  VIADD R10, R10, 0xfffffe1e ;  /* 0xfffffe1e0a0a7836 */ /* 0x000fc60000000000 */
[----:B------:R-:W-:Y:S02]  /*54c60*/  ISETP.GE.U32.AND P5, PT, R13, 0x7ffffda0, PT ;  /* 0x7ffffda00d00780c */ /* 0x000fe40003fa6070 */
[----:B------:R-:W-:Y:S01]  /*54c70*/  ISETP.GE.U32.AND P4, PT, R10, 0x7ffffd9f, PT ;  /* 0x7ffffd9f0a00780c */ /* 0x000fe20003f86070 */
[----:B------:R-:W-:Y:S02]  /*54c80*/  VIADD R21, R21, 0xfffffe7b ;  /* 0xfffffe7b15157836 */ /* 0x000fe40000000000 */
[----:B------:R-:W-:Y:S01]  /*54c90*/  VIADD R20, R20, 0xfffffe7a ;  /* 0xfffffe7a14147836 */ /* 0x000fe20000000000 */
[----:B----4-:R-:W4:Y:S08]  /*54ca0*/  LDC R14, c[0x0][0x230] ;  /* 0x00008c00ff0e7b82 */ /* 0x010f300000000800 */
[----:B------:R-:W4:Y:S01]  /*54cb0*/  LDC R15, c[0x0][0x230] ;  /* 0x00008c00ff0f7b82 */ /* 0x000f220000000800 */
[----:B------:R-:W-:-:S07]  /*54cc0*/  VIADD R12, R12, 0xfffffe79 ;  /* 0xfffffe790c0c7836 */ /* 0x000fce0000000000 */
[----:B------:R-:W4:Y:S08]  /*54cd0*/  LDC R13, c[0x0][0x230] ;  /* 0x00008c00ff0d7b82 */ /* 0x000f300000000800 */
[----:B------:R-:W4:Y:S01]  /*54ce0*/  LDC R10, c[0x0][0x230] ;  /* 0x00008c00ff0a7b82 */ /* 0x000f220000000800 */
[----:B-1----:R-:W-:Y:S01]  /*54cf0*/  IADD3 R9, R9, -0x188, RZ ;  /* 0xfffffe7809097810 */ /* 0x002fe20007ffe0ff */
[----:B------:R-:W-:-:S02]  /*54d00*/  VIADD R8, R8, 0xfffffe5a ;  /* 0xfffffe5a08087836 */ /* 0x000fc40000000000 */
[----:B--2---:R-:W-:-:S04]  /*54d10*/  IMAD.WIDE R248, R11, 0x4, R18 ;  /* 0x000000040bf87825 */ /* 0x004fc800078e0212 */
[----:B------:R-:W-:-:S04]  /*54d20*/  IMAD.WIDE R246, R11, 0x4, R246 ;  /* 0x000000040bf67825 */ /* 0x000fc800078e02f6 */
[C---:B------:R-:W-:Y:S01]  /*54d30*/  IMAD.WIDE R242, R11.reuse, 0x4, R242 ;  /* 0x000000040bf27825 */ /* 0x040fe200078e02f2 */
[----:B------:R-:W2:Y:S04]  /*54d40*/  LDL.LU.64 R18, [R1+0x1420] ;  /* 0x0014200001127983 */ /* 0x000ea80000300a00 */
[----:B------:R-:W-:Y:S01]  /*54d50*/  STL.64 [R1+0xed8], R248 ;  /* 0x000ed8f801007387 */ /* 0x000fe20000100a00 */
[----:B------:R-:W-:-:S03]  /*54d60*/  IMAD.WIDE R28, R11, 0x4, R28 ;  /* 0x000000040b1c7825 */ /* 0x000fc600078e021c */
[----:B------:R-:W-:Y:S01]  /*54d70*/  STL.64 [R1+0xef0], R246 ;  /* 0x000ef0f601007387 */ /* 0x000fe20000100a00 */
[----:B------:R-:W-:-:S03]  /*54d80*/  IMAD.WIDE R24, R11, 0x4, R24 ;  /* 0x000000040b187825 */ /* 0x000fc600078e0218 */
[----:B------:R1:W-:Y:S04]  /*54d90*/  STL.64 [R1+0x10d0], R242 ;  /* 0x0010d0f201007387 */ /* 0x0003e80000100a00 */
[----:B------:R-:W-:Y:S04]  /*54da0*/  LDGSTS.E [R0+0x78008], desc[UR60][R248.64], !P0 ;  /* 0x78008000f8007fae */ /* 0x000fe8000c12187c */
[----:B------:R-:W-:Y:S04]  /*54db0*/  LDGSTS.E [R0+0x7800c], desc[UR60][R246.64], !P6 ;  /* 0x7800c000f6007fae */ /* 0x000fe8000f12187c */
[----:B------:R-:W-:Y:S04]  /*54dc0*/  LDGSTS.E [R0+0x7c000], desc[UR60][R242.64], !P5 ;  /* 0x7c000000f2007fae */ /* 0x000fe8000e92187c */
[----:B------:R-:W-:Y:S01]  /*54dd0*/  LDGSTS.E [R0+0x7c004], desc[UR60][R28.64], !P4 ;  /* 0x7c0040001c007fae */ /* 0x000fe2000e12187c */
[----:B---3--:R-:W-:Y:S01]  /*54de0*/  IMAD.WIDE R22, R11, 0x4, R16 ;  /* 0x000000040b167825 */ /* 0x008fe200078e0210 */
[----:B------:R-:W-:-:S02]  /*54df0*/  ISETP.GE.U32.AND P5, PT, R21, 0x7ffffdfc, PT ;  /* 0x7ffffdfc1500780c */ /* 0x000fc40003fa6070 */
[----:B------:R-:W3:Y:S04]  /*54e00*/  LDL.LU.64 R16, [R1+0x1418] ;  /* 0x0014180001107983 */ /* 0x000ee80000300a00 */
[----:B------:R-:W-:Y:S04]  /*54e10*/  STL.64 [R1+0x10d8], R28 ;  /* 0x0010d81c01007387 */ /* 0x000fe80000100a00 */
[----:B------:R-:W-:Y:S04]  /*54e20*/  STL.64 [R1+0x10e0], R24 ;  /* 0x0010e01801007387 */ /* 0x000fe80000100a00 */
[----:B------:R4:W-:Y:S01]  /*54e30*/  STL.64 [R1+0x10e8], R22 ;  /* 0x0010e81601007387 */ /* 0x0009e20000100a00 */
[----:B------:R-:W-:-:S03]  /*54e40*/  ISETP.GE.U32.AND P4, PT, R20, 0x7ffffdfb, PT ;  /* 0x7ffffdfb1400780c */ /* 0x000fc60003f86070 */
[----:B-1----:R-:W3:Y:S04]  /*54e50*/  LDL.LU.64 R242, [R1+0x1410] ;  /* 0x0014100001f27983 */ /* 0x002ee80000300a00 */
[----:B------:R-:W3:Y:S04]  /*54e60*/  LDL.LU.64 R246, [R1+0xc18] ;  /* 0x000c180001f67983 */ /* 0x000ee80000300a00 */
[----:B------:R-:W-:Y:S04]  /*54e70*/  LDGSTS.E [R0+0x7c008], desc[UR60][R24.64], !P2 ;  /* 0x7c00800018007fae */ /* 0x000fe8000d12187c */
[----:B------:R4:W-:Y:S01]  /*54e80*/  LDGSTS.E [R0+0x7c00c], desc[UR60][R22.64], !P1 ;  /* 0x7c00c00016007fae */ /* 0x0009e2000c92187c */
[----:B------:R-:W-:-:S02]  /*54e90*/  ISETP.GE.U32.AND P1, PT, R9, 0x7ffffdf9, PT ;  /* 0x7ffffdf90900780c */ /* 0x000fc40003f26070 */
[----:B------:R-:W-:Y:S02]  /*54ea0*/  ISETP.GE.U32.AND P6, PT, R8, 0x7ffffddb, PT ;  /* 0x7ffffddb0800780c */ /* 0x000fe40003fc6070 */
[----:B------:R-:W3:Y:S01]  /*54eb0*/  LDL.LU.64 R8, [R1+0xc28] ;  /* 0x000c280001087983 */ /* 0x000ee20000300a00 */
[----:B------:R-:W-:-:S05]  /*54ec0*/  IMAD.WIDE R20, R11, 0x4, R244 ;  /* 0x000000040b147825 */ /* 0x000fca00078e02f4 */
[----:B------:R1:W-:Y:S04]  /*54ed0*/  STL.64 [R1+0x700], R20 ;  /* 0x0007001401007387 */ /* 0x0003e80000100a00 */
[----:B------:R-:W3:Y:S01]  /*54ee0*/  LDL.LU.64 R244, [R1+0xc48] ;  /* 0x000c480001f47983 */ /* 0x000ee20000300a00 */
[----:B------:R-:W-:Y:S01]  /*54ef0*/  ISETP.GE.U32.AND P2, PT, R12, 0x7ffffdfa, PT ;  /* 0x7ffffdfa0c00780c */ /* 0x000fe20003f46070 */
[----:B----4-:R-:W-:Y:S02]  /*54f00*/  VIADD R0, R14, 0xfffffe5b ;  /* 0xfffffe5b0e007836 */ /* 0x010fe40000000000 */
[----:B------:R1:W-:Y:S01]  /*54f10*/  LDGSTS.E [R2+0x70000], desc[UR60][R20.64], !P5 ;  /* 0x7000000014027fae */ /* 0x0003e2000e92187c */
[----:B------:R-:W4:Y:S08]  /*54f20*/  LDC R14, c[0x0][0x230] ;  /* 0x00008c00ff0e7b82 */ /* 0x000f300000000800 */
[----:B------:R-:W4:Y:S08]  /*54f30*/  LDC R22, c[0x0][0x230] ;  /* 0x00008c00ff167b82 */ /* 0x000f300000000800 */
[----:B------:R-:W4:Y:S01]  /*54f40*/  LDC R12, c[0x0][0x230] ;  /* 0x00008c00ff0c7b82 */ /* 0x000f220000000800 */
[----:B------:R-:W-:Y:S01]  /*54f50*/  ISETP.GE.U32.AND P0, PT, R0, 0x7ffffddc, PT ;  /* 0x7ffffddc0000780c */ /* 0x000fe20003f06070 */
[----:B------:R-:W-:-:S06]  /*54f60*/  VIADD R0, R15, 0xfffffe59 ;  /* 0xfffffe590f007836 */ /* 0x000fcc0000000000 */
[----:B------:R-:W4:Y:S01]  /*54f70*/  LDC R15, c[0x0][0x230] ;  /* 0x00008c00ff0f7b82 */ /* 0x000f220000000800 */
[----:B------:R-:W-:Y:S01]  /*54f80*/  ISETP.GE.U32.AND P5, PT, R0, 0x7ffffdda, PT ;  /* 0x7ffffdda0000780c */ /* 0x000fe20003fa6070 */
[----:B--2---:R-:W-:-:S06]  /*54f90*/  IMAD.WIDE R18, R11, 0x4, R18 ;  /* 0x000000040b127825 */ /* 0x004fcc00078e0212 */
[----:B-1----:R-:W1:Y:S01]  /*54fa0*/  LDC R20, c[0x0][0x230] ;  /* 0x00008c00ff147b82 */ /* 0x002e620000000800 */
[----:B------:R2:W-:Y:S04]  /*54fb0*/  STL.64 [R1+0x710], R18 ;  /* 0x0007101201007387 */ /* 0x0005e80000100a00 */
[----:B------:R-:W-:Y:S01]  /*54fc0*/  LDGSTS.E [R2+0x70004], desc[UR60][R18.64], !P4 ;  /* 0x7000400012027fae */ /* 0x000fe2000e12187c */
[----:B---3--:R-:W-:-:S05]  /*54fd0*/  IMAD.WIDE R16, R11, 0x4, R16 ;  /* 0x000000040b107825 */ /* 0x008fca00078e0210 */
[----:B------:R3:W-:Y:S04]  /*54fe0*/  STL.64 [R1+0x720], R16 ;  /* 0x0007201001007387 */ /* 0x0007e80000100a00 */
[----:B------:R-:W4:Y:S04]  /*54ff0*/  LDL.LU.64 R248, [R1+0xc58] ;  /* 0x000c580001f87983 */ /* 0x000f280000300a00 */
[----:B------:R3:W-:Y:S01]  /*55000*/  LDGSTS.E [R2+0x70008], desc[UR60][R16.64], !P2 ;  /* 0x7000800010027fae */ /* 0x0007e2000d12187c */
[----:B------:R-:W-:-:S03]  /*55010*/  IMAD.WIDE R24, R11, 0x4, R242 ;  /* 0x000000040b187825 */ /* 0x000fc600078e02f2 */
[----:B--2---:R-:W2:Y:S04]  /*55020*/  LDL.LU.64 R18, [R1+0xf08] ;  /* 0x000f080001127983 */ /* 0x004ea80000300a00 */
[----:B------:R-:W2:Y:S01]  /*55030*/  LDL.LU.64 R242, [R1+0xf18] ;  /* 0x000f180001f27983 */ /* 0x000ea20000300a00 */
[----:B------:R-:W-:-:S03]  /*55040*/  IMAD.WIDE R8, R11, 0x4, R8 ;  /* 0x000000040b087825 */ /* 0x000fc600078e0208 */
[----:B------:R-:W-:Y:S04]  /*55050*/  STL.64 [R1+0x730], R24 ;  /* 0x0007301801007387 */ /* 0x000fe80000100a00 */
[----:B------:R-:W-:Y:S01]  /*55060*/  LDGSTS.E [R2+0x7000c], desc[UR60][R24.64], !P1 ;  /* 0x7000c00018027fae */ /* 0x000fe2000c92187c */
[----:B---3--:R-:W-:-:S05]  /*55070*/  IMAD.WIDE R16, R11, 0x4, R246 ;  /* 0x000000040b107825 */ /* 0x008fca00078e02f6 */
[----:B------:R3:W-:Y:S04]  /*55080*/  STL.64 [R1+0xc18], R16 ;  /* 0x000c181001007387 */ /* 0x0007e80000100a00 */
[----:B------:R3:W-:Y:S04]  /*55090*/  LDGSTS.E [R2+0x74000], desc[UR60][R16.64], !P0 ;  /* 0x7400000010027fae */ /* 0x0007e8000c12187c */
[----:B------:R1:W-:Y:S04]  /*550a0*/  STL.64 [R1+0xc28], R8 ;  /* 0x000c280801007387 */ /* 0x0003e80000100a00 */
[----:B------:R2:W-:Y:S01]  /*550b0*/  LDGSTS.E [R2+0x74004], desc[UR60][R8.64], !P6 ;  /* 0x7400400008027fae */ /* 0x0005e2000f12187c */
[----:B---3--:R-:W-:-:S05]  /*550c0*/  IMAD.WIDE R16, R11, 0x4, R244 ;  /* 0x000000040b107825 */ /* 0x008fca00078e02f4 */
[----:B------:R3:W-:Y:S04]  /*550d0*/  STL.64 [R1+0xc48], R16 ;  /* 0x000c481001007387 */ /* 0x0007e80000100a00 */
[----:B-1----:R-:W2:Y:S04]  /*550e0*/  LDL.LU.64 R8, [R1+0xf30] ;  /* 0x000f300001087983 */ /* 0x002ea80000300a00 */
[----:B------:R-:W2:Y:S04]  /*550f0*/  LDL.LU.64 R28, [R1+0xf40] ;  /* 0x000f4000011c7983 */ /* 0x000ea80000300a00 */
[----:B------:R-:W2:Y:S04]  /*55100*/  LDL.LU.64 R246, [R1+0x13c8] ;  /* 0x0013c80001f67983 */ /* 0x000ea80000300a00 */
[----:B------:R-:W-:Y:S04]  /*55110*/  LDGSTS.E [R2+0x74008], desc[UR60][R16.64], !P5 ;  /* 0x7400800010027fae */ /* 0x000fe8000e92187c */
[----:B------:R-:W2:Y:S04]  /*55120*/  LDL.LU.64 R24, [R1+0x13c0] ;  /* 0x0013c00001187983 */ /* 0x000ea80000300a00 */
[----:B---3--:R-:W3:Y:S04]  /*55130*/  LDL.LU.64 R16, [R1+0x13b8] ;  /* 0x0013b80001107983 */ /* 0x008ee80000300a00 */
[----:B------:R-:W3:Y:S01]  /*55140*/  LDL.LU.64 R244, [R1+0x13b0] ;  /* 0x0013b00001f47983 */ /* 0x000ee20000300a00 */
[----:B------:R-:W-:-:S04]  /*55150*/  IADD3 R0, R13, -0x1a8, RZ ;  /* 0xfffffe580d007810 */ /* 0x000fc80007ffe0ff */
[----:B------:R-:W-:Y:S01]  /*55160*/  ISETP.GE.U32.AND P4, PT, R0, 0x7ffffdd9, PT ;  /* 0x7ffffdd90000780c */ /* 0x000fe20003f86070 */
[----:B------:R-:W-:Y:S01]  /*55170*/  VIADD R0, R10, 0xfffffe3b ;  /* 0xfffffe3b0a007836 */ /* 0x000fe20000000000 */
[----:B----4-:R-:W-:Y:S01]  /*55180*/  IADD3 R21, R15, -0x1c8, RZ ;  /* 0xfffffe380f157810 */ /* 0x010fe20007ffe0ff */
[----:B------:R-:W-:Y:S01]  /*55190*/  VIADD R13, R12, 0xfffffe3a ;  /* 0xfffffe3a0c0d7836 */ /* 0x000fe20000000000 */
[----:B------:R-:W1:Y:S08]  /*551a0*/  LDC R15, c[0x0][0x230] ;  /* 0x00008c00ff0f7b82 */ /* 0x000e700000000800 */
[----:B------:R-:W4:Y:S01]  /*551b0*/  LDC R12, c[0x0][0x230] ;  /* 0x00008c00ff0c7b82 */ /* 0x000f220000000800 */
[----:B------:R-:W-:Y:S01]  /*551c0*/  ISETP.GE.U32.AND P2, PT, R0, 0x7ffffdbc, PT ;  /* 0x7ffffdbc0000780c */ /* 0x000fe20003f46070 */
[----:B------:R-:W-:-:S06]  /*551d0*/  VIADD R0, R14, 0xfffffe39 ;  /* 0xfffffe390e007836 */ /* 0x000fcc0000000000 */
[----:B------:R-:W1:Y:S08]  /*551e0*/  LDC R14, c[0x0][0x230] ;  /* 0x00008c00ff0e7b82 */ /* 0x000e700000000800 */
[----:B------:R-:W3:Y:S01]  /*551f0*/  LDC R10, c[0x0][0x230] ;  /* 0x00008c00ff0a7b82 */ /* 0x000ee20000000800 */
[----:B------:R-:W-:Y:S01]  /*55200*/  ISETP.GE.U32.AND P0, PT, R0, 0x7ffffdba, PT ;  /* 0x7ffffdba0000780c */ /* 0x000fe20003f06070 */
[----:B------:R-:W-:Y:S01]  /*55210*/  VIADD R0, R22, 0xfffffe1b ;  /* 0xfffffe1b16007836 */ /* 0x000fe20000000000 */
[----:B------:R-:W-:-:S04]  /*55220*/  ISETP.GE.U32.AND P6, PT, R21, 0x7ffffdb9, PT ;  /* 0x7ffffdb91500780c */ /* 0x000fc80003fc6070 */
[----:B------:R-:W-:Y:S01]  /*55230*/  ISETP.GE.U32.AND P5, PT, R0, 0x7ffffd9c, PT ;  /* 0x7ffffd9c0000780c */ /* 0x000fe20003fa6070 */
[----:B------:R-:W-:Y:S01]  /*55240*/  VIADD R0, R20, 0xfffffe1a ;  /* 0xfffffe1a14007836 */ /* 0x000fe20000000000 */
[----:B------:R-:W-:Y:S02]  /*55250*/  ISETP.GE.U32.AND P1, PT, R13, 0x7ffffdbb, PT ;  /* 0x7ffffdbb0d00780c */ /* 0x000fe40003f26070 */
[----:B------:R-:W3:Y:S01]  /*55260*/  LDC R13, c[0x0][0x230] ;  /* 0x00008c00ff0d7b82 */ /* 0x000ee20000000800 */
[----:B-1----:R-:W-:Y:S02]  /*55270*/  VIADD R14, R14, 0xfffffe77 ;  /* 0xfffffe770e0e7836 */ /* 0x002fe40000000000 */
[----:B------:R-:W-:-:S04]  /*55280*/  IMAD.WIDE R22, R11, 0x4, R248 ;  /* 0x000000040b167825 */ /* 0x000fc800078e02f8 */
[----:B--2---:R-:W-:-:S04]  /*55290*/  IMAD.WIDE R20, R11, 0x4, R18 ;  /* 0x000000040b147825 */ /* 0x004fc800078e0212 */
[----:B------:R-:W-:Y:S01]  /*552a0*/  IMAD.WIDE R18, R11, 0x4, R242 ;  /* 0x000000040b127825 */ /* 0x000fe200078e02f2 */
[----:B------:R3:W-:Y:S04]  /*552b0*/  STL.64 [R1+0xc58], R22 ;  /* 0x000c581601007387 */ /* 0x0007e80000100a00 */
[----:B------:R-:W-:Y:S04]  /*552c0*/  STL.64 [R1+0xf08], R20 ;  /* 0x000f081401007387 */ /* 0x000fe80000100a00 */
[----:B------:R-:W-:Y:S04]  /*552d0*/  STL.64 [R1+0xf18], R18 ;  /* 0x000f181201007387 */ /* 0x000fe80000100a00 */
[----:B------:R-:W2:Y:S04]  /*552e0*/  LDL.LU.64 R242, [R1+0x13a8] ;  /* 0x0013a80001f27983 */ /* 0x000ea80000300a00 */
[----:B------:R3:W-:Y:S01]  /*552f0*/  LDGSTS.E [R2+0x7400c], desc[UR60][R22.64], !P4 ;  /* 0x7400c00016027fae */ /* 0x0007e2000e12187c */
[----:B------:R-:W-:-:S02]  /*55300*/  ISETP.GE.U32.AND P4, PT, R0, 0x7ffffd9b, PT ;  /* 0x7ffffd9b0000780c */ /* 0x000fc40003f86070 */
[----:B----4-:R-:W-:Y:S01]  /*55310*/  IADD3 R0, R12, -0x1e8, RZ ;  /* 0xfffffe180c007810 */ /* 0x010fe20007ffe0ff */
[----:B------:R-:W-:Y:S04]  /*55320*/  LDGSTS.E [R2+0x78000], desc[UR60][R20.64], !P2 ;  /* 0x7800000014027fae */ /* 0x000fe8000d12187c */
[----:B------:R1:W-:Y:S01]  /*55330*/  LDGSTS.E [R2+0x78004], desc[UR60][R18.64], !P1 ;  /* 0x7800400012027fae */ /* 0x0003e2000c92187c */
[----:B------:R-:W-:-:S04]  /*55340*/  IMAD.WIDE R8, R11, 0x4, R8 ;  /* 0x000000040b087825 */ /* 0x000fc800078e0208 */
[----:B------:R-:W-:-:S04]  /*55350*/  IMAD.WIDE R248, R11, 0x4, R28 ;  /* 0x000000040bf87825 */ /* 0x000fc800078e021c */
[C---:B------:R-:W-:Y:S01]  /*55360*/  IMAD.WIDE R246, R11.reuse, 0x4, R246 ;  /* 0x000000040bf67825 */ /* 0x040fe200078e02f6 */
[----:B------:R-:W4:Y:S04]  /*55370*/  LDL.LU.64 R28, [R1+0x13a0] ;  /* 0x0013a000011c7983 */ /* 0x000f280000300a00 */
[----:B------:R1:W-:Y:S01]  /*55380*/  STL.64 [R1+0xf30], R8 ;  /* 0x000f300801007387 */ /* 0x0003e20000100a00 */
[----:B------:R-:W-:-:S03]  /*55390*/  IMAD.WIDE R24, R11, 0x4, R24 ;  /* 0x000000040b187825 */ /* 0x000fc600078e0218 */
[----:B------:R1:W-:Y:S04]  /*553a0*/  STL.64 [R1+0xf40], R248 ;  /* 0x000f40f801007387 */ /* 0x0003e80000100a00 */
[----:B------:R-:W-:Y:S04]  /*553b0*/  STL.64 [R1+0x1098], R246 ;  /* 0x001098f601007387 */ /* 0x000fe80000100a00 */
[----:B------:R-:W-:Y:S04]  /*553c0*/  LDGSTS.E [R2+0x78008], desc[UR60][R8.64], !P0 ;  /* 0x7800800008027fae */ /* 0x000fe8000c12187c */
[----:B------:R1:W-:Y:S01]  /*553d0*/  LDGSTS.E [R2+0x7800c], desc[UR60][R248.64], !P6 ;  /* 0x7800c000f8027fae */ /* 0x0003e2000f12187c */
[----:B---3--:R-:W-:-:S04]  /*553e0*/  IMAD.WIDE R22, R11, 0x4, R16 ;  /* 0x000000040b167825 */ /* 0x008fc800078e0210 */
[----:B------:R-:W-:Y:S01]  /*553f0*/  IMAD.WIDE R16, R11, 0x4, R244 ;  /* 0x000000040b107825 */ /* 0x000fe200078e02f4 */
[----:B------:R-:W-:Y:S01]  /*55400*/  ISETP.GE.U32.AND P1, PT, R0, 0x7ffffd99, PT ;  /* 0x7ffffd990000780c */ /* 0x000fe20003f26070 */
[----:B------:R-:W3:Y:S04]  /*55410*/  LDL.LU.64 R244, [R1+0x1398] ;  /* 0x0013980001f47983 */ /* 0x000ee80000300a00 */
[----:B------:R-:W-:Y:S04]  /*55420*/  STL.64 [R1+0x10a0], R24 ;  /* 0x0010a01801007387 */ /* 0x000fe80000100a00 */
[----:B-1----:R-:W3:Y:S04]  /*55430*/  LDL.LU.64 R8, [R1+0x2590] ;  /* 0x0025900001087983 */ /* 0x002ee80000300a00 */
[----:B------:R-:W-:Y:S04]  /*55440*/  STL.64 [R1+0x10a8], R22 ;  /* 0x0010a81601007387 */ /* 0x000fe80000100a00 */
[----:B------:R-:W-:Y:S01]  /*55450*/  LDGSTS.E [R2+0x7c000], desc[UR60][R246.64], !P5 ;  /* 0x7c000000f6027fae */ /* 0x000fe2000e92187c */
[----:B------:R-:W-:-:S03]  /*55460*/  VIADD R0, R15, 0xfffffe75 ;  /* 0xfffffe750f007836 */ /* 0x000fc60000000000 */
[----:B------:R1:W-:Y:S01]  /*55470*/  STL.64 [R1+0x10b8], R16 ;  /* 0x0010b81001007387 */ /* 0x0003e20000100a00 */
[----:B------:R-:W-:-:S03]  /*55480*/  ISETP.GE.U32.AND P5, PT, R14, 0x7ffffdf8, PT ;  /* 0x7ffffdf80e00780c */ /* 0x000fc60003fa6070 */
[----:B------:R-:W3:Y:S01]  /*55490*/  LDL.LU.64 R14, [R1+0x1390] ;  /* 0x00139000010e7983 */ /* 0x000ee20000300a00 */
[----:B------:R-:W-:Y:S01]  /*554a0*/  VIADD R10, R10, 0xfffffe19 ;  /* 0xfffffe190a0a7836 */ /* 0x000fe20000000000 */
[----:B------:R-:W1:Y:S08]  /*554b0*/  LDC R12, c[0x0][0x230] ;  /* 0x00008c00ff0c7b82 */ /* 0x000e700000000800 */
[----:B------:R-:W1:Y:S08]  /*554c0*/  LDC R19, c[0x0][0x230] ;  /* 0x00008c00ff137b82 */ /* 0x000e700000000800 */
[----:B------:R-:W2:Y:S01]  /*554d0*/  LDC R18, c[0x0][0x230] ;  /* 0x00008c00ff127b82 */ /* 0x000ea20000000800 */
[----:B------:R2:W-:Y:S01]  /*554e0*/  LDGSTS.E [R2+0x7c004], desc[UR60][R24.64], !P4 ;  /* 0x7c00400018027fae */ /* 0x0005e2000e12187c */
[----:B------:R-:W-:-:S06]  /*554f0*/  ISETP.GE.U32.AND P2, PT, R10, 0x7ffffd9a, PT ;  /* 0x7ffffd9a0a00780c */ /* 0x000fcc0003f46070 */
[----:B------:R-:W1:Y:S01]  /*55500*/  LDC R10, c[0x0][0x230] ;  /* 0x00008c00ff0a7b82 */ /* 0x000e620000000800 */
[----:B------:R-:W-:-:S07]  /*55510*/  VIADD R13, R13, 0xfffffe76 ;  /* 0xfffffe760d0d7836 */ /* 0x000fce0000000000 */
[----:B------:R-:W4:Y:S08]  /*55520*/  LDC R21, c[0x0][0x230] ;  /* 0x00008c00ff157b82 */ /* 0x000f300000000800 */
[----:B------:R-:W3:Y:S08]  /*55530*/  LDC R20, c[0x0][0x230] ;  /* 0x00008c00ff147b82 */ /* 0x000ef00000000800 */
[----:B------:R-:W3:Y:S01]  /*55540*/  LDC R248, c[0x0][0x230] ;  /* 0x00008c00fff87b82 */ /* 0x000ee20000000800 */
[----:B------:R4:W-:Y:S04]  /*55550*/  LDGSTS.E [R2+0x7c008], desc[UR60][R22.64], !P2 ;  /* 0x7c00800016027fae */ /* 0x0009e8000d12187c */
[----:B------:R4:W-:Y:S01]  /*55560*/  LDGSTS.E [R2+0x7c00c], desc[UR60][R16.64], !P1 ;  /* 0x7c00c00010027fae */ /* 0x0009e2000c92187c */
[----:B------:R-:W-:-:S02]  /*55570*/  ISETP.GE.U32.AND P2, PT, R0, 0x7ffffdf6, PT ;  /* 0x7ffffdf60000780c */ /* 0x000fc40003f46070 */
[----:B------:R-:W-:Y:S02]  /*55580*/  ISETP.GE.U32.AND P4, PT, R13, 0x7ffffdf7, PT ;  /* 0x7ffffdf70d00780c */ /* 0x000fe40003f86070 */
[----:B------:R-:W3:Y:S01]  /*55590*/  LDC R13, c[0x0][0x230] ;  /* 0x00008c00ff0d7b82 */ /* 0x000ee20000000800 */
[----:B-1----:R-:W-:Y:S01]  /*555a0*/  VIADD R0, R10, 0xfffffe57 ;  /* 0xfffffe570a007836 */ /* 0x002fe20000000000 */
[----:B------:R-:W3:Y:S04]  /*555b0*/  LDL.LU.64 R16, [R1+0xc60] ;  /* 0x000c600001107983 */ /* 0x000ee80000300a00 */
[----:B------:R-:W3:Y:S01]  /*555c0*/  LDL.LU.64 R246, [R1+0xc78] ;  /* 0x000c780001f67983 */ /* 0x000ee20000300a00 */
[----:B------:R-:W-:Y:S01]  /*555d0*/  VIADD R19, R19, 0xfffffe56 ;  /* 0xfffffe5613137836 */ /* 0x000fe20000000000 */
[----:B------:R-:W1:Y:S01]  /*555e0*/  LDC R10, c[0x0][0x230] ;  /* 0x00008c00ff0a7b82 */ /* 0x000e620000000800 */
[----:B------:R-:W-:Y:S01]  /*555f0*/  ISETP.GE.U32.AND P0, PT, R0, 0x7ffffdd8, PT ;  /* 0x7ffffdd80000780c */ /* 0x000fe20003f06070 */
[----:B------:R-:W-:-:S06]  /*55600*/  VIADD R0, R12, 0xfffffe55 ;  /* 0xfffffe550c007836 */ /* 0x000fcc0000000000 */
[----:B------:R-:W1:Y:S01]  /*55610*/  LDC R12, c[0x0][0x230] ;  /* 0x00008c00ff0c7b82 */ /* 0x000e620000000800 */
[----:B------:R-:W-:Y:S01]  /*55620*/  ISETP.GE.U32.AND P6, PT, R19, 0x7ffffdd7, PT ;  /* 0x7ffffdd71300780c */ /* 0x000fe20003fc6070 */
[----:B--2---:R-:W-:-:S05]  /*55630*/  IMAD.WIDE R24, R11, 0x4, R242 ;  /* 0x000000040b187825 */ /* 0x004fca00078e02f2 */
[----:B------:R2:W-:Y:S04]  /*55640*/  STL.64 [R1+0x740], R24 ;  /* 0x0007401801007387 */ /* 0x0005e80000100a00 */
[----:B------:R-:W3:Y:S04]  /*55650*/  LDL.LU.64 R242, [R1+0xc90] ;  /* 0x000c900001f27983 */ /* 0x000ee80000300a00 */
[----:B------:R2:W-:Y:S01]  /*55660*/  LDGSTS.E [R3+0x70000], desc[UR60][R24.64], !P5 ;  /* 0x7000000018037fae */ /* 0x0005e2000e92187c */
[----:B------:R-:W-:Y:S02]  /*55670*/  ISETP.GE.U32.AND P5, PT, R0, 0x7ffffdd6, PT ;  /* 0x7ffffdd60000780c */ /* 0x000fe40003fa6070 */
[----:B------:R-:W-:Y:S01]  /*55680*/  IADD3 R0, R18, -0x1ac, RZ ;  /* 0xfffffe5412007810 */ /* 0x000fe20007ffe0ff */
[----:B----4-:R-:W-:Y:S01]  /*55690*/  IMAD.WIDE R22, R11, 0x4, R28 ;  /* 0x000000040b167825 */ /* 0x010fe200078e021c */
[----:B------:R-:W-:Y:S01]  /*556a0*/  IADD3 R2, R21, -0x18c, RZ ;  /* 0xfffffe7415027810 */ /* 0x000fe20007ffe0ff */
[----:B--2---:R-:W2:Y:S08]  /*556b0*/  LDC R24, c[0x0][0x230] ;  /* 0x00008c00ff187b82 */ /* 0x004eb00000000800 */
[----:B------:R-:W4:Y:S01]  /*556c0*/  LDC R21, c[0x0][0x230] ;  /* 0x00008c00ff157b82 */ /* 0x000f220000000800 */
[----:B------:R1:W-:Y:S04]  /*556d0*/  STL.64 [R1+0x750], R22 ;  /* 0x0007501601007387 */ /* 0x0003e80000100a00 */
[----:B------:R1:W-:Y:S01]  /*556e0*/  LDGSTS.E [R3+0x70004], desc[UR60][R22.64], !P4 ;  /* 0x7000400016037fae */ /* 0x0003e2000e12187c */
[----:B---3--:R-:W-:-:S05]  /*556f0*/  IMAD.WIDE R18, R11, 0x4, R244 ;  /* 0x000000040b127825 */ /* 0x008fca00078e02f4 */
[----:B------:R3:W-:Y:S04]  /*55700*/  STL.64 [R1+0x900], R18 ;  /* 0x0009001201007387 */ /* 0x0007e80000100a00 */
[----:B------:R-:W4:Y:S04]  /*55710*/  LDL.LU.64 R244, [R1+0xca0] ;  /* 0x000ca00001f47983 */ /* 0x000f280000300a00 */
[----:B------:R-:W-:Y:S01]  /*55720*/  LDGSTS.E [R3+0x70008], desc[UR60][R18.64], !P2 ;  /* 0x7000800012037fae */ /* 0x000fe2000d12187c */
[----:B-1----:R-:W-:-:S03]  /*55730*/  IMAD.WIDE R22, R11, 0x4, R14 ;  /* 0x000000040b167825 */ /* 0x002fc600078e020e */
[----:B---3--:R-:W3:Y:S04]  /*55740*/  LDL.LU.64 R18, [R1+0xf58] ;  /* 0x000f580001127983 */ /* 0x008ee80000300a00 */
[----:B------:R-:W3:Y:S01]  /*55750*/  LDL.LU.64 R14, [R1+0xf70] ;  /* 0x000f7000010e7983 */ /* 0x000ee20000300a00 */
[----:B------:R-:W-:Y:S01]  /*55760*/  ISETP.GE.U32.AND P1, PT, R2, 0x7ffffdf5, PT ;  /* 0x7ffffdf50200780c */ /* 0x000fe20003f26070 */
[----:B------:R-:W-:Y:S01]  /*55770*/  VIADD R2, R13, 0xfffffe36 ;  /* 0xfffffe360d027836 */ /* 0x000fe20000000000 */
[----:B------:R-:W-:Y:S01]  /*55780*/  ISETP.GE.U32.AND P4, PT, R0, 0x7ffffdd5, PT ;  /* 0x7ffffdd50000780c */ /* 0x000fe20003f86070 */
[----:B------:R-:W-:Y:S01]  /*55790*/  VIADD R0, R20, 0xfffffe37 ;  /* 0xfffffe3714007836 */ /* 0x000fe20000000000 */
[----:B------:R1:W-:Y:S01]  /*557a0*/  STL.64 [R1+0x910], R22 ;  /* 0x0009101601007387 */ /* 0x0003e20000100a00 */
[----:B------:R-:W3:Y:S03]  /*557b0*/  LDC R20, c[0x0][0x230] ;  /* 0x00008c00ff147b82 */ /* 0x000ee60000000800 */
[----:B------:R-:W-:Y:S01]  /*557c0*/  ISETP.GE.U32.AND P2, PT, R0, 0x7ffffdb8, PT ;  /* 0x7ffffdb80000780c */ /* 0x000fe20003f46070 */
[----:B------:R-:W-:-:S04]  /*557d0*/  VIADD R0, R10, 0xfffffe35 ;  /* 0xfffffe350a007836 */ /* 0x000fc80000000000 */
[----:B------:R-:W3:Y:S01]  /*557e0*/  LDC R10, c[0x0][0x230] ;  /* 0x00008c00ff0a7b82 */ /* 0x000ee20000000800 */
[----:B------:R1:W-:Y:S01]  /*557f0*/  LDGSTS.E [R3+0x7000c], desc[UR60][R22.64], !P1 ;  /* 0x7000c00016037fae */ /* 0x0003e2000c92187c */
[----:B------:R-:W-:Y:S01]  /*55800*/  ISETP.GE.U32.AND P1, PT, R2, 0x7ffffdb7, PT ;  /* 0x7ffffdb70200780c */ /* 0x000fe20003f26070 */
[----:B------:R-:W-:Y:S01]  /*55810*/  IMAD.WIDE R16, R11, 0x4, R16 ;  /* 0x000000040b107825 */ /* 0x000fe200078e0210 */
[----:B------:R-:W-:-:S04]  /*55820*/  IADD3 R2, R12, -0x1cc, RZ ;  /* 0xfffffe340c027810 */ /* 0x000fc80007ffe0ff */
[----:B------:R1:W-:Y:S04]  /*55830*/  STL.64 [R1+0xc60], R16 ;  /* 0x000c601001007387 */ /* 0x0003e80000100a00 */
[----:B------:R1:W-:Y:S01]  /*55840*/  LDGSTS.E [R3+0x74000], desc[UR60][R16.64], !P0 ;  /* 0x7400000010037fae */ /* 0x0003e2000c12187c */
[----:B------:R-:W-:Y:S01]  /*55850*/  ISETP.GE.U32.AND P0, PT, R0, 0x7ffffdb6, PT ;  /* 0x7ffffdb60000780c */ /* 0x000fe20003f06070 */
[----:B--2---:R-:W-:Y:S01]  /*55860*/  VIADD R0, R24, 0xfffffe17 ;  /* 0xfffffe1718007836 */ /* 0x004fe20000000000 */
[----:B-1----:R-:W1:Y:S08]  /*55870*/  LDC R23, c[0x0][0x230] ;  /* 0x00008c00ff177b82 */ /* 0x002e700000000800 */
[----:B------:R-:W2:Y:S01]  /*55880*/  LDC R22, c[0x0][0x230] ;  /* 0x00008c00ff167b82 */ /* 0x000ea20000000800 */
[----:B------:R-:W-:-:S05]  /*55890*/  IMAD.WIDE R16, R11, 0x4, R246 ;  /* 0x000000040b107825 */ /* 0x000fca00078e02f6 */
[----:B------:R1:W-:Y:S04]  /*558a0*/  STL.64 [R1+0xc78], R16 ;  /* 0x000c781001007387 */ /* 0x0003e80000100a00 */
[----:B------:R-:W-:Y:S01]  /*558b0*/  LDGSTS.E [R3+0x74004], desc[UR60][R16.64], !P6 ;  /* 0x7400400010037fae */ /* 0x000fe2000f12187c */
[----:B------:R-:W-:-:S05]  /*558c0*/  IMAD.WIDE R12, R11, 0x4, R242 ;  /* 0x000000040b0c7825 */ /* 0x000fca00078e02f2 */
[----:B------:R2:W-:Y:S04]  /*558d0*/  STL.64 [R1+0xc90], R12 ;  /* 0x000c900c01007387 */ /* 0x0005e80000100a00 */
[----:B------:R-:W3:Y:S04]  /*558e0*/  LDL.LU.64 R28, [R1+0xfc8] ;  /* 0x000fc800011c7983 */ /* 0x000ee80000300a00 */
[----:B------:R-:W3:Y:S04]  /*558f0*/  LDL.LU.64 R246, [R1+0x1350] ;  /* 0x0013500001f67983 */ /* 0x000ee80000300a00 */
[----:B------:R-:W3:Y:S04]  /*55900*/  LDL.LU.64 R24, [R1+0x1348] ;  /* 0x0013480001187983 */ /* 0x000ee80000300a00 */
[----:B------:R-:W-:Y:S04]  /*55910*/  LDGSTS.E [R3+0x74008], desc[UR60][R12.64], !P5 ;  /* 0x740080000c037fae */ /* 0x000fe8000e92187c */
[----:B-1----:R-:W3:Y:S04]  /*55920*/  LDL.LU.64 R16, [R1+0x1340] ;  /* 0x0013400001107983 */ /* 0x002ee80000300a00 */
[----:B--2---:R-:W2:Y:S04]  /*55930*/  LDL.LU.64 R12, [R1+0x1338] ;  /* 0x00133800010c7983 */ /* 0x004ea80000300a00 */
[----:B------:R-:W2:Y:S01]  /*55940*/  LDL.LU.64 R242, [R1+0x1330] ;  /* 0x0013300001f27983 */ /* 0x000ea20000300a00 */
[----:B----4-:R-:W-:-:S05]  /*55950*/  IMAD.WIDE R244, R11, 0x4, R244 ;  /* 0x000000040bf47825 */ /* 0x010fca00078e02f4 */
[----:B------:R1:W-:Y:S04]  /*55960*/  STL.64 [R1+0xca0], R244 ;  /* 0x000ca0f401007387 */ /* 0x0003e80000100a00 */
[----:B------:R-:W-:Y:S01]  /*55970*/  LDGSTS.E [R3+0x7400c], desc[UR60][R244.64], !P4 ;  /* 0x7400c000f4037fae */ /* 0x000fe2000e12187c */
[----:B---3--:R-:W-:-:S04]  /*55980*/  IMAD.WIDE R18, R11, 0x4, R18 ;  /* 0x000000040b127825 */ /* 0x008fc800078e0212 */
[----:B------:R-:W-:Y:S01]  /*55990*/  IMAD.WIDE R14, R11, 0x4, R14 ;  /* 0x000000040b0e7825 */ /* 0x000fe200078e020e */
[----:B------:R-:W-:Y:S04]  /*559a0*/  STL.64 [R1+0xf58], R18 ;  /* 0x000f581201007387 */ /* 0x000fe80000100a00 */
[----:B------:R3:W-:Y:S04]  /*559b0*/  STL.64 [R1+0xf70], R14 ;  /* 0x000f700e01007387 */ /* 0x0007e80000100a00 */
[----:B-1----:R-:W4:Y:S01]  /*559c0*/  LDL.LU.64 R244, [R1+0x1328] ;  /* 0x0013280001f47983 */ /* 0x002f220000300a00 */
[----:B------:R-:W-:Y:S01]  /*559d0*/  ISETP.GE.U32.AND P5, PT, R0, 0x7ffffd98, PT ;  /* 0x7ffffd980000780c */ /* 0x000fe20003fa6070 */
[----:B------:R-:W-:Y:S01]  /*559e0*/  VIADD R0, R248, 0xfffffe16 ;  /* 0xfffffe16f8007836 */ /* 0x000fe20000000000 */
[----:B------:R-:W-:Y:S01]  /*559f0*/  ISETP.GE.U32.AND P6, PT, R2, 0x7ffffdb5, PT ;  /* 0x7ffffdb50200780c */ /* 0x000fe20003fc6070 */
[----:B------:R-:W-:Y:S01]  /*55a00*/  VIADD R2, R21, 0xfffffe15 ;  /* 0xfffffe1515027836 */ /* 0x000fe20000000000 */
[----:B------:R-:W-:Y:S04]  /*55a10*/  LDGSTS.E [R3+0x78000], desc[UR60][R18.64], !P2 ;  /* 0x7800000012037fae */ /* 0x000fe8000d12187c */
[----:B------:R3:W-:Y:S01]  /*55a20*/  LDGSTS.E [R3+0x78004], desc[UR60][R14.64], !P1 ;  /* 0x780040000e037fae */ /* 0x0007e2000c92187c */
[----:B------:R-:W-:-:S02]  /*55a30*/  ISETP.GE.U32.AND P4, PT, R0, 0x7ffffd97, PT ;  /* 0x7ffffd970000780c */ /* 0x000fc40003f86070 */
[----:B------:R-:W-:Y:S02]  /*55a40*/  IADD3 R0, R20, -0x1ec, RZ ;  /* 0xfffffe1414007810 */ /* 0x000fe40007ffe0ff */
[----:B------:R-:W-:Y:S01]  /*55a50*/  ISETP.GE.U32.AND P2, PT, R2, 0x7ffffd96, PT ;  /* 0x7ffffd960200780c */ /* 0x000fe20003f46070 */
[----:B------:R-:W1:Y:S08]  /*55a60*/  LDC R21, c[0x0][0x230] ;  /* 0x00008c00ff157b82 */ /* 0x000e700000000800 */
[----:B------:R-:W1:Y:S01]  /*55a70*/  LDC R20, c[0x0][0x230] ;  /* 0x00008c00ff147b82 */ /* 0x000e620000000800 */
[----:B------:R-:W-:Y:S01]  /*55a80*/  ISETP.GE.U32.AND P1, PT, R0, 0x7ffffd95, PT ;  /* 0x7ffffd950000780c */ /* 0x000fe20003f26070 */
[----:B------:R-:W-:-:S02]  /*55a90*/  VIADD R2, R23, 0xfffffe73 ;  /* 0xfffffe7317027836 */ /* 0x000fc40000000000 */
[----:B------:R-:W-:-:S04]  /*55aa0*/  VIADD R0, R22, 0xfffffe71 ;  /* 0xfffffe7116007836 */ /* 0x000fc80000000000 */
[----:B---3--:R-:W3:Y:S08]  /*55ab0*/  LDC R15, c[0x0][0x230] ;  /* 0x00008c00ff0f7b82 */ /* 0x008ef00000000800 */
[----:B------:R-:W3:Y:S08]  /*55ac0*/  LDC R14, c[0x0][0x230] ;  /* 0x00008c00ff0e7b82 */ /* 0x000ef00000000800 */
[----:B------:R-:W3:Y:S08]  /*55ad0*/  LDC R19, c[0x0][0x230] ;  /* 0x00008c00ff137b82 */ /* 0x000ef00000000800 */
[----:B------:R-:W3:Y:S01]  /*55ae0*/  LDC R18, c[0x0][0x230] ;  /* 0x00008c00ff127b82 */ /* 0x000ee20000000800 */
[----:B------:R-:W-:-:S04]  /*55af0*/  IMAD.WIDE R248, R11, 0x4, R28 ;  /* 0x000000040bf87825 */ /* 0x000fc800078e021c */
[----:B------:R-:W-:-:S04]  /*55b00*/  IMAD.WIDE R246, R11, 0x4, R246 ;  /* 0x000000040bf67825 */ /* 0x000fc800078e02f6 */
[C---:B------:R-:W-:Y:S01]  /*55b10*/  IMAD.WIDE R24, R11.reuse, 0x4, R24 ;  /* 0x000000040b187825 */ /* 0x040fe200078e0218 */
[----:B------:R-:W3:Y:S04]  /*55b20*/  LDL.LU.64 R28, [R1+0x1058] ;  /* 0x00105800011c7983 */ /* 0x000ee80000300a00 */
[----:B------:R1:W-:Y:S01]  /*55b30*/  STL.64 [R1+0xfc8], R248 ;  /* 0x000fc8f801007387 */ /* 0x0003e20000100a00 */
[----:B------:R-:W-:-:S03]  /*55b40*/  IMAD.WIDE R22, R11, 0x4, R16 ;  /* 0x000000040b167825 */ /* 0x000fc600078e0210 */
[----:B------:R-:W-:Y:S04]  /*55b50*/  STL.64 [R1+0x1060], R246 ;  /* 0x001060f601007387 */ /* 0x000fe80000100a00 */
[----:B------:R-:W-:Y:S04]  /*55b60*/  STL.64 [R1+0x1078], R24 ;  /* 0x0010781801007387 */ /* 0x000fe80000100a00 */
[----:B------:R1:W-:Y:S04]  /*55b70*/  LDGSTS.E [R3+0x78008], desc[UR60][R248.64], !P0 ;  /* 0x78008000f8037fae */ /* 0x0003e8000c12187c */
[----:B------:R-:W-:Y:S04]  /*55b80*/  LDGSTS.E [R3+0x7800c], desc[UR60][R246.64], !P6 ;  /* 0x7800c000f6037fae */ /* 0x000fe8000f12187c */
[----:B------:R4:W-:Y:S04]  /*55b90*/  LDGSTS.E [R3+0x7c000], desc[UR60][R24.64], !P5 ;  /* 0x7c00000018037fae */ /* 0x0009e8000e92187c */
[----:B------:R-:W-:Y:S01]  /*55ba0*/  LDGSTS.E [R3+0x7c004], desc[UR60][R22.64], !P4 ;  /* 0x7c00400016037fae */ /* 0x000fe2000e12187c */
[----:B--2---:R-:W-:-:S04]  /*55bb0*/  IMAD.WIDE R16, R11, 0x4, R12 ;  /* 0x000000040b107825 */ /* 0x004fc800078e020c */
[C---:B------:R-:W-:Y:S02]  /*55bc0*/  IMAD.WIDE R12, R11.reuse, 0x4, R242 ;  /* 0x000000040b0c7825 */ /* 0x040fe400078e02f2 */
[----:B------:R-:W2:Y:S04]  /*55bd0*/  LDL.LU.64 R242, [R1+0x1050] ;  /* 0x0010500001f27983 */ /* 0x000ea80000300a00 */
[----:B------:R-:W-:Y:S04]  /*55be0*/  STL.64 [R1+0x1080], R22 ;  /* 0x0010801601007387 */ /* 0x000fe80000100a00 */
[----:B------:R1:W-:Y:S04]  /*55bf0*/  STL.64 [R1+0x1088], R16 ;  /* 0x0010881001007387 */ /* 0x0003e80000100a00 */
[----:B------:R1:W-:Y:S04]  /*55c00*/  STL.64 [R1+0x1090], R12 ;  /* 0x0010900c01007387 */ /* 0x0003e80000100a00 */
[----:B------:R-:W-:Y:S04]  /*55c10*/  LDGSTS.E [R3+0x7c008], desc[UR60][R16.64], !P2 ;  /* 0x7c00800010037fae */ /* 0x000fe8000d12187c */
[----:B------:R3:W-:Y:S01]  /*55c20*/  LDGSTS.E [R3+0x7c00c], desc[UR60][R12.64], !P1 ;  /* 0x7c00c0000c037fae */ /* 0x0007e2000c92187c */
[----:B------:R-:W-:Y:S01]  /*55c30*/  VIADD R10, R10, 0xfffffe72 ;  /* 0xfffffe720a0a7836 */ /* 0x000fe20000000000 */
[----:B-1----:R-:W1:Y:S02]  /*55c40*/  LDC R248, c[0x0][0x230] ;  /* 0x00008c00fff87b82 */ /* 0x002e640000000800 */
[----:B------:R-:W2:Y:S04]  /*55c50*/  LDL.LU.64 R16, [R1+0x1048] ;  /* 0x0010480001107983 */ /* 0x000ea80000300a00 */
[----:B------:R-:W2:Y:S04]  /*55c60*/  LDL.LU.64 R12, [R1+0xcb0] ;  /* 0x000cb000010c7983 */ /* 0x000ea80000300a00 */
[----:B------:R-:W2:Y:S01]  /*55c70*/  LDL.LU.64 R246, [R1+0xcc0] ;  /* 0x000cc00001f67983 */ /* 0x000ea20000300a00 */
[----:B----4-:R-:W-:-:S05]  /*55c80*/  IMAD.WIDE R24, R11, 0x4, R244 ;  /* 0x000000040b187825 */ /* 0x010fca00078e02f4 */
[----:B------:R-:W-:Y:S04]  /*55c90*/  STL.64 [R1+0x920], R24 ;  /* 0x0009201801007387 */ /* 0x000fe80000100a00 */
[----:B------:R-:W4:Y:S01]  /*55ca0*/  LDL.LU.64 R244, [R1+0xcd8] ;  /* 0x000cd80001f47983 */ /* 0x000f220000300a00 */
[----:B------:R-:W-:Y:S02]  /*55cb0*/  ISETP.GE.U32.AND P5, PT, R2, 0x7ffffdf4, PT ;  /* 0x7ffffdf40200780c */ /* 0x000fe40003fa6070 */
[----:B------:R-:W-:Y:S02]  /*55cc0*/  ISETP.GE.U32.AND P2, PT, R0, 0x7ffffdf2, PT ;  /* 0x7ffffdf20000780c */ /* 0x000fe40003f46070 */
[----:B------:R-:W-:Y:S01]  /*55cd0*/  IADD3 R2, R21, -0x190, RZ ;  /* 0xfffffe7015027810 */ /* 0x000fe20007ffe0ff */
[----:B------:R-:W-:Y:S01]  /*55ce0*/  VIADD R0, R20, 0xfffffe53 ;  /* 0xfffffe5314007836 */ /* 0x000fe20000000000 */
[----:B------:R-:W1:Y:S01]  /*55cf0*/  LDC R21, c[0x0][0x230] ;  /* 0x00008c00ff157b82 */ /* 0x000e620000000800 */
[----:B------:R-:W-:-:S07]  /*55d00*/  ISETP.GE.U32.AND P4, PT, R10, 0x7ffffdf3, PT ;  /* 0x7ffffdf30a00780c */ /* 0x000fce0003f86070 */
[----:B------:R-:W1:Y:S01]  /*55d10*/  LDC R20, c[0x0][0x230] ;  /* 0x00008c00ff147b82 */ /* 0x000e620000000800 */
[----:B------:R-:W-:Y:S02]  /*55d20*/  ISETP.GE.U32.AND P1, PT, R2, 0x7ffffdf1, PT ;  /* 0x7ffffdf10200780c */ /* 0x000fe40003f26070 */
[----:B------:R-:W-:Y:S01]  /*55d30*/  ISETP.GE.U32.AND P0, PT, R0, 0x7ffffdd4, PT ;  /* 0x7ffffdd40000780c */ /* 0x000fe20003f06070 */
[----:B---3--:R-:W-:Y:S02]  /*55d40*/  VIADD R0, R15, 0xfffffe51 ;  /* 0xfffffe510f007836 */ /* 0x008fe40000000000 */
[----:B------:R-:W-:Y:S02]  /*55d50*/  VIADD R3, R19, 0xfffffe52 ;  /* 0xfffffe5213037836 */ /* 0x000fe40000000000 */
[----:B------:R-:W3:Y:S01]  /*55d60*/  LDC R10, c[0x0][0x230] ;  /* 0x00008c00ff0a7b82 */ /* 0x000ee20000000800 */
[----:B------:R-:W-:Y:S01]  /*55d70*/  LDGSTS.E [R4+0x70000], desc[UR60][R24.64], !P5 ;  /* 0x7000000018047fae */ /* 0x000fe2000e92187c */
[----:B------:R-:W-:-:S02]  /*55d80*/  ISETP.GE.U32.AND P5, PT, R0, 0x7ffffdd2, PT ;  /* 0x7ffffdd20000780c */ /* 0x000fc40003fa6070 */
[----:B------:R-:W-:Y:S02]  /*55d90*/  IADD3 R0, R14, -0x1b0, RZ ;  /* 0xfffffe500e007810 */ /* 0x000fe40007ffe0ff */
[----:B------:R-:W-:Y:S02]  /*55da0*/  ISETP.GE.U32.AND P6, PT, R3, 0x7ffffdd3, PT ;  /* 0x7ffffdd30300780c */ /* 0x000fe40003fc6070 */
[----:B------:R-:W4:Y:S01]  /*55db0*/  LDC R3, c[0x0][0x230] ;  /* 0x00008c00ff037b82 */ /* 0x000f220000000800 */
[----:B------:R-:W-:-:S07]  /*55dc0*/  IMAD.WIDE R22, R11, 0x4, R28 ;  /* 0x000000040b167825 */ /* 0x000fce00078e021c */
[----:B------:R-:W4:Y:S08]  /*55dd0*/  LDC R29, c[0x0][0x230] ;  /* 0x00008c00ff1d7b82 */ /* 0x000f300000000800 */
[----:B------:R-:W4:Y:S01]  /*55de0*/  LDC R28, c[0x0][0x230] ;  /* 0x00008c00ff1c7b82 */ /* 0x000f220000000800 */
[----:B------:R1:W-:Y:S04]  /*55df0*/  STL.64 [R1+0x938], R22 ;  /* 0x0009381601007387 */ /* 0x0003e80000100a00 */
[----:B------:R1:W-:Y:S01]  /*55e00*/  LDGSTS.E [R4+0x70004], desc[UR60][R22.64], !P4 ;  /* 0x7000400016047fae */ /* 0x0003e2000e12187c */
[----:B------:R-:W-:Y:S01]  /*55e10*/  ISETP.GE.U32.AND P4, PT, R0, 0x7ffffdd1, PT ;  /* 0x7ffffdd10000780c */ /* 0x000fe20003f86070 */
[----:B------:R-:W-:-:S02]  /*55e20*/  VIADD R0, R18, 0xfffffe33 ;  /* 0xfffffe3312007836 */ /* 0x000fc40000000000 */
[C---:B--2---:R-:W-:Y:S01]  /*55e30*/  IMAD.WIDE R14, R11.reuse, 0x4, R242 ;  /* 0x000000040b0e7825 */ /* 0x044fe200078e02f2 */
[----:B-1----:R-:W1:Y:S03]  /*55e40*/  LDC R22, c[0x0][0x230] ;  /* 0x00008c00ff167b82 */ /* 0x002e660000000800 */
[----:B------:R-:W-:Y:S01]  /*55e50*/  IMAD.WIDE R12, R11, 0x4, R12 ;  /* 0x000000040b0c7825 */ /* 0x000fe200078e020c */
[----:B------:R2:W-:Y:S04]  /*55e60*/  STL.64 [R1+0x948], R14 ;  /* 0x0009480e01007387 */ /* 0x0005e80000100a00 */
[----:B------:R2:W-:Y:S04]  /*55e70*/  LDGSTS.E [R4+0x70008], desc[UR60][R14.64], !P2 ;  /* 0x700080000e047fae */ /* 0x0005e8000d12187c */
[----:B------:R-:W4:Y:S04]  /*55e80*/  LDL.LU.64 R242, [R1+0xcf0] ;  /* 0x000cf00001f27983 */ /* 0x000f280000300a00 */
[----:B------:R-:W4:Y:S01]  /*55e90*/  LDL.LU.64 R18, [R1+0x1030] ;  /* 0x0010300001127983 */ /* 0x000f220000300a00 */
[----:B------:R-:W-:Y:S01]  /*55ea0*/  ISETP.GE.U32.AND P2, PT, R0, 0x7ffffdb4, PT ;  /* 0x7ffffdb40000780c */ /* 0x000fe20003f46070 */
[----:B------:R-:W-:-:S02]  /*55eb0*/  VIADD R0, R21, 0xfffffe31 ;  /* 0xfffffe3115007836 */ /* 0x000fc40000000000 */
[----:B---3--:R-:W-:Y:S01]  /*55ec0*/  VIADD R2, R10, 0xfffffe32 ;  /* 0xfffffe320a027836 */ /* 0x008fe20000000000 */
[----:B------:R-:W3:Y:S08]  /*55ed0*/  LDC R23, c[0x0][0x230] ;  /* 0x00008c00ff177b82 */ /* 0x000ef00000000800 */
[----:B------:R-:W3:Y:S01]  /*55ee0*/  LDC R10, c[0x0][0x230] ;  /* 0x00008c00ff0a7b82 */ /* 0x000ee20000000800 */
[----:B--2---:R-:W-:-:S02]  /*55ef0*/  IMAD.WIDE R14, R11, 0x4, R16 ;  /* 0x000000040b0e7825 */ /* 0x004fc400078e0210 */
[----:B------:R-:W2:Y:S04]  /*55f00*/  LDL.LU.64 R16, [R1+0x1040] ;  /* 0x0010400001107983 */ /* 0x000ea80000300a00 */
[----:B------:R1:W-:Y:S04]  /*55f10*/  STL.64 [R1+0x958], R14 ;  /* 0x0009580e01007387 */ /* 0x0003e80000100a00 */
[----:B------:R1:W-:Y:S04]  /*55f20*/  LDGSTS.E [R4+0x7000c], desc[UR60][R14.64], !P1 ;  /* 0x7000c0000e047fae */ /* 0x0003e8000c92187c */
[----:B------:R4:W-:Y:S04]  /*55f30*/  STL.64 [R1+0xcb0], R12 ;  /* 0x000cb00c01007387 */ /* 0x0009e80000100a00 */
[----:B------:R4:W-:Y:S01]  /*55f40*/  LDGSTS.E [R4+0x74000], desc[UR60][R12.64], !P0 ;  /* 0x740000000c047fae */ /* 0x0009e2000c12187c */
[----:B------:R-:W-:Y:S01]  /*55f50*/  ISETP.GE.U32.AND P0, PT, R0, 0x7ffffdb2, PT ;  /* 0x7ffffdb20000780c */ /* 0x000fe20003f06070 */
[----:B------:R-:W-:-:S02]  /*55f60*/  VIADD R0, R20, 0xfffffe13 ;  /* 0xfffffe1314007836 */ /* 0x000fc40000000000 */
[----:B-1----:R-:W-:-:S04]  /*55f70*/  IMAD.WIDE R14, R11, 0x4, R246 ;  /* 0x000000040b0e7825 */ /* 0x002fc800078e02f6 */
[----:B----4-:R-:W-:Y:S01]  /*55f80*/  IMAD.WIDE R12, R11, 0x4, R244 ;  /* 0x000000040b0c7825 */ /* 0x010fe200078e02f4 */
[----:B------:R1:W-:Y:S04]  /*55f90*/  STL.64 [R1+0xcc0], R14 ;  /* 0x000cc00e01007387 */ /* 0x0003e80000100a00 */
[----:B------:R4:W-:Y:S04]  /*55fa0*/  STL.64 [R1+0xcd8], R12 ;  /* 0x000cd80c01007387 */ /* 0x0009e80000100a00 */
[----:B------:R-:W3:Y:S04]  /*55fb0*/  LDL.LU.64 R20, [R1+0x1038] ;  /* 0x0010380001147983 */ /* 0x000ee80000300a00 */
[----:B------:R-:W3:Y:S04]  /*55fc0*/  LDL.LU.64 R244, [R1+0x1028] ;  /* 0x0010280001f47983 */ /* 0x000ee80000300a00 */
[----:B------:R-:W3:Y:S04]  /*55fd0*/  LDL.LU.64 R24, [R1+0x1020] ;  /* 0x0010200001187983 */ /* 0x000ee80000300a00 */
[----:B------:R-:W-:Y:S04]  /*55fe0*/  LDGSTS.E [R4+0x74004], desc[UR60][R14.64], !P6 ;  /* 0x740040000e047fae */ /* 0x000fe8000f12187c */
[----:B------:R-:W-:Y:S04]  /*55ff0*/  LDGSTS.E [R4+0x74008], desc[UR60][R12.64], !P5 ;  /* 0x740080000c047fae */ /* 0x000fe8000e92187c */
[----:B-1----:R-:W3:Y:S04]  /*56000*/  LDL.LU.64 R14, [R1+0x1018] ;  /* 0x00101800010e7983 */ /* 0x002ee80000300a00 */
[----:B----4-:R-:W4:Y:S04]  /*56010*/  LDL.LU.64 R12, [R1+0x1010] ;  /* 0x00101000010c7983 */ /* 0x010f280000300a00 */
[----:B------:R-:W4:Y:S01]  /*56020*/  LDL.LU.64 R246, [R1+0x1008] ;  /* 0x0010080001f67983 */ /* 0x000f220000300a00 */
[----:B------:R-:W-:-:S02]  /*56030*/  ISETP.GE.U32.AND P1, PT, R2, 0x7ffffdb3, PT ;  /* 0x7ffffdb30200780c */ /* 0x000fc40003f26070 */
[----:B------:R-:W-:Y:S02]  /*56040*/  IADD3 R2, R3, -0x1d0, RZ ;  /* 0xfffffe3003027810 */ /* 0x000fe40007ffe0ff */
[----:B------:R-:W-:Y:S01]  /*56050*/  ISETP.GE.U32.AND P5, PT, R0, 0x7ffffd94, PT ;  /* 0x7ffffd940000780c */ /* 0x000fe20003fa6070 */
[----:B------:R-:W-:Y:S01]  /*56060*/  VIADD R0, R248, 0xfffffe12 ;  /* 0xfffffe12f8007836 */ /* 0x000fe20000000000 */
[----:B------:R-:W-:Y:S01]  /*56070*/  ISETP.GE.U32.AND P6, PT, R2, 0x7ffffdb1, PT ;  /* 0x7ffffdb10200780c */ /* 0x000fe20003fc6070 */
[----:B------:R-:W-:Y:S02]  /*56080*/  VIADD R2, R22, 0xfffffe11 ;  /* 0xfffffe1116027836 */ /* 0x000fe40000000000 */
[----:B------:R-:W-:Y:S01]  /*56090*/  VIADD R3, R28, 0xfffffe6e ;  /* 0xfffffe6e1c037836 */ /* 0x000fe20000000000 */
[----:B------:R-:W1:Y:S01]  /*560a0*/  LDC R22, c[0x0][0x230] ;  /* 0x00008c00ff167b82 */ /* 0x000e620000000800 */
[----:B------:R-:W-:-:S04]  /*560b0*/  IMAD.WIDE R242, R11, 0x4, R242 ;  /* 0x000000040bf27825 */ /* 0x000fc800078e02f2 */
[C---:B------:R-:W-:Y:S01]  /*560c0*/  IMAD.WIDE R18, R11.reuse, 0x4, R18 ;  /* 0x000000040b127825 */ /* 0x040fe200078e0212 */
[----:B------:R1:W-:Y:S04]  /*560d0*/  STL.64 [R1+0xcf0], R242 ;  /* 0x000cf0f201007387 */ /* 0x0003e80000100a00 */
[----:B------:R1:W-:Y:S04]  /*560e0*/  STL.64 [R1+0x1030], R18 ;  /* 0x0010301201007387 */ /* 0x0003e80000100a00 */
[----:B------:R-:W-:Y:S04]  /*560f0*/  LDGSTS.E [R4+0x7400c], desc[UR60][R242.64], !P4 ;  /* 0x7400c000f2047fae */ /* 0x000fe8000e12187c */
[----:B------:R1:W-:Y:S01]  /*56100*/  LDGSTS.E [R4+0x78000], desc[UR60][R18.64], !P2 ;  /* 0x7800000012047fae */ /* 0x0003e2000d12187c */
[----:B--2---:R-:W-:-:S05]  /*56110*/  IMAD.WIDE R16, R11, 0x4, R16 ;  /* 0x000000040b107825 */ /* 0x004fca00078e0210 */
[----:B------:R2:W-:Y:S04]  /*56120*/  STL.64 [R1+0x1040], R16 ;  /* 0x0010401001007387 */ /* 0x0005e80000100a00 */
[----:B-1----:R-:W4:Y:S01]  /*56130*/  LDL.LU.64 R242, [R1+0x1000] ;  /* 0x0010000001f27983 */ /* 0x002f220000300a00 */
[----:B------:R-:W-:Y:S02]  /*56140*/  ISETP.GE.U32.AND P4, PT, R0, 0x7ffffd93, PT ;  /* 0x7ffffd930000780c */ /* 0x000fe40003f86070 */
[----:B------:R-:W-:Y:S01]  /*56150*/  ISETP.GE.U32.AND P2, PT, R2, 0x7ffffd92, PT ;  /* 0x7ffffd920200780c */ /* 0x000fe20003f46070 */
[----:B------:R-:W-:Y:S01]  /*56160*/  VIADD R2, R29, 0xfffffe6f ;  /* 0xfffffe6f1d027836 */ /* 0x000fe20000000000 */
[----:B------:R2:W-:Y:S01]  /*56170*/  LDGSTS.E [R4+0x78004], desc[UR60][R16.64], !P1 ;  /* 0x7800400010047fae */ /* 0x0005e2000c92187c */
[----:B------:R-:W1:Y:S01]  /*56180*/  LDC R19, c[0x0][0x230] ;  /* 0x00008c00ff137b82 */ /* 0x000e620000000800 */
[----:B---3--:R-:W-:-:S04]  /*56190*/  IMAD.WIDE R248, R11, 0x4, R20 ;  /* 0x000000040bf87825 */ /* 0x008fc800078e0214 */
[----:B------:R-:W-:-:S04]  /*561a0*/  IMAD.WIDE R244, R11, 0x4, R244 ;  /* 0x000000040bf47825 */ /* 0x000fc800078e02f4 */
[C---:B------:R-:W-:Y:S01]  /*561b0*/  IMAD.WIDE R28, R11.reuse, 0x4, R24 ;  /* 0x000000040b1c7825 */ /* 0x040fe200078e0218 */
[----:B------:R-:W3:Y:S04]  /*561c0*/  LDL.LU.64 R20, [R1+0x978] ;  /* 0x0009780001147983 */ /* 0x000ee80000300a00 */
[----:B------:R-:W-:Y:S04]  /*561d0*/  STL.64 [R1+0x1038], R248 ;  /* 0x001038f801007387 */ /* 0x000fe80000100a00 */
[----:B------:R-:W-:Y:S04]  /*561e0*/  STL.64 [R1+0x1028], R244 ;  /* 0x001028f401007387 */ /* 0x000fe80000100a00 */
[----:B------:R-:W-:Y:S04]  /*561f0*/  LDGSTS.E [R4+0x78008], desc[UR60][R248.64], !P0 ;  /* 0x78008000f8047fae */ /* 0x000fe8000c12187c */
[----:B------:R-:W-:Y:S04]  /*56200*/  STL.64 [R1+0x1020], R28 ;  /* 0x0010201c01007387 */ /* 0x000fe80000100a00 */
[----:B------:R-:W-:Y:S04]  /*56210*/  LDGSTS.E [R4+0x7800c], desc[UR60][R244.64], !P6 ;  /* 0x7800c000f4047fae */ /* 0x000fe8000f12187c */
[----:B------:R-:W-:Y:S01]  /*56220*/  LDGSTS.E [R4+0x7c000], desc[UR60][R28.64], !P5 ;  /* 0x7c0000001c047fae */ /* 0x000fe2000e92187c */
[----:B------:R-:W-:Y:S01]  /*56230*/  IADD3 R0, R10, -0x1f0, RZ ;  /* 0xfffffe100a007810 */ /* 0x000fe20007ffe0ff */
[----:B--2---:R-:W2:Y:S08]  /*56240*/  LDC R17, c[0x0][0x230] ;  /* 0x00008c00ff117b82 */ /* 0x004eb00000000800 */
[----:B------:R-:W2:Y:S08]  /*56250*/  LDC R16, c[0x0][0x230] ;  /* 0x00008c00ff107b82 */ /* 0x000eb00000000800 */
[----:B------:R-:W3:Y:S01]  /*56260*/  LDC R18, c[0x0][0x230] ;  /* 0x00008c00ff127b82 */ /* 0x000ee20000000800 */
[----:B------:R-:W-:-:S04]  /*56270*/  IMAD.WIDE R24, R11, 0x4, R14 ;  /* 0x000000040b187825 */ /* 0x000fc800078e020e */
[----:B----4-:R-:W-:-:S04]  /*56280*/  IMAD.WIDE R14, R11, 0x4, R12 ;  /* 0x000000040b0e7825 */ /* 0x010fc800078e020c */
[----:B------:R-:W-:Y:S01]  /*56290*/  IMAD.WIDE R12, R11, 0x4, R246 ;  /* 0x000000040b0c7825 */ /* 0x000fe200078e02f6 */
[----:B------:R-:W-:Y:S01]  /*562a0*/  ISETP.GE.U32.AND P5, PT, R2, 0x7ffffdf0, PT ;  /* 0x7ffffdf00200780c */ /* 0x000fe20003fa6070 */
[----:B------:R-:W4:Y:S04]  /*562b0*/  LDL.LU.64 R246, [R1+0x988] ;  /* 0x0009880001f67983 */ /* 0x000f280000300a00 */
[----:B------:R1:W-:Y:S04]  /*562c0*/  STL.64 [R1+0x1018], R24 ;  /* 0x0010181801007387 */ /* 0x0003e80000100a00 */
[----:B------:R1:W-:Y:S04]  /*562d0*/  STL.64 [R1+0x1050], R14 ;  /* 0x0010500e01007387 */ /* 0x0003e80000100a00 */
[----:B------:R1:W-:Y:S04]  /*562e0*/  LDGSTS.E [R4+0x7c004], desc[UR60][R24.64], !P4 ;  /* 0x7c00400018047fae */ /* 0x0003e8000e12187c */
[----:B------:R2:W-:Y:S04]  /*562f0*/  STL.64 [R1+0x1058], R12 ;  /* 0x0010580c01007387 */ /* 0x0005e80000100a00 */
[----:B------:R-:W-:Y:S01]  /*56300*/  LDGSTS.E [R4+0x7c008], desc[UR60][R14.64], !P2 ;  /* 0x7c0080000e047fae */ /* 0x000fe2000d12187c */
[----:B------:R-:W-:-:S02]  /*56310*/  ISETP.GE.U32.AND P1, PT, R0, 0x7ffffd91, PT ;  /* 0x7ffffd910000780c */ /* 0x000fc40003f26070 */
[----:B------:R-:W-:Y:S01]  /*56320*/  IADD3 R2, R22, -0x194, RZ ;  /* 0xfffffe6c16027810 */ /* 0x000fe20007ffe0ff */
[----:B------:R-:W4:Y:S08]  /*56330*/  LDC R10, c[0x0][0x230] ;  /* 0x00008c00ff0a7b82 */ /* 0x000f300000000800 */
[----:B-1----:R-:W1:Y:S01]  /*56340*/  LDC R24, c[0x0][0x230] ;  /* 0x00008c00ff187b82 */ /* 0x002e620000000800 */
[----:B------:R-:W4:Y:S01]  /*56350*/  LDL.LU.64 R14, [R1+0xa38] ;  /* 0x000a3800010e7983 */ /* 0x000f220000300a00 */
[----:B------:R-:W-:-:S03]  /*56360*/  VIADD R0, R23, 0xfffffe6d ;  /* 0xfffffe6d17007836 */ /* 0x000fc60000000000 */
[----:B------:R2:W-:Y:S02]  /*56370*/  LDGSTS.E [R4+0x7c00c], desc[UR60][R12.64], !P1 ;  /* 0x7c00c0000c047fae */ /* 0x0005e4000c92187c */
[----:B------:R-:W-:Y:S01]  /*56380*/  ISETP.GE.U32.AND P2, PT, R0, 0x7ffffdee, PT ;  /* 0x7ffffdee0000780c */ /* 0x000fe20003f46070 */
[----:B------:R-:W-:Y:S01]  /*56390*/  VIADD R0, R19, 0xfffffe4f ;  /* 0xfffffe4f13007836 */ /* 0x000fe20000000000 */
[----:B------:R-:W-:Y:S01]  /*563a0*/  ISETP.GE.U32.AND P4, PT, R3, 0x7ffffdef, PT ;  /* 0x7ffffdef0300780c */ /* 0x000fe20003f86070 */
[----:B------:R-:W1:Y:S08]  /*563b0*/  LDC R19, c[0x0][0x230] ;  /* 0x00008c00ff137b82 */ /* 0x000e700000000800 */
[----:B--2---:R-:W2:Y:S01]  /*563c0*/  LDC R4, c[0x0][0x230] ;  /* 0x00008c00ff047b82 */ /* 0x004ea20000000800 */
[----:B------:R-:W2:Y:S04]  /*563d0*/  LDL.LU.64 R12, [R1+0xd00] ;  /* 0x000d0000010c7983 */ /* 0x000ea80000300a00 */
[----:B------:R-:W2:Y:S01]  /*563e0*/  LDL.LU.64 R244, [R1+0xd10] ;  /* 0x000d100001f47983 */ /* 0x000ea20000300a00 */
[----:B------:R-:W-:Y:S01]  /*563f0*/  ISETP.GE.U32.AND P0, PT, R0, 0x7ffffdd0, PT ;  /* 0x7ffffdd00000780c */ /* 0x000fe20003f06070 */
[----:B------:R-:W-:-:S02]  /*56400*/  VIADD R0, R17, 0xfffffe4d ;  /* 0xfffffe4d11007836 */ /* 0x000fc40000000000 */
[----:B------:R-:W-:-:S05]  /*56410*/  IMAD.WIDE R22, R11, 0x4, R242 ;  /* 0x000000040b167825 */ /* 0x000fca00078e02f2 */
[----:B------:R1:W-:Y:S04]  /*56420*/  STL.64 [R1+0x960], R22 ;  /* 0x0009601601007387 */ /* 0x0003e80000100a00 */
[----:B------:R-:W2:Y:S04]  /*56430*/  LDL.LU.64 R242, [R1+0xd28] ;  /* 0x000d280001f27983 */ /* 0x000ea80000300a00 */
[----:B------:R1:W-:Y:S01]  /*56440*/  LDGSTS.E [R8+0x70000], desc[UR60][R22.64], !P5 ;  /* 0x7000000016087fae */ /* 0x0003e2000e92187c */
[----:B------:R-:W-:Y:S02]  /*56450*/  ISETP.GE.U32.AND P5, PT, R0, 0x7ffffdce, PT ;  /* 0x7ffffdce0000780c */ /* 0x000fe40003fa6070 */
[----:B------:R-:W-:Y:S01]  /*56460*/  IADD3 R0, R16, -0x1b4, RZ ;  /* 0xfffffe4c10007810 */ /* 0x000fe20007ffe0ff */
[----:B---3--:R-:W-:Y:S01]  /*56470*/  IMAD.WIDE R20, R11, 0x4, R20 ;  /* 0x000000040b147825 */ /* 0x008fe200078e0214 */
[----:B------:R-:W-:-:S03]  /*56480*/  ISETP.GE.U32.AND P1, PT, R2, 0x7ffffded, PT ;  /* 0x7ffffded0200780c */ /* 0x000fc60003f26070 */
[----:B------:R-:W-:Y:S01]  /*56490*/  VIADD R3, R18, 0xfffffe4e ;  /* 0xfffffe4e12037836 */ /* 0x000fe20000000000 */
[----:B-1----:R-:W1:Y:S08]  /*564a0*/  LDC R23, c[0x0][0x230] ;  /* 0x00008c00ff177b82 */ /* 0x002e700000000800 */
[----:B------:R-:W3:Y:S01]  /*564b0*/  LDC R18, c[0x0][0x230] ;  /* 0x00008c00ff127b82 */ /* 0x000ee20000000800 */
[----:B------:R1:W-:Y:S04]  /*564c0*/  STL.64 [R1+0x978], R20 ;  /* 0x0009781401007387 */ /* 0x0003e80000100a00 */
[----:B------:R1:W-:Y:S03]  /*564d0*/  LDGSTS.E [R8+0x70004], desc[UR60][R20.64], !P4 ;  /* 0x7000400014087fae */ /* 0x0003e6000e12187c */
[----:B------:R-:W3:Y:S01]  /*564e0*/  LDC R22, c[0x0][0x230] ;  /* 0x00008c00ff167b82 */ /* 0x000ee20000000800 */
[----:B----4-:R-:W-:-:S05]  /*564f0*/  IMAD.WIDE R16, R11, 0x4, R246 ;  /* 0x000000040b107825 */ /* 0x010fca00078e02f6 */
[----:B------:R4:W-:Y:S04]  /*56500*/  STL.64 [R1+0x988], R16 ;  /* 0x0009881001007387 */ /* 0x0009e80000100a00 */
[----:B------:R-:W3:Y:S04]  /*56510*/  LDL.LU.64 R246, [R1+0xd38] ;  /* 0x000d380001f67983 */ /* 0x000ee80000300a00 */
[----:B------:R-:W-:Y:S01]  /*56520*/  LDGSTS.E [R8+0x70008], desc[UR60][R16.64], !P2 ;  /* 0x7000800010087fae */ /* 0x000fe2000d12187c */
[----:B-1----:R-:W-:-:S03]  /*56530*/  IMAD.WIDE R20, R11, 0x4, R14 ;  /* 0x000000040b147825 */ /* 0x002fc600078e020e */
[----:B----4-:R-:W4:Y:S04]  /*56540*/  LDL.LU.64 R16, [R1+0xff8] ;  /* 0x000ff80001107983 */ /* 0x010f280000300a00 */
[----:B------:R-:W4:Y:S01]  /*56550*/  LDL.LU.64 R14, [R1+0xff0] ;  /* 0x000ff000010e7983 */ /* 0x000f220000300a00 */
[----:B------:R-:W-:Y:S02]  /*56560*/  ISETP.GE.U32.AND P6, PT, R3, 0x7ffffdcf, PT ;  /* 0x7ffffdcf0300780c */ /* 0x000fe40003fc6070 */
[----:B------:R-:W-:Y:S01]  /*56570*/  ISETP.GE.U32.AND P4, PT, R0, 0x7ffffdcd, PT ;  /* 0x7ffffdcd0000780c */ /* 0x000fe20003f86070 */
[----:B------:R-:W-:Y:S01]  /*56580*/  VIADD R0, R10, 0xfffffe2f ;  /* 0xfffffe2f0a007836 */ /* 0x000fe20000000000 */
[----:B------:R1:W-:Y:S04]  /*56590*/  STL.64 [R1+0xa38], R20 ;  /* 0x000a381401007387 */ /* 0x0003e80000100a00 */
[----:B------:R1:W-:Y:S01]  /*565a0*/  LDGSTS.E [R8+0x7000c], desc[UR60][R20.64], !P1 ;  /* 0x7000c00014087fae */ /* 0x0003e2000c92187c */
[----:B------:R-:W4:Y:S08]  /*565b0*/  LDC R3, c[0x0][0x230] ;  /* 0x00008c00ff037b82 */ /* 0x000f300000000800 */
[----:B------:R-:W4:Y:S01]  /*565c0*/  LDC R10, c[0x0][0x230] ;  /* 0x00008c00ff0a7b82 */ /* 0x000f220000000800 */
[----:B--2---:R-:W-:Y:S01]  /*565d0*/  IMAD.WIDE R12, R11, 0x4, R12 ;  /* 0x000000040b0c7825 */ /* 0x004fe200078e020c */
[----:B------:R-:W-:-:S04]  /*565e0*/  ISETP.GE.U32.AND P2, PT, R0, 0x7ffffdb0, PT ;  /* 0x7ffffdb00000780c */ /* 0x000fc80003f46070 */
[----:B------:R2:W-:Y:S04]  /*565f0*/  STL.64 [R1+0xd00], R12 ;  /* 0x000d000c01007387 */ /* 0x0005e80000100a00 */
[----:B------:R2:W-:Y:S01]  /*56600*/  LDGSTS.E [R8+0x74000], desc[UR60][R12.64], !P0 ;  /* 0x740000000c087fae */ /* 0x0005e2000c12187c */
[----:B-1----:R-:W-:-:S04]  /*56610*/  IMAD.WIDE R20, R11, 0x4, R244 ;  /* 0x000000040b147825 */ /* 0x002fc800078e02f4 */
[----:B------:R-:W-:Y:S02]  /*56620*/  VIADD R0, R19, 0xfffffe2d ;  /* 0xfffffe2d13007836 */ /* 0x000fe40000000000 */
[----:B------:R-:W-:Y:S01]  /*56630*/  VIADD R2, R4, 0xfffffe2e ;  /* 0xfffffe2e04027836 */ /* 0x000fe20000000000 */
[----:B------:R-:W1:Y:S08]  /*56640*/  LDC R19, c[0x0][0x230] ;  /* 0x00008c00ff137b82 */ /* 0x000e700000000800 */
[----:B------:R-:W1:Y:S01]  /*56650*/  LDC R4, c[0x0][0x230] ;  /* 0x00008c00ff047b82 */ /* 0x000e620000000800 */
[----:B------:R2:W-:Y:S04]  /*56660*/  STL.64 [R1+0xd10], R20 ;  /* 0x000d101401007387 */ /* 0x0005e80000100a00 */
[----:B------:R-:W-:Y:S01]  /*56670*/  LDGSTS.E [R8+0x74004], desc[UR60][R20.64], !P6 ;  /* 0x7400400014087fae */ /* 0x000fe2000f12187c */
[----:B------:R-:W-:Y:S01]  /*56680*/  ISETP.GE.U32.AND P0, PT, R0, 0x7ffffdae, PT ;  /* 0x7ffffdae0000780c */ /* 0x000fe20003f06070 */
[----:B------:R-:W-:-:S02]  /*56690*/  VIADD R0, R24, 0xfffffe0f ;  /* 0xfffffe0f18007836 */ /* 0x000fc40000000000 */
[----:B--2---:R-:W-:-:S05]  /*566a0*/  IMAD.WIDE R12, R11, 0x4, R242 ;  /* 0x000000040b0c7825 */ /* 0x004fca00078e02f2 */
[----:B------:R2:W-:Y:S04]  /*566b0*/  STL.64 [R1+0xd28], R12 ;  /* 0x000d280c01007387 */ /* 0x0005e80000100a00 */
[----:B------:R-:W4:Y:S04]  /*566c0*/  LDL.LU.64 R242, [R1+0xfe8] ;  /* 0x000fe80001f27983 */ /* 0x000f280000300a00 */
[----:B------:R-:W4:Y:S04]  /*566d0*/  LDL.LU.64 R20, [R1+0xfe0] ;  /* 0x000fe00001147983 */ /* 0x000f280000300a00 */
[----:B------:R-:W4:Y:S04]  /*566e0*/  LDL.LU.64 R28, [R1+0xfd8] ;  /* 0x000fd800011c7983 */ /* 0x000f280000300a00 */
[----:B------:R-:W4:Y:S04]  /*566f0*/  LDL.LU.64 R24, [R1+0xfd0] ;  /* 0x000fd00001187983 */ /* 0x000f280000300a00 */
[----:B------:R-:W-:Y:S04]  /*56700*/  LDGSTS.E [R8+0x74008], desc[UR60][R12.64], !P5 ;  /* 0x740080000c087fae */ /* 0x000fe8000e92187c */
[----:B--2---:R-:W2:Y:S04]  /*56710*/  LDL.LU.64 R12, [R1+0xfc0] ;  /* 0x000fc000010c7983 */ /* 0x004ea80000300a00 */
[----:B------:R-:W2:Y:S01]  /*56720*/  LDL.LU.64 R244, [R1+0xfb8] ;  /* 0x000fb80001f47983 */ /* 0x000ea20000300a00 */
[----:B---3--:R-:W-:-:S05]  /*56730*/  IMAD.WIDE R246, R11, 0x4, R246 ;  /* 0x000000040bf67825 */ /* 0x008fca00078e02f6 */
[----:B------:R3:W-:Y:S04]  /*56740*/  STL.64 [R1+0xd38], R246 ;  /* 0x000d38f601007387 */ /* 0x0007e80000100a00 */
[----:B------:R-:W-:Y:S01]  /*56750*/  LDGSTS.E [R8+0x7400c], desc[UR60][R246.64], !P4 ;  /* 0x7400c000f6087fae */ /* 0x000fe2000e12187c */
[----:B----4-:R-:W-:-:S04]  /*56760*/  IMAD.WIDE R16, R11, 0x4, R16 ;  /* 0x000000040b107825 */ /* 0x010fc800078e0210 */
[----:B------:R-:W-:Y:S01]  /*56770*/  IMAD.WIDE R14, R11, 0x4, R14 ;  /* 0x000000040b0e7825 */ /* 0x000fe200078e020e */
[----:B------:R4:W-:Y:S04]  /*56780*/  STL.64 [R1+0xff8], R16 ;  /* 0x000ff81001007387 */ /* 0x0009e80000100a00 */
[----:B------:R1:W-:Y:S04]  /*56790*/  STL.64 [R1+0xff0], R14 ;  /* 0x000ff00e01007387 */ /* 0x0003e80000100a00 */
[----:B---3--:R-:W3:Y:S01]  /*567a0*/  LDL.LU.64 R246, [R1+0xa40] ;  /* 0x000a400001f67983 */ /* 0x008ee20000300a00 */
[----:B------:R-:W-:-:S02]  /*567b0*/  ISETP.GE.U32.AND P1, PT, R2, 0x7ffffdaf, PT ;  /* 0x7ffffdaf0200780c */ /* 0x000fc40003f26070 */
[----:B------:R-:W-:Y:S02]  /*567c0*/  IADD3 R2, R3, -0x1d4, RZ ;  /* 0xfffffe2c03027810 */ /* 0x000fe40007ffe0ff */
[----:B------:R-:W-:Y:S01]  /*567d0*/  ISETP.GE.U32.AND P5, PT, R0, 0x7ffffd90, PT ;  /* 0x7ffffd900000780c */ /* 0x000fe20003fa6070 */
[----:B------:R-:W-:Y:S01]  /*567e0*/  VIADD R0, R23, 0xfffffe0e ;  /* 0xfffffe0e17007836 */ /* 0x000fe20000000000 */
[----:B------:R4:W-:Y:S01]  /*567f0*/  LDGSTS.E [R8+0x78000], desc[UR60][R16.64], !P2 ;  /* 0x7800000010087fae */ /* 0x0009e2000d12187c */
[----:B------:R-:W-:Y:S01]  /*56800*/  ISETP.GE.U32.AND P6, PT, R2, 0x7ffffdad, PT ;  /* 0x7ffffdad0200780c */ /* 0x000fe20003fc6070 */
[----:B------:R-:W-:Y:S02]  /*56810*/  VIADD R2, R18, 0xfffffe0d ;  /* 0xfffffe0d12027836 */ /* 0x000fe40000000000 */
[----:B------:R-:W2:Y:S01]  /*56820*/  LDC R18, c[0x0][0x230] ;  /* 0x00008c00ff127b82 */ /* 0x000ea20000000800 */
[----:B------:R-:W-:Y:S02]  /*56830*/  ISETP.GE.U32.AND P4, PT, R0, 0x7ffffd8f, PT ;  /* 0x7ffffd8f0000780c */ /* 0x000fe40003f86070 */
[----:B------:R-:W-:-:S02]  /*56840*/  IADD3 R0, R10, -0x1f4, RZ ;  /* 0xfffffe0c0a007810 */ /* 0x000fc40007ffe0ff */
[----:B------:R-:W-:Y:S01]  /*56850*/  ISETP.GE.U32.AND P2, PT, R2, 0x7ffffd8e, PT ;  /* 0x7ffffd8e0200780c */ /* 0x000fe20003f46070 */
[----:B------:R1:W-:Y:S02]  /*56860*/  LDGSTS.E [R8+0x78004], desc[UR60][R14.64], !P1 ;  /* 0x780040000e087fae */ /* 0x0003e4000c92187c */
[----:B----4-:R-:W4:Y:S08]  /*56870*/  LDC R17, c[0x0][0x230] ;  /* 0x00008c00ff117b82 */ /* 0x010f300000000800 */
[----:B------:R-:W4:Y:S01]  /*56880*/  LDC R16, c[0x0][0x230] ;  /* 0x00008c00ff107b82 */ /* 0x000f220000000800 */
[----:B------:R-:W-:Y:S01]  /*56890*/  ISETP.GE.U32.AND P1, PT, R0, 0x7ffffd8d, PT ;  /* 0x7ffffd8d0000780c */ /* 0x000fe20003f26070 */
[----:B------:R-:W-:-:S02]  /*568a0*/  VIADD R2, R22, 0xfffffe6b ;  /* 0xfffffe6b16027836 */ /* 0x000fc40000000000 */
[----:B-1----:R-:W-:Y:S02]  /*568b0*/  VIADD R3, R19, 0xfffffe6a ;  /* 0xfffffe6a13037836 */ /* 0x002fe40000000000 */
[----:B------:R-:W-:Y:S02]  /*568c0*/  VIADD R0, R4, 0xfffffe69 ;  /* 0xfffffe6904007836 */ /* 0x000fe40000000000 */
[----:B------:R-:W1:Y:S08]  /*568d0*/  LDC R10, c[0x0][0x230] ;  /* 0x00008c00ff0a7b82 */ /* 0x000e700000000800 */
[----:B------:R-:W1:Y:S08]  /*568e0*/  LDC R4, c[0x0][0x230] ;  /* 0x00008c00ff047b82 */ /* 0x000e700000000800 */
[----:B------:R-:W1:Y:S08]  /*568f0*/  LDC R15, c[0x0][0x230] ;  /* 0x00008c00ff0f7b82 */ /* 0x000e700000000800 */
[----:B------:R-:W1:Y:S01]  /*56900*/  LDC R14, c[0x0][0x230] ;  /* 0x00008c00ff0e7b82 */ /* 0x000e620000000800 */
[----:B------:R-:W-:-:S04]  /*56910*/  IMAD.WIDE R242, R11, 0x4, R242 ;  /* 0x000000040bf27825 */ /* 0x000fc800078e02f2 */
[----:B------:R-:W-:-:S04]  /*56920*/  IMAD.WIDE R248, R11, 0x4, R20 ;  /* 0x000000040bf87825 */ /* 0x000fc800078e0214 */
[C---:B------:R-:W-:Y:S01]  /*56930*/  IMAD.WIDE R28, R11.reuse, 0x4, R28 ;  /* 0x000000040b1c7825 */ /* 0x040fe200078e021c */
[----:B------:R-:W3:Y:S03]  /*56940*/  LDL.LU.64 R20, [R1+0xa48] ;  /* 0x000a480001147983 */ /* 0x000ee60000300a00 */
[C---:B------:R-:W-:Y:S01]  /*56950*/  IMAD.WIDE R24, R11.reuse, 0x4, R24 ;  /* 0x000000040b187825 */ /* 0x040fe200078e0218 */
[----:B------:R1:W-:Y:S04]  /*56960*/  STL.64 [R1+0xfe8], R242 ;  /* 0x000fe8f201007387 */ /* 0x0003e80000100a00 */
[----:B------:R4:W-:Y:S04]  /*56970*/  STL.64 [R1+0xfe0], R248 ;  /* 0x000fe0f801007387 */ /* 0x0009e80000100a00 */
[----:B------:R-:W-:Y:S04]  /*56980*/  STL.64 [R1+0xfd8], R28 ;  /* 0x000fd81c01007387 */ /* 0x000fe80000100a00 */
[----:B------:R-:W-:Y:S04]  /*56990*/  LDGSTS.E [R8+0x78008], desc[UR60][R242.64], !P0 ;  /* 0x78008000f2087fae */ /* 0x000fe8000c12187c */
[----:B------:R4:W-:Y:S04]  /*569a0*/  LDGSTS.E [R8+0x7800c], desc[UR60][R248.64], !P6 ;  /* 0x7800c000f8087fae */ /* 0x0009e8000f12187c */
[----:B------:R-:W-:Y:S04]  /*569b0*/  LDGSTS.E [R8+0x7c000], desc[UR60][R28.64], !P5 ;  /* 0x7c0000001c087fae */ /* 0x000fe8000e92187c */
[----:B------:R-:W-:Y:S01]  /*569c0*/  LDGSTS.E [R8+0x7c004], desc[UR60][R24.64], !P4 ;  /* 0x7c00400018087fae */ /* 0x000fe2000e12187c */
[----:B--2---:R-:W-:-:S04]  /*569d0*/  IMAD.WIDE R22, R11, 0x4, R12 ;  /* 0x000000040b167825 */ /* 0x004fc800078e020c */
[----:B------:R-:W-:Y:S02]  /*569e0*/  IMAD.WIDE R12, R11, 0x4, R244 ;  /* 0x000000040b0c7825 */ /* 0x000fe400078e02f4 */
[----:B------:R-:W2:Y:S04]  /*569f0*/  LDL.LU.64 R244, [R1+0xa50] ;  /* 0x000a500001f47983 */ /* 0x000ea80000300a00 */
[----:B------:R-:W-:Y:S04]  /*56a00*/  STL.64 [R1+0xfd0], R24 ;  /* 0x000fd01801007387 */ /* 0x000fe80000100a00 */
[----:B-1----:R-:W2:Y:S04]  /*56a10*/  LDL.LU.64 R242, [R1+0x2588] ;  /* 0x0025880001f27983 */ /* 0x002ea80000300a00 */
[----:B------:R1:W-:Y:S04]  /*56a20*/  STL.64 [R1+0x1000], R22 ;  /* 0x0010001601007387 */ /* 0x0003e80000100a00 */
[----:B------:R1:W-:Y:S04]  /*56a30*/  LDGSTS.E [R8+0x7c008], desc[UR60][R22.64], !P2 ;  /* 0x7c00800016087fae */ /* 0x0003e8000d12187c */
[----:B------:R1:W-:Y:S04]  /*56a40*/  STL.64 [R1+0x1010], R12 ;  /* 0x0010100c01007387 */ /* 0x0003e80000100a00 */
[----:B------:R1:W-:Y:S01]  /*56a50*/  LDGSTS.E [R8+0x7c00c], desc[UR60][R12.64], !P1 ;  /* 0x7c00c0000c087fae */ /* 0x0003e2000c92187c */
[----:B------:R-:W-:-:S02]  /*56a60*/  ISETP.GE.U32.AND P5, PT, R2, 0x7ffffdec, PT ;  /* 0x7ffffdec0200780c */ /* 0x000fc40003fa6070 */
[----:B------:R-:W-:Y:S02]  /*56a70*/  IADD3 R2, R18, -0x198, RZ ;  /* 0xfffffe6812027810 */ /* 0x000fe40007ffe0ff */
[----:B------:R-:W-:Y:S02]  /*56a80*/  ISETP.GE.U32.AND P4, PT, R3, 0x7ffffdeb, PT ;  /* 0x7ffffdeb0300780c */ /* 0x000fe40003f86070 */
[----:B------:R-:W-:Y:S01]  /*56a90*/  ISETP.GE.U32.AND P2, PT, R0, 0x7ffffdea, PT ;  /* 0x7ffffdea0000780c */ /* 0x000fe20003f46070 */
[----:B----4-:R-:W-:Y:S02]  /*56aa0*/  VIADD R0, R17, 0xfffffe4b ;  /* 0xfffffe4b11007836 */ /* 0x010fe40000000000 */
[----:B------:R-:W-:Y:S01]  /*56ab0*/  VIADD R3, R16, 0xfffffe4a ;  /* 0xfffffe4a10037836 */ /* 0x000fe20000000000 */
[----:B------:R-:W4:Y:S08]  /*56ac0*/  LDC R249, c[0x0][0x230] ;  /* 0x00008c00fff97b82 */ /* 0x000f300000000800 */
[----:B-1----:R-:W1:Y:S08]  /*56ad0*/  LDC R22, c[0x0][0x230] ;  /* 0x00008c00ff167b82 */ /* 0x002e700000000800 */
[----:B------:R-:W4:Y:S08]  /*56ae0*/  LDC R8, c[0x0][0x230] ;  /* 0x00008c00ff087b82 */ /* 0x000f300000000800 */
[----:B------:R-:W4:Y:S08]  /*56af0*/  LDC R248, c[0x0][0x230] ;  /* 0x00008c00fff87b82 */ /* 0x000f300000000800 */
[----:B------:R-:W4:Y:S01]  /*56b00*/  LDC R23, c[0x0][0x230] ;  /* 0x00008c00ff177b82 */ /* 0x000f220000000800 */
[----:B------:R-:W4:Y:S04]  /*56b10*/  LDL.LU.64 R12, [R1+0xa58] ;  /* 0x000a5800010c7983 */ /* 0x000f280000300a00 */
[----:B------:R-:W4:Y:S04]  /*56b20*/  LDL.LU.64 R18, [R1+0xd50] ;  /* 0x000d500001127983 */ /* 0x000f280000300a00 */
[----:B------:R-:W4:Y:S01]  /*56b30*/  LDL.LU.64 R16, [R1+0xd60] ;  /* 0x000d600001107983 */ /* 0x000f220000300a00 */
[----:B---3--:R-:W-:-:S05]  /*56b40*/  IMAD.WIDE R24, R11, 0x4, R246 ;  /* 0x000000040b187825 */ /* 0x008fca00078e02f6 */
[----:B------:R-:W-:Y:S04]  /*56b50*/  STL.64 [R1+0xa40], R24 ;  /* 0x000a401801007387 */ /* 0x000fe80000100a00 */
[----:B------:R-:W3:Y:S01]  /*56b60*/  LDL.LU.64 R246, [R1+0xd80] ;  /* 0x000d800001f67983 */ /* 0x000ee20000300a00 */
[----:B------:R-:W-:Y:S01]  /*56b70*/  ISETP.GE.U32.AND P0, PT, R0, 0x7ffffdcc, PT ;  /* 0x7ffffdcc0000780c */ /* 0x000fe20003f06070 */
[----:B------:R-:W-:Y:S01]  /*56b80*/  VIADD R0, R15, 0xfffffe49 ;  /* 0xfffffe490f007836 */ /* 0x000fe20000000000 */
[----:B------:R-:W-:Y:S01]  /*56b90*/  ISETP.GE.U32.AND P1, PT, R2, 0x7ffffde9, PT ;  /* 0x7ffffde90200780c */ /* 0x000fe20003f26070 */
[----:B------:R-:W-:Y:S03]  /*56ba0*/  LDGSTS.E [R9+0x70000], desc[UR60][R24.64], !P5 ;  /* 0x7000000018097fae */ /* 0x000fe6000e92187c */
[----:B------:R-:W-:-:S02]  /*56bb0*/  ISETP.GE.U32.AND P5, PT, R0, 0x7ffffdca, PT ;  /* 0x7ffffdca0000780c */ /* 0x000fc40003fa6070 */
[----:B------:R-:W-:Y:S02]  /*56bc0*/  IADD3 R0, R14, -0x1b8, RZ ;  /* 0xfffffe480e007810 */ /* 0x000fe40007ffe0ff */
[----:B------:R-:W-:Y:S02]  /*56bd0*/  ISETP.GE.U32.AND P6, PT, R3, 0x7ffffdcb, PT ;  /* 0x7ffffdcb0300780c */ /* 0x000fe40003fc6070 */
[----:B------:R-:W1:Y:S01]  /*56be0*/  LDC R3, c[0x0][0x230] ;  /* 0x00008c00ff037b82 */ /* 0x000e620000000800 */
[----:B------:R-:W-:-:S05]  /*56bf0*/  IMAD.WIDE R20, R11, 0x4, R20 ;  /* 0x000000040b147825 */ /* 0x000fca00078e0214 */
[----:B------:R4:W-:Y:S04]  /*56c00*/  STL.64 [R1+0xa48], R20 ;  /* 0x000a481401007387 */ /* 0x0009e80000100a00 */
[----:B------:R4:W-:Y:S01]  /*56c10*/  LDGSTS.E [R9+0x70004], desc[UR60][R20.64], !P4 ;  /* 0x7000400014097fae */ /* 0x0009e2000e12187c */
[----:B--2---:R-:W-:-:S05]  /*56c20*/  IMAD.WIDE R14, R11, 0x4, R244 ;  /* 0x000000040b0e7825 */ /* 0x004fca00078e02f4 */
[----:B------:R2:W-:Y:S04]  /*56c30*/  STL.64 [R1+0xa50], R14 ;  /* 0x000a500e01007387 */ /* 0x0005e80000100a00 */
[----:B------:R-:W3:Y:S04]  /*56c40*/  LDL.LU.64 R244, [R1+0xd90] ;  /* 0x000d900001f47983 */ /* 0x000ee80000300a00 */
[----:B------:R-:W-:Y:S01]  /*56c50*/  LDGSTS.E [R9+0x70008], desc[UR60][R14.64], !P2 ;  /* 0x700080000e097fae */ /* 0x000fe2000d12187c */
[----:B----4-:R-:W-:-:S04]  /*56c60*/  IMAD.WIDE R20, R11, 0x4, R12 ;  /* 0x000000040b147825 */ /* 0x010fc800078e020c */
[C---:B------:R-:W-:Y:S01]  /*56c70*/  IMAD.WIDE R18, R11.reuse, 0x4, R18 ;  /* 0x000000040b127825 */ /* 0x040fe200078e0212 */
[----:B--2---:R-:W2:Y:S04]  /*56c80*/  LDL.LU.64 R14, [R1+0xfb0] ;  /* 0x000fb000010e7983 */ /* 0x004ea80000300a00 */
[----:B------:R-:W4:Y:S04]  /*56c90*/  LDL.LU.64 R12, [R1+0xfa8] ;  /* 0x000fa800010c7983 */ /* 0x000f280000300a00 */
[----:B------:R-:W-:Y:S04]  /*56ca0*/  STL.64 [R1+0xa58], R20 ;  /* 0x000a581401007387 */ /* 0x000fe80000100a00 */
[----:B------:R-:W-:Y:S04]  /*56cb0*/  LDGSTS.E [R9+0x7000c], desc[UR60][R20.64], !P1 ;  /* 0x7000c00014097fae */ /* 0x000fe8000c92187c */
[----:B------:R1:W-:Y:S04]  /*56cc0*/  STL.64 [R1+0xd50], R18 ;  /* 0x000d501201007387 */ /* 0x0003e80000100a00 */
[----:B------:R1:W-:Y:S02]  /*56cd0*/  LDGSTS.E [R9+0x74000], desc[UR60][R18.64], !P0 ;  /* 0x7400000012097fae */ /* 0x0003e4000c12187c */
[----:B-1----:R-:W-:-:S04]  /*56ce0*/  IMAD.WIDE R18, R11, 0x4, R16 ;  /* 0x000000040b127825 */ /* 0x002fc800078e0210 */
[----:B---3--:R-:W-:Y:S01]  /*56cf0*/  IMAD.WIDE R16, R11, 0x4, R246 ;  /* 0x000000040b107825 */ /* 0x008fe200078e02f6 */
[----:B------:R1:W-:Y:S04]  /*56d00*/  STL.64 [R1+0xd60], R18 ;  /* 0x000d601201007387 */ /* 0x0003e80000100a00 */
[----:B------:R3:W-:Y:S04]  /*56d10*/  STL.64 [R1+0xd80], R16 ;  /* 0x000d801001007387 */ /* 0x0007e80000100a00 */
[----:B------:R-:W4:Y:S04]  /*56d20*/  LDL.LU.64 R28, [R1+0xfa0] ;  /* 0x000fa000011c7983 */ /* 0x000f280000300a00 */
[----:B------:R-:W4:Y:S04]  /*56d30*/  LDL.LU.64 R246, [R1+0xf98] ;  /* 0x000f980001f67983 */ /* 0x000f280000300a00 */
[----:B------:R-:W4:Y:S04]  /*56d40*/  LDL.LU.64 R24, [R1+0xf90] ;  /* 0x000f900001187983 */ /* 0x000f280000300a00 */
[----:B------:R-:W-:Y:S04]  /*56d50*/  LDGSTS.E [R9+0x74004], desc[UR60][R18.64], !P6 ;  /* 0x7400400012097fae */ /* 0x000fe8000f12187c */
[----:B------:R-:W4:Y:S01]  /*56d60*/  LDL.LU.64 R20, [R1+0xf88] ;  /* 0x000f880001147983 */ /* 0x000f220000300a00 */
[----:B------:R-:W-:Y:S01]  /*56d70*/  ISETP.GE.U32.AND P4, PT, R0, 0x7ffffdc9, PT ;  /* 0x7ffffdc90000780c */ /* 0x000fe20003f86070 */
[----:B------:R-:W-:-:S02]  /*56d80*/  VIADD R2, R4, 0xfffffe2a ;  /* 0xfffffe2a04027836 */ /* 0x000fc40000000000 */
[----:B------:R4:W-:Y:S04]  /*56d90*/  LDGSTS.E [R9+0x74008], desc[UR60][R16.64], !P5 ;  /* 0x7400800010097fae */ /* 0x0009e8000e92187c */
[----:B-1----:R-:W4:Y:S01]  /*56da0*/  LDL.LU.64 R18, [R1+0xf80] ;  /* 0x000f800001127983 */ /* 0x002f220000300a00 */
[----:B------:R-:W-:Y:S01]  /*56db0*/  VIADD R0, R10, 0xfffffe2b ;  /* 0xfffffe2b0a007836 */ /* 0x000fe20000000000 */
[----:B------:R-:W-:Y:S01]  /*56dc0*/  ISETP.GE.U32.AND P1, PT, R2, 0x7ffffdab, PT ;  /* 0x7ffffdab0200780c */ /* 0x000fe20003f26070 */
[----:B------:R-:W1:Y:S01]  /*56dd0*/  LDC R10, c[0x0][0x230] ;  /* 0x00008c00ff0a7b82 */ /* 0x000e620000000800 */
[----:B---3--:R-:W3:Y:S07]  /*56de0*/  LDL.LU.64 R16, [R1+0xf78] ;  /* 0x000f780001107983 */ /* 0x008eee0000300a00 */
[----:B------:R-:W3:Y:S01]  /*56df0*/  LDC R4, c[0x0][0x230] ;  /* 0x00008c00ff047b82 */ /* 0x000ee20000000800 */
[----:B------:R-:W-:Y:S01]  /*56e00*/  ISETP.GE.U32.AND P2, PT, R0, 0x7ffffdac, PT ;  /* 0x7ffffdac0000780c */ /* 0x000fe20003f46070 */
[----:B------:R-:W-:-:S06]  /*56e10*/  VIADD R0, R22, 0xfffffe29 ;  /* 0xfffffe2916007836 */ /* 0x000fcc0000000000 */
[----:B------:R-:W1:Y:S01]  /*56e20*/  LDC R22, c[0x0][0x230] ;  /* 0x00008c00ff167b82 */ /* 0x000e620000000800 */
[----:B------:R-:W-:Y:S02]  /*56e30*/  IADD3 R2, R3, -0x1d8, RZ ;  /* 0xfffffe2803027810 */ /* 0x000fe40007ffe0ff */
[----:B------:R-:W-:Y:S01]  /*56e40*/  ISETP.GE.U32.AND P0, PT, R0, 0x7ffffdaa, PT ;  /* 0x7ffffdaa0000780c */ /* 0x000fe20003f06070 */
[----:B------:R-:W-:Y:S01]  /*56e50*/  VIADD R0, R8, 0xfffffe0b ;  /* 0xfffffe0b08007836 */ /* 0x000fe20000000000 */
[----:B------:R-:W-:Y:S01]  /*56e60*/  ISETP.GE.U32.AND P6, PT, R2, 0x7ffffda9, PT ;  /* 0x7ffffda90200780c */ /* 0x000fe20003fc6070 */
[----:B------:R-:W-:Y:S02]  /*56e70*/  VIADD R2, R248, 0xfffffe09 ;  /* 0xfffffe09f8027836 */ /* 0x000fe40000000000 */
[----:B------:R-:W3:Y:S01]  /*56e80*/  LDC R8, c[0x0][0x230] ;  /* 0x00008c00ff087b82 */ /* 0x000ee20000000800 */
[----:B------:R-:W-:Y:S01]  /*56e90*/  ISETP.GE.U32.AND P5, PT, R0, 0x7ffffd8c, PT ;  /* 0x7ffffd8c0000780c */ /* 0x000fe20003fa6070 */
[----:B------:R-:W-:-:S02]  /*56ea0*/  VIADD R0, R249, 0xfffffe0a ;  /* 0xfffffe0af9007836 */ /* 0x000fc40000000000 */
[----:B-1----:R-:W-:Y:S02]  /*56eb0*/  VIADD R3, R22, 0xfffffe66 ;  /* 0xfffffe6616037836 */ /* 0x002fe40000000000 */
[----:B------:R-:W-:-:S05]  /*56ec0*/  IMAD.WIDE R244, R11, 0x4, R244 ;  /* 0x000000040bf47825 */ /* 0x000fca00078e02f4 */
[----:B------:R1:W-:Y:S04]  /*56ed0*/  STL.64 [R1+0xd90], R244 ;  /* 0x000d90f401007387 */ /* 0x0003e80000100a00 */
[----:B------:R-:W-:Y:S01]  /*56ee0*/  LDGSTS.E [R9+0x7400c], desc[UR60][R244.64], !P4 ;  /* 0x7400c000f4097fae */ /* 0x000fe2000e12187c */
[----:B--2---:R-:W-:-:S04]  /*56ef0*/  IMAD.WIDE R14, R11, 0x4, R14 ;  /* 0x000000040b0e7825 */ /* 0x004fc800078e020e */
[----:B----4-:R-:W-:Y:S01]  /*56f00*/  IMAD.WIDE R12, R11, 0x4, R12 ;  /* 0x000000040b0c7825 */ /* 0x010fe200078e020c */
[----:B------:R-:W-:Y:S04]  /*56f10*/  STL.64 [R1+0xfb0], R14 ;  /* 0x000fb00e01007387 */ /* 0x000fe80000100a00 */
[----:B------:R2:W-:Y:S04]  /*56f20*/  STL.64 [R1+0xfa8], R12 ;  /* 0x000fa80c01007387 */ /* 0x0005e80000100a00 */
[----:B-1----:R-:W4:Y:S04]  /*56f30*/  LDL.LU.64 R244, [R1+0xa60] ;  /* 0x000a600001f47983 */ /* 0x002f280000300a00 */
[----:B------:R-:W-:Y:S01]  /*56f40*/  LDGSTS.E [R9+0x78000], desc[UR60][R14.64], !P2 ;  /* 0x780000000e097fae */ /* 0x000fe2000d12187c */
[----:B------:R-:W-:Y:S01]  /*56f50*/  ISETP.GE.U32.AND P2, PT, R2, 0x7ffffd8a, PT ;  /* 0x7ffffd8a0200780c */ /* 0x000fe20003f46070 */
[----:B------:R-:W-:-:S02]  /*56f60*/  VIADD R2, R23, 0xfffffe67 ;  /* 0xfffffe6717027836 */ /* 0x000fc40000000000 */
[----:B------:R-:W-:-:S04]  /*56f70*/  IMAD.WIDE R248, R11, 0x4, R28 ;  /* 0x000000040bf87825 */ /* 0x000fc800078e021c */
[----:B------:R-:W-:-:S04]  /*56f80*/  IMAD.WIDE R246, R11, 0x4, R246 ;  /* 0x000000040bf67825 */ /* 0x000fc800078e02f6 */
[C---:B------:R-:W-:Y:S01]  /*56f90*/  IMAD.WIDE R28, R11.reuse, 0x4, R24 ;  /* 0x000000040b1c7825 */ /* 0x040fe200078e0218 */
[----:B------:R-:W-:Y:S01]  /*56fa0*/  ISETP.GE.U32.AND P4, PT, R0, 0x7ffffd8b, PT ;  /* 0x7ffffd8b0000780c */ /* 0x000fe20003f86070 */
[----:B------:R-:W4:Y:S04]  /*56fb0*/  LDL.LU.64 R24, [R1+0xa68] ;  /* 0x000a680001187983 */ /* 0x000f280000300a00 */
[----:B------:R-:W-:Y:S01]  /*56fc0*/  STL.64 [R1+0xfa0], R248 ;  /* 0x000fa0f801007387 */ /* 0x000fe20000100a00 */
[----:B------:R-:W-:-:S03]  /*56fd0*/  IMAD.WIDE R22, R11, 0x4, R20 ;  /* 0x000000040b167825 */ /* 0x000fc600078e0214 */
[----:B------:R-:W-:Y:S04]  /*56fe0*/  STL.64 [R1+0xf98], R246 ;  /* 0x000f98f601007387 */ /* 0x000fe80000100a00 */
[----:B------:R1:W-:Y:S04]  /*56ff0*/  STL.64 [R1+0xf90], R28 ;  /* 0x000f901c01007387 */ /* 0x0003e80000100a00 */
[----:B------:R2:W-:Y:S01]  /*57000*/  LDGSTS.E [R9+0x78004], desc[UR60][R12.64], !P1 ;  /* 0x780040000c097fae */ /* 0x0005e2000c92187c */
[----:B------:R-:W-:-:S03]  /*57010*/  IADD3 R0, R10, -0x1f8, RZ ;  /* 0xfffffe080a007810 */ /* 0x000fc60007ffe0ff */
[----:B------:R-:W-:Y:S04]  /*57020*/  LDGSTS.E [R9+0x78008], desc[UR60][R248.64], !P0 ;  /* 0x78008000f8097fae */ /* 0x000fe8000c12187c */
[----:B------:R-:W-:Y:S01]  /*57030*/  LDGSTS.E [R9+0x7800c], desc[UR60][R246.64], !P6 ;  /* 0x7800c000f6097fae */ /* 0x000fe2000f12187c */
[C---:B------:R-:W-:Y:S01]  /*57040*/  IMAD.WIDE R20, R11.reuse, 0x4, R18 ;  /* 0x000000040b147825 */ /* 0x040fe200078e0212 */
[----:B------:R-:W-:Y:S02]  /*57050*/  ISETP.GE.U32.AND P1, PT, R0, 0x7ffffd89, PT ;  /* 0x7ffffd890000780c */ /* 0x000fe40003f26070 */
[----:B------:R-:W4:Y:S04]  /*57060*/  LDL.LU.64 R18, [R1+0xa70] ;  /* 0x000a700001127983 */ /* 0x000f280000300a00 */
[----:B------:R1:W-:Y:S01]  /*57070*/  LDGSTS.E [R9+0x7c000], desc[UR60][R28.64], !P5 ;  /* 0x7c0000001c097fae */ /* 0x0003e2000e92187c */
[----:B---3--:R-:W-:-:S03]  /*57080*/  IMAD.WIDE R16, R11, 0x4, R16 ;  /* 0x000000040b107825 */ /* 0x008fc600078e0210 */
[----:B------:R-:W-:Y:S04]  /*57090*/  STL.64 [R1+0xf88], R22 ;  /* 0x000f881601007387 */ /* 0x000fe80000100a00 */
[----:B------:R-:W-:Y:S04]  /*570a0*/  LDGSTS.E [R9+0x7c004], desc[UR60][R22.64], !P4 ;  /* 0x7c00400016097fae */ /* 0x000fe8000e12187c */
[----:B------:R4:W-:Y:S04]  /*570b0*/  STL.64 [R1+0xfb8], R20 ;  /* 0x000fb81401007387 */ /* 0x0009e80000100a00 */
[----:B------:R4:W-:Y:S04]  /*570c0*/  LDGSTS.E [R9+0x7c008], desc[UR60][R20.64], !P2 ;  /* 0x7c00800014097fae */ /* 0x0009e8000d12187c */
[----:B------:R3:W-:Y:S01]  /*570d0*/  STL.64 [R1+0xfc0], R16 ;  /* 0x000fc01001007387 */ /* 0x0007e20000100a00 */
[----:B------:R-:W-:Y:S01]  /*570e0*/  ISETP.GE.U32.AND P5, PT, R2, 0x7ffffde8, PT ;  /* 0x7ffffde80200780c */ /* 0x000fe20003fa6070 */
[----:B--2---:R-:W2:Y:S02]  /*570f0*/  LDC R12, c[0x0][0x230] ;  /* 0x00008c00ff0c7b82 */ /* 0x004ea40000000800 */
[----:B------:R2:W-:Y:S06]  /*57100*/  LDGSTS.E [R9+0x7c00c], desc[UR60][R16.64], !P1 ;  /* 0x7c00c00010097fae */ /* 0x0005ec000c92187c */
[----:B------:R-:W2:Y:S08]  /*57110*/  LDC R14, c[0x0][0x230] ;  /* 0x00008c00ff0e7b82 */ /* 0x000eb00000000800 */
[----:B------:R-:W2:Y:S08]  /*57120*/  LDC R15, c[0x0][0x230] ;  /* 0x00008c00ff0f7b82 */ /* 0x000eb00000000800 */
[----:B------:R-:W2:Y:S01]  /*57130*/  LDC R13, c[0x0][0x230] ;  /* 0x00008c00ff0d7b82 */ /* 0x000ea20000000800 */
[----:B------:R-:W-:-:S07]  /*57140*/  VIADD R0, R4, 0xfffffe65 ;  /* 0xfffffe6504007836 */ /* 0x000fce0000000000 */
[----:B------:R-:W2:Y:S08]  /*57150*/  LDC R10, c[0x0][0x230] ;  /* 0x00008c00ff0a7b82 */ /* 0x000eb00000000800 */
[----:B------:R-:W2:Y:S08]  /*57160*/  LDC R4, c[0x0][0x230] ;  /* 0x00008c00ff047b82 */ /* 0x000eb00000000800 */
[----:B-1----:R-:W1:Y:S01]  /*57170*/  LDC R28, c[0x0][0x230] ;  /* 0x00008c00ff1c7b82 */ /* 0x002e620000000800 */
[C---:B----4-:R-:W-:Y:S01]  /*57180*/  IMAD.WIDE R20, R11.reuse, 0x4, R244 ;  /* 0x000000040b147825 */ /* 0x050fe200078e02f4 */
[----:B---3--:R-:W3:Y:S04]  /*57190*/  LDL.LU.64 R16, [R1+0xa78] ;  /* 0x000a780001107983 */ /* 0x008ee80000300a00 */
[----:B------:R-:W4:Y:S04]  /*571a0*/  LDL.LU.64 R248, [R1+0xda0] ;  /* 0x000da00001f87983 */ /* 0x000f280000300a00 */
[----:B------:R-:W4:Y:S04]  /*571b0*/  LDL.LU.64 R246, [R1+0xdb0] ;  /* 0x000db00001f67983 */ /* 0x000f280000300a00 */
[----:B------:R-:W4:Y:S04]  /*571c0*/  LDL.LU.64 R244, [R1+0xdc8] ;  /* 0x000dc80001f47983 */ /* 0x000f280000300a00 */
[----:B------:R1:W-:Y:S04]  /*571d0*/  STL.64 [R1+0xa60], R20 ;  /* 0x000a601401007387 */ /* 0x0003e80000100a00 */
[----:B------:R1:W-:Y:S01]  /*571e0*/  LDGSTS.E [R242+0x70000], desc[UR60][R20.64], !P5 ;  /* 0x7000000014f27fae */ /* 0x0003e2000e92187c */
[----:B------:R-:W-:Y:S01]  /*571f0*/  IMAD.WIDE R22, R11, 0x4, R24 ;  /* 0x000000040b167825 */ /* 0x000fe200078e0218 */
[----:B------:R-:W-:-:S02]  /*57200*/  ISETP.GE.U32.AND P4, PT, R3, 0x7ffffde7, PT ;  /* 0x7ffffde70300780c */ /* 0x000fc40003f86070 */
[----:B------:R-:W-:Y:S01]  /*57210*/  IADD3 R2, R8, -0x19c, RZ ;  /* 0xfffffe6408027810 */ /* 0x000fe20007ffe0ff */
[----:B--2---:R-:W2:Y:S01]  /*57220*/  LDC R9, c[0x0][0x230] ;  /* 0x00008c00ff097b82 */ /* 0x004ea20000000800 */
[----:B------:R-:W-:Y:S01]  /*57230*/  STL.64 [R1+0xa68], R22 ;  /* 0x000a681601007387 */ /* 0x000fe20000100a00 */
[----:B-1----:R-:W-:-:S04]  /*57240*/  IMAD.WIDE R20, R11, 0x4, R18 ;  /* 0x000000040b147825 */ /* 0x002fc800078e0212 */
[----:B------:R-:W-:Y:S01]  /*57250*/  VIADD R3, R12, 0xfffffe46 ;  /* 0xfffffe460c037836 */ /* 0x000fe20000000000 */
[----:B------:R-:W2:Y:S01]  /*57260*/  LDL.LU.64 R18, [R1+0xde0] ;  /* 0x000de00001127983 */ /* 0x000ea20000300a00 */
[----:B------:R-:W1:Y:S08]  /*57270*/  LDC R8, c[0x0][0x230] ;  /* 0x00008c00ff087b82 */ /* 0x000e700000000800 */
[----:B------:R-:W4:Y:S01]  /*57280*/  LDC R12, c[0x0][0x230] ;  /* 0x00008c00ff0c7b82 */ /* 0x000f220000000800 */
[----:B------:R-:W-:Y:S01]  /*57290*/  ISETP.GE.U32.AND P2, PT, R0, 0x7ffffde6, PT ;  /* 0x7ffffde60000780c */ /* 0x000fe20003f46070 */
[----:B------:R-:W-:-:S06]  /*572a0*/  VIADD R0, R14, 0xfffffe47 ;  /* 0xfffffe470e007836 */ /* 0x000fcc0000000000 */
[----:B------:R-:W4:Y:S01]  /*572b0*/  LDC R14, c[0x0][0x230] ;  /* 0x00008c00ff0e7b82 */ /* 0x000f220000000800 */
[----:B------:R-:W-:Y:S01]  /*572c0*/  ISETP.GE.U32.AND P1, PT, R2, 0x7ffffde5, PT ;  /* 0x7ffffde50200780c */ /* 0x000fe20003f26070 */
[----:B------:R4:W-:Y:S01]  /*572d0*/  LDGSTS.E [R242+0x70004], desc[UR60][R22.64], !P4 ;  /* 0x7000400016f27fae */ /* 0x0009e2000e12187c */
[----:B------:R-:W-:Y:S01]  /*572e0*/  ISETP.GE.U32.AND P0, PT, R0, 0x7ffffdc8, PT ;  /* 0x7ffffdc80000780c */ /* 0x000fe20003f06070 */
[----:B------:R-:W-:Y:S01]  /*572f0*/  VIADD R0, R15, 0xfffffe45 ;  /* 0xfffffe450f007836 */ /* 0x000fe20000000000 */
[----:B------:R-:W-:Y:S02]  /*57300*/  IADD3 R2, R13, -0x1bc, RZ ;  /* 0xfffffe440d027810 */ /* 0x000fe40007ffe0ff */
[----:B------:R-:W-:Y:S01]  /*57310*/  ISETP.GE.U32.AND P6, PT, R3, 0x7ffffdc7, PT ;  /* 0x7ffffdc70300780c */ /* 0x000fe20003fc6070 */
[----:B------:R1:W-:Y:S04]  /*57320*/  STL.64 [R1+0xa70], R20 ;  /* 0x000a701401007387 */ /* 0x0003e80000100a00 */
[----:B------:R-:W-:Y:S01]  /*57330*/  LDGSTS.E [R242+0x70008], desc[UR60][R20.64], !P2 ;  /* 0x7000800014f27fae */ /* 0x000fe2000d12187c */
[----:B------:R-:W-:-:S02]  /*57340*/  ISETP.GE.U32.AND P5, PT, R0, 0x7ffffdc6, PT ;  /* 0x7ffffdc60000780c */ /* 0x000fc40003fa6070 */
[----:B------:R-:W-:Y:S01]  /*57350*/  ISETP.GE.U32.AND P4, PT, R2, 0x7ffffdc5, PT ;  /* 0x7ffffdc50200780c */ /* 0x000fe20003f86070 */
[----:B------:R-:W-:Y:S02]  /*57360*/  VIADD R0, R10, 0xfffffe27 ;  /* 0xfffffe270a007836 */ /* 0x000fe40000000000 */
[----:B------:R-:W-:Y:S01]  /*57370*/  VIADD R2, R4, 0xfffffe26 ;  /* 0xfffffe2604027836 */ /* 0x000fe20000000000 */
[----:B------:R-:W2:Y:S08]  /*57380*/  LDC R10, c[0x0][0x230] ;  /* 0x00008c00ff0a7b82 */ /* 0x000eb00000000800 */
[----:B------:R-:W2:Y:S08]  /*57390*/  LDC R4, c[0x0][0x230] ;  /* 0x00008c00ff047b82 */ /* 0x000eb00000000800 */
[----:B------:R-:W2:Y:S01]  /*573a0*/  LDC R3, c[0x0][0x230] ;  /* 0x00008c00ff037b82 */ /* 0x000ea20000000800 */
[----:B-1----:R-:W2:Y:S01]  /*573b0*/  LDL.LU.64 R20, [R1+0xf68] ;  /* 0x000f680001147983 */ /* 0x002ea20000300a00 */
[----:B------:R-:W-:Y:S01]  /*573c0*/  ISETP.GE.U32.AND P2, PT, R0, 0x7ffffda8, PT ;  /* 0x7ffffda80000780c */ /* 0x000fe20003f46070 */
[----:B------:R-:W-:-:S05]  /*573d0*/  VIADD R0, R8, 0xfffffe25 ;  /* 0xfffffe2508007836 */ /* 0x000fca0000000000 */
[----:B------:R-:W1:Y:S01]  /*573e0*/  LDC R8, c[0x0][0x230] ;  /* 0x00008c00ff087b82 */ /* 0x000e620000000800 */
[----:B---3--:R-:W-:-:S04]  /*573f0*/  IMAD.WIDE R24, R11, 0x4, R16 ;  /* 0x000000040b187825 */ /* 0x008fc800078e0210 */
[----:B----4-:R-:W-:Y:S01]  /*57400*/  IMAD.WIDE R22, R11, 0x4, R248 ;  /* 0x000000040b167825 */ /* 0x010fe200078e02f8 */
[----:B------:R-:W3:Y:S04]  /*57410*/  LDL.LU.64 R16, [R1+0xf60] ;  /* 0x000f600001107983 */ /* 0x000ee80000300a00 */
[----:B------:R-:W-:Y:S04]  /*57420*/  STL.64 [R1+0xa78], R24 ;  /* 0x000a781801007387 */ /* 0x000fe80000100a00 */
[----:B------:R-:W-:Y:S04]  /*57430*/  LDGSTS.E [R242+0x7000c], desc[UR60][R24.64], !P1 ;  /* 0x7000c00018f27fae */ /* 0x000fe8000c92187c */
[----:B------:R4:W-:Y:S04]  /*57440*/  STL.64 [R1+0xda0], R22 ;  /* 0x000da01601007387 */ /* 0x0009e80000100a00 */
[----:B------:R4:W-:Y:S01]  /*57450*/  LDGSTS.E [R242+0x74000], desc[UR60][R22.64], !P0 ;  /* 0x7400000016f27fae */ /* 0x0009e2000c12187c */
[----:B------:R-:W-:-:S02]  /*57460*/  ISETP.GE.U32.AND P1, PT, R2, 0x7ffffda7, PT ;  /* 0x7ffffda70200780c */ /* 0x000fc40003f26070 */
[----:B------:R-:W-:Y:S01]  /*57470*/  IADD3 R2, R12, -0x1dc, RZ ;  /* 0xfffffe240c027810 */ /* 0x000fe20007ffe0ff */
[----:B------:R-:W-:Y:S01]  /*57480*/  IMAD.WIDE R12, R11, 0x4, R244 ;  /* 0x000000040b0c7825 */ /* 0x000fe200078e02f4 */
[----:B------:R-:W-:-:S03]  /*57490*/  ISETP.GE.U32.AND P0, PT, R0, 0x7ffffda6, PT ;  /* 0x7ffffda60000780c */ /* 0x000fc60003f06070 */
[----:B----4-:R-:W-:-:S04]  /*574a0*/  IMAD.WIDE R22, R11, 0x4, R246 ;  /* 0x000000040b167825 */ /* 0x010fc800078e02f6 */
[----:B------:R-:W-:Y:S01]  /*574b0*/  VIADD R0, R14, 0xfffffe07 ;  /* 0xfffffe070e007836 */ /* 0x000fe20000000000 */
[----:B------:R2:W-:Y:S04]  /*574c0*/  STL.64 [R1+0xdb0], R22 ;  /* 0x000db01601007387 */ /* 0x0005e80000100a00 */
[----:B------:R-:W4:Y:S04]  /*574d0*/  LDL.LU.64 R246, [R1+0xf50] ;  /* 0x000f500001f67983 */ /* 0x000f280000300a00 */
[----:B------:R2:W-:Y:S04]  /*574e0*/  LDGSTS.E [R242+0x74004], desc[UR60][R22.64], !P6 ;  /* 0x7400400016f27fae */ /* 0x0005e8000f12187c */
[----:B------:R-:W4:Y:S04]  /*574f0*/  LDL.LU.64 R244, [R1+0xf48] ;  /* 0x000f480001f47983 */ /* 0x000f280000300a00 */
[----:B------:R1:W-:Y:S04]  /*57500*/  STL.64 [R1+0xdc8], R12 ;  /* 0x000dc80c01007387 */ /* 0x0003e80000100a00 */
[----:B------:R-:W4:Y:S04]  /*57510*/  LDL.LU.64 R14, [R1+0xf38] ;  /* 0x000f3800010e7983 */ /* 0x000f280000300a00 */
[----:B------:R-:W4:Y:S04]  /*57520*/  LDL.LU.64 R24, [R1+0xf28] ;  /* 0x000f280001187983 */ /* 0x000f280000300a00 */
[----:B------:R-:W-:Y:S01]  /*57530*/  LDGSTS.E [R242+0x74008], desc[UR60][R12.64], !P5 ;  /* 0x740080000cf27fae */ /* 0x000fe2000e92187c */
[----:B--2---:R-:W-:-:S03]  /*57540*/  IMAD.WIDE R22, R11, 0x4, R18 ;  /* 0x000000040b167825 */ /* 0x004fc600078e0212 */
[----:B------:R-:W2:Y:S04]  /*57550*/  LDL.LU.64 R18, [R1+0xf20] ;  /* 0x000f200001127983 */ /* 0x000ea80000300a00 */
[----:B------:R1:W-:Y:S04]  /*57560*/  STL.64 [R1+0xde0], R22 ;  /* 0x000de01601007387 */ /* 0x0003e80000100a00 */
[----:B-1----:R-:W2:Y:S01]  /*57570*/  LDL.LU.64 R12, [R1+0xf10] ;  /* 0x000f1000010c7983 */ /* 0x002ea20000300a00 */
[----:B------:R-:W-:Y:S01]  /*57580*/  ISETP.GE.U32.AND P5, PT, R0, 0x7ffffd88, PT ;  /* 0x7ffffd880000780c */ /* 0x000fe20003fa6070 */
[----:B------:R-:W-:Y:S01]  /*57590*/  VIADD R0, R28, 0xfffffe05 ;  /* 0xfffffe051c007836 */ /* 0x000fe20000000000 */
[----:B------:R-:W-:Y:S01]  /*575a0*/  ISETP.GE.U32.AND P6, PT, R2, 0x7ffffda5, PT ;  /* 0x7ffffda50200780c */ /* 0x000fe20003fc6070 */
[----:B------:R-:W-:Y:S01]  /*575b0*/  VIADD R2, R9, 0xfffffe06 ;  /* 0xfffffe0609027836 */ /* 0x000fe20000000000 */
[----:B------:R1:W-:Y:S01]  /*575c0*/  LDGSTS.E [R242+0x7400c], desc[UR60][R22.64], !P4 ;  /* 0x7400c00016f27fae */ /* 0x0003e2000e12187c */
[----:B------:R-:W2:Y:S03]  /*575d0*/  LDC R9, c[0x0][0x230] ;  /* 0x00008c00ff097b82 */ /* 0x000ea60000000800 */
[----:B------:R-:W-:Y:S01]  /*575e0*/  ISETP.GE.U32.AND P4, PT, R2, 0x7ffffd87, PT ;  /* 0x7ffffd870200780c */ /* 0x000fe20003f86070 */
[----:B------:R-:W-:-:S04]  /*575f0*/  IMAD.WIDE R20, R11, 0x4, R20 ;  /* 0x000000040b147825 */ /* 0x000fc800078e0214 */
[----:B-1----:R-:W1:Y:S01]  /*57600*/  LDC R22, c[0x0][0x230] ;  /* 0x00008c00ff167b82 */ /* 0x002e620000000800 */
[----:B------:R1:W-:Y:S01]  /*57610*/  LDGSTS.E [R242+0x78000], desc[UR60][R20.64], !P2 ;  /* 0x7800000014f27fae */ /* 0x0003e2000d12187c */
[----:B------:R-:W-:Y:S02]  /*57620*/  ISETP.GE.U32.AND P2, PT, R0, 0x7ffffd86, PT ;  /* 0x7ffffd860000780c */ /* 0x000fe40003f46070 */
[----:B------:R-:W-:Y:S01]  /*57630*/  IADD3 R0, R10, -0x1fc, RZ ;  /* 0xfffffe040a007810 */ /* 0x000fe20007ffe0ff */
[----:B------:R1:W-:Y:S01]  /*57640*/  STL.64 [R1+0xf68], R20 ;  /* 0x000f681401007387 */ /* 0x0003e20000100a00 */
[----:B------:R-:W-:Y:S02]  /*57650*/  VIADD R2, R3, 0xfffffe62 ;  /* 0xfffffe6203027836 */ /* 0x000fe40000000000 */
[----:B------:R-:W2:Y:S08]  /*57660*/  LDC R10, c[0x0][0x230] ;  /* 0x00008c00ff0a7b82 */ /* 0x000eb00000000800 */
[----:B-1----:R-:W1:Y:S08]  /*57670*/  LDC R21, c[0x0][0x230] ;  /* 0x00008c00ff157b82 */ /* 0x002e700000000800 */
[----:B------:R-:W2:Y:S01]  /*57680*/  LDC R20, c[0x0][0x230] ;  /* 0x00008c00ff147b82 */ /* 0x000ea20000000800 */
[----:B-1----:R-:W-:-:S02]  /*57690*/  VIADD R3, R21, 0xfffffe43 ;  /* 0xfffffe4315037836 */ /* 0x002fc40000000000 */
[----:B---3--:R-:W-:-:S05]  /*576a0*/  IMAD.WIDE R16, R11, 0x4, R16 ;  /* 0x000000040b107825 */ /* 0x008fca00078e0210 */
[----:B------:R-:W-:Y:S01]  /*576b0*/  LDGSTS.E [R242+0x78004], desc[UR60][R16.64], !P1 ;  /* 0x7800400010f27fae */ /* 0x000fe2000c92187c */
[----:B------:R-:W-:-:S03]  /*576c0*/  ISETP.GE.U32.AND P1, PT, R0, 0x7ffffd85, PT ;  /* 0x7ffffd850000780c */ /* 0x000fc60003f26070 */
[----:B------:R1:W-:Y:S01]  /*576d0*/  STL.64 [R1+0xf60], R16 ;  /* 0x000f601001007387 */ /* 0x0003e20000100a00 */
[----:B----4-:R-:W-:-:S04]  /*576e0*/  IMAD.WIDE R246, R11, 0x4, R246 ;  /* 0x000000040bf67825 */ /* 0x010fc800078e02f6 */
[----:B------:R-:W-:-:S04]  /*576f0*/  IMAD.WIDE R244, R11, 0x4, R244 ;  /* 0x000000040bf47825 */ /* 0x000fc800078e02f4 */
[C---:B------:R-:W-:Y:S01]  /*57700*/  IMAD.WIDE R28, R11.reuse, 0x4, R14 ;  /* 0x000000040b1c7825 */ /* 0x040fe200078e020e */
[----:B-1----:R-:W3:Y:S03]  /*57710*/  LDL.LU.64 R16, [R1+0xa80] ;  /* 0x000a800001107983 */ /* 0x002ee60000300a00 */
[C---:B------:R-:W-:Y:S01]  /*57720*/  IMAD.WIDE R24, R11.reuse, 0x4, R24 ;  /* 0x000000040b187825 */ /* 0x040fe200078e0218 */
[----:B------:R-:W-:Y:S04]  /*57730*/  STL.64 [R1+0xf50], R246 ;  /* 0x000f50f601007387 */ /* 0x000fe80000100a00 */
[----:B------:R-:W4:Y:S04]  /*57740*/  LDL.LU.64 R14, [R1+0xa88] ;  /* 0x000a8800010e7983 */ /* 0x000f280000300a00 */
[----:B------:R-:W-:Y:S04]  /*57750*/  STL.64 [R1+0xf48], R244 ;  /* 0x000f48f401007387 */ /* 0x000fe80000100a00 */
[----:B------:R-:W-:Y:S04]  /*57760*/  LDGSTS.E [R242+0x78008], desc[UR60][R246.64], !P0 ;  /* 0x78008000f6f27fae */ /* 0x000fe8000c12187c */
[----:B------:R-:W-:Y:S04]  /*57770*/  STL.64 [R1+0xf38], R28 ;  /* 0x000f381c01007387 */ /* 0x000fe80000100a00 */
[----:B------:R-:W-:Y:S04]  /*57780*/  LDGSTS.E [R242+0x7800c], desc[UR60][R244.64], !P6 ;  /* 0x7800c000f4f27fae */ /* 0x000fe8000f12187c */
[----:B------:R-:W-:Y:S04]  /*57790*/  STL.64 [R1+0xf28], R24 ;  /* 0x000f281801007387 */ /* 0x000fe80000100a00 */
[----:B------:R-:W-:Y:S04]  /*577a0*/  LDGSTS.E [R242+0x7c000], desc[UR60][R28.64], !P5 ;  /* 0x7c0000001cf27fae */ /* 0x000fe8000e92187c */
[----:B------:R-:W-:Y:S01]  /*577b0*/  LDGSTS.E [R242+0x7c004], desc[UR60][R24.64], !P4 ;  /* 0x7c00400018f27fae */ /* 0x000fe2000e12187c */
[----:B--2---:R-:W-:-:S04]  /*577c0*/  IMAD.WIDE R18, R11, 0x4, R18 ;  /* 0x000000040b127825 */ /* 0x004fc800078e0212 */
[----:B------:R-:W-:Y:S01]  /*577d0*/  IMAD.WIDE R12, R11, 0x4, R12 ;  /* 0x000000040b0c7825 */ /* 0x000fe200078e020c */
[----:B------:R1:W-:Y:S04]  /*577e0*/  STL.64 [R1+0xf20], R18 ;  /* 0x000f201201007387 */ /* 0x0003e80000100a00 */
[----:B------:R2:W-:Y:S04]  /*577f0*/  STL.64 [R1+0xf78], R12 ;  /* 0x000f780c01007387 */ /* 0x0005e80000100a00 */
[----:B------:R-:W-:Y:S04]  /*57800*/  LDGSTS.E [R242+0x7c008], desc[UR60][R18.64], !P2 ;  /* 0x7c00800012f27fae */ /* 0x000fe8000d12187c */
[----:B------:R2:W-:Y:S01]  /*57810*/  LDGSTS.E [R242+0x7c00c], desc[UR60][R12.64], !P1 ;  /* 0x7c00c0000cf27fae */ /* 0x0005e2000c92187c */
[----:B------:R-:W-:-:S03]  /*57820*/  VIADD R0, R4, 0xfffffe63 ;  /* 0xfffffe6304007836 */ /* 0x000fc60000000000 */
[----:B-1----:R-:W4:Y:S04]  /*57830*/  LDL.LU.64 R18, [R1+0xa90] ;  /* 0x000a900001127983 */ /* 0x002f280000300a00 */
[----:B--2---:R-:W2:Y:S01]  /*57840*/  LDL.LU.64 R12, [R1+0xa98] ;  /* 0x000a9800010c7983 */ /* 0x004ea20000300a00 */
[----:B------:R-:W-:-:S03]  /*57850*/  ISETP.GE.U32.AND P1, PT, R0, 0x7ffffde4, PT ;  /* 0x7ffffde40000780c */ /* 0x000fc60003f26070 */
[----:B------:R-:W2:Y:S01]  /*57860*/  LDL.LU.64 R246, [R1+0xdf0] ;  /* 0x000df00001f67983 */ /* 0x000ea20000300a00 */
[----:B------:R-:W-:-:S03]  /*57870*/  VIADD R0, R8, 0xfffffe61 ;  /* 0xfffffe6108007836 */ /* 0x000fc60000000000 */
[----:B------:R-:W2:Y:S01]  /*57880*/  LDL.LU.64 R244, [R1+0xe00] ;  /* 0x000e000001f47983 */ /* 0x000ea20000300a00 */
[----:B------:R-:W1:Y:S01]  /*57890*/  LDC R8, c[0x0][0x230] ;  /* 0x00008c00ff087b82 */ /* 0x000e620000000800 */
[----:B------:R-:W-:Y:S02]  /*578a0*/  ISETP.GE.U32.AND P2, PT, R2, 0x7ffffde3, PT ;  /* 0x7ffffde30200780c */ /* 0x000fe40003f46070 */
[----:B------:R-:W-:Y:S02]  /*578b0*/  ISETP.GE.U32.AND P6, PT, R3, 0x7ffffdc4, PT ;  /* 0x7ffffdc40300780c */ /* 0x000fe40003fc6070 */
[----:B------:R-:W-:Y:S01]  /*578c0*/  ISETP.GE.U32.AND P4, PT, R0, 0x7ffffde2, PT ;  /* 0x7ffffde20000780c */ /* 0x000fe20003f86070 */
[----:B------:R-:W-:Y:S01]  /*578d0*/  VIADD R0, R20, 0xfffffe42 ;  /* 0xfffffe4214007836 */ /* 0x000fe20000000000 */
[----:B------:R-:W-:Y:S01]  /*578e0*/  IADD3 R2, R9, -0x1a0, RZ ;  /* 0xfffffe6009027810 */ /* 0x000fe20007ffe0ff */
[----:B------:R-:W2:Y:S01]  /*578f0*/  LDL.LU.64 R20, [R1+0xe18] ;  /* 0x000e180001147983 */ /* 0x000ea20000300a00 */
[----:B------:R-:W1:Y:S08]  /*57900*/  LDC R3, c[0x0][0x230] ;  /* 0x00008c00ff037b82 */ /* 0x000e700000000800 */
[----:B------:R-:W1:Y:S01]  /*57910*/  LDC R9, c[0x0][0x230] ;  /* 0x00008c00ff097b82 */ /* 0x000e620000000800 */
[----:B------:R-:W-:Y:S01]  /*57920*/  ISETP.GE.U32.AND P5, PT, R2, 0x7ffffde1, PT ;  /* 0x7ffffde10200780c */ /* 0x000fe20003fa6070 */
[----:B------:R-:W-:Y:S01]  /*57930*/  VIADD R2, R22, 0xfffffe41 ;  /* 0xfffffe4116027836 */ /* 0x000fe20000000000 */
[----:B------:R-:W-:-:S02]  /*57940*/  ISETP.GE.U32.AND P0, PT, R0, 0x7ffffdc3, PT ;  /* 0x7ffffdc30000780c */ /* 0x000fc40003f06070 */
[----:B------:R-:W-:-:S03]  /*57950*/  IADD3 R0, R10, -0x1c0, RZ ;  /* 0xfffffe400a007810 */ /* 0x000fc60007ffe0ff */
[----:B------:R-:W1:Y:S08]  /*57960*/  LDC R4, c[0x0][0x230] ;  /* 0x00008c00ff047b82 */ /* 0x000e700000000800 */
[----:B------:R-:W1:Y:S08]  /*57970*/  LDC R242, c[0x0][0x230] ;  /* 0x00008c00fff27b82 */ /* 0x000e700000000800 */
[----:B------:R-:W1:Y:S01]  /*57980*/  LDC R10, c[0x0][0x230] ;  /* 0x00008c00ff0a7b82 */ /* 0x000e620000000800 */
[----:B---3--:R-:W-:-:S04]  /*57990*/  IMAD.WIDE R16, R11, 0x4, R16 ;  /* 0x000000040b107825 */ /* 0x008fc800078e0210 */
[----:B----4-:R-:W-:Y:S01]  /*579a0*/  IMAD.WIDE R14, R11, 0x4, R14 ;  /* 0x000000040b0e7825 */ /* 0x010fe200078e020e */
[----:B------:R3:W-:Y:S04]  /*579b0*/  STL.64 [R1+0xa80], R16 ;  /* 0x000a801001007387 */ /* 0x0007e80000100a00 */
[----:B------:R-:W-:Y:S04]  /*579c0*/  LDGSTS.E [R243+0x70000], desc[UR60][R16.64], !P1 ;  /* 0x7000000010f37fae */ /* 0x000fe8000c92187c */
[----:B------:R4:W-:Y:S04]  /*579d0*/  STL.64 [R1+0xa88], R14 ;  /* 0x000a880e01007387 */ /* 0x0009e80000100a00 */
[----:B------:R4:W-:Y:S01]  /*579e0*/  LDGSTS.E [R243+0x70004], desc[UR60][R14.64], !P2 ;  /* 0x700040000ef37fae */ /* 0x0009e2000d12187c */
[----:B------:R-:W-:-:S03]  /*579f0*/  ISETP.GE.U32.AND P2, PT, R0, 0x7ffffdc1, PT ;  /* 0x7ffffdc10000780c */ /* 0x000fc60003f46070 */
[----:B---3--:R-:W3:Y:S04]  /*57a00*/  LDL.LU.64 R16, [R1+0xe28] ;  /* 0x000e280001107983 */ /* 0x008ee80000300a00 */
[----:B------:R-:W3:Y:S01]  /*57a10*/  LDL.LU.64 R24, [R1+0xf00] ;  /* 0x000f000001187983 */ /* 0x000ee20000300a00 */
[----:B------:R-:W-:-:S04]  /*57a20*/  IMAD.WIDE R22, R11, 0x4, R18 ;  /* 0x000000040b167825 */ /* 0x000fc800078e0212 */
[----:B--2---:R-:W-:Y:S01]  /*57a30*/  IMAD.WIDE R12, R11, 0x4, R12 ;  /* 0x000000040b0c7825 */ /* 0x004fe200078e020c */
[----:B----4-:R-:W2:Y:S01]  /*57a40*/  LDC R14, c[0x0][0x230] ;  /* 0x00008c00ff0e7b82 */ /* 0x010ea20000000800 */
[----:B------:R-:W-:Y:S04]  /*57a50*/  STL.64 [R1+0xa90], R22 ;  /* 0x000a901601007387 */ /* 0x000fe80000100a00 */
[----:B------:R-:W4:Y:S04]  /*57a60*/  LDL.LU.64 R18, [R1+0xef8] ;  /* 0x000ef80001127983 */ /* 0x000f280000300a00 */
[----:B------:R-:W-:Y:S04]  /*57a70*/  LDGSTS.E [R243+0x70008], desc[UR60][R22.64], !P4 ;  /* 0x7000800016f37fae */ /* 0x000fe8000e12187c */
[----:B------:R1:W-:Y:S04]  /*57a80*/  STL.64 [R1+0xa98], R12 ;  /* 0x000a980c01007387 */ /* 0x0003e80000100a00 */
[----:B------:R1:W-:Y:S02]  /*57a90*/  LDGSTS.E [R243+0x7000c], desc[UR60][R12.64], !P5 ;  /* 0x7000c0000cf37fae */ /* 0x0003e4000e92187c */
[----:B-1----:R-:W-:-:S02]  /*57aa0*/  VIADD R0, R8, 0xfffffe22 ;  /* 0xfffffe2208007836 */ /* 0x002fc40000000000 */
[----:B------:R-:W-:-:S04]  /*57ab0*/  IMAD.WIDE R244, R11, 0x4, R244 ;  /* 0x000000040bf47825 */ /* 0x000fc800078e02f4 */
[----:B------:R-:W-:Y:S01]  /*57ac0*/  IMAD.WIDE R12, R11, 0x4, R246 ;  /* 0x000000040b0c7825 */ /* 0x000fe200078e02f6 */
[----:B------:R-:W-:-:S03]  /*57ad0*/  ISETP.GE.U32.AND P5, PT, R0, 0x7ffffda3, PT ;  /* 0x7ffffda30000780c */ /* 0x000fc60003fa6070 */
[----:B------:R-:W-:Y:S01]  /*57ae0*/  IMAD.WIDE R22, R11, 0x4, R20 ;  /* 0x000000040b167825 */ /* 0x000fe200078e0214 */
[----:B------:R1:W-:Y:S04]  /*57af0*/  STL.64 [R1+0xdf0], R12 ;  /* 0x000df00c01007387 */ /* 0x0003e80000100a00 */
[----:B------:R-:W4:Y:S04]  /*57b00*/  LDL.LU.64 R28, [R1+0xee8] ;  /* 0x000ee800011c7983 */ /* 0x000f280000300a00 */
[----:B------:R-:W4:Y:S04]  /*57b10*/  LDL.LU.64 R246, [R1+0xed0] ;  /* 0x000ed00001f67983 */ /* 0x000f280000300a00 */
[----:B------:R2:W-:Y:S01]  /*57b20*/  STL.64 [R1+0xe00], R244 ;  /* 0x000e00f401007387 */ /* 0x0005e20000100a00 */
[----:B------:R-:W-:-:S03]  /*57b30*/  VIADD R0, R3, 0xfffffe21 ;  /* 0xfffffe2103007836 */ /* 0x000fc60000000000 */
[----:B------:R-:W4:Y:S04]  /*57b40*/  LDL.LU.64 R248, [R1+0xec8] ;  /* 0x000ec80001f87983 */ /* 0x000f280000300a00 */
[----:B------:R-:W4:Y:S04]  /*57b50*/  LDL.LU.64 R20, [R1+0xec0] ;  /* 0x000ec00001147983 */ /* 0x000f280000300a00 */
[----:B------:R-:W-:Y:S04]  /*57b60*/  LDGSTS.E [R243+0x74000], desc[UR60][R12.64], !P6 ;  /* 0x740000000cf37fae */ /* 0x000fe8000f12187c */
[----:B------:R4:W-:Y:S01]  /*57b70*/  STL.64 [R1+0xe18], R22 ;  /* 0x000e181601007387 */ /* 0x0009e20000100a00 */
[----:B------:R-:W-:Y:S01]  /*57b80*/  ISETP.GE.U32.AND P6, PT, R0, 0x7ffffda2, PT ;  /* 0x7ffffda20000780c */ /* 0x000fe20003fc6070 */
[----:B------:R-:W-:Y:S01]  /*57b90*/  VIADD R0, R9, 0xfffffe03 ;  /* 0xfffffe0309007836 */ /* 0x000fe20000000000 */
[----:B------:R-:W-:Y:S01]  /*57ba0*/  ISETP.GE.U32.AND P1, PT, R2, 0x7ffffdc2, PT ;  /* 0x7ffffdc20200780c */ /* 0x000fe20003f26070 */
[----:B------:R-:W-:Y:S04]  /*57bb0*/  LDGSTS.E [R243+0x74004], desc[UR60][R244.64], !P0 ;  /* 0x74004000f4f37fae */ /* 0x000fe8000c12187c */
[----:B-1----:R-:W4:Y:S04]  /*57bc0*/  LDL.LU.64 R12, [R1+0xeb0] ;  /* 0x000eb000010c7983 */ /* 0x002f280000300a00 */
[----:B------:R-:W4:Y:S01]  /*57bd0*/  LDL.LU.64 R8, [R1+0xeb8] ;  /* 0x000eb80001087983 */ /* 0x000f220000300a00 */
[----:B------:R-:W-:-:S02]  /*57be0*/  VIADD R2, R4, 0xfffffe23 ;  /* 0xfffffe2304027836 */ /* 0x000fc40000000000 */
[----:B------:R-:W1:Y:S01]  /*57bf0*/  LDC R4, c[0x0][0x230] ;  /* 0x00008c00ff047b82 */ /* 0x000e620000000800 */
[----:B------:R4:W-:Y:S01]  /*57c00*/  LDGSTS.E [R243+0x74008], desc[UR60][R22.64], !P1 ;  /* 0x7400800016f37fae */ /* 0x0009e2000c92187c */
[----:B------:R-:W-:Y:S02]  /*57c10*/  ISETP.GE.U32.AND P1, PT, R0, 0x7ffffd84, PT ;  /* 0x7ffffd840000780c */ /* 0x000fe40003f26070 */
[----:B------:R-:W-:Y:S01]  /*57c20*/  ISETP.GE.U32.AND P4, PT, R2, 0x7ffffda4, PT ;  /* 0x7ffffda40200780c */ /* 0x000fe20003f86070 */
[----:B--2---:R-:W2:Y:S01]  /*57c30*/  LDL.LU.64 R244, [R1+0x2580] ;  /* 0x0025800001f47983 */ /* 0x004ea20000300a00 */
[----:B------:R-:W-:-:S03]  /*57c40*/  VIADD R0, R14, 0xfffffe02 ;  /* 0xfffffe020e007836 */ /* 0x000fc60000000000 */
[----:B------:R-:W2:Y:S01]  /*57c50*/  LDL.LU.64 R14, [R1+0xee0] ;  /* 0x000ee000010e7983 */ /* 0x000ea20000300a00 */
[----:B------:R-:W-:-:S04]  /*57c60*/  IADD3 R2, R242, -0x1e0, RZ ;  /* 0xfffffe20f2027810 */ /* 0x000fc80007ffe0ff */
[----:B------:R-:W-:Y:S01]  /*57c70*/  ISETP.GE.U32.AND P0, PT, R2, 0x7ffffda1, PT ;  /* 0x7ffffda10200780c */ /* 0x000fe20003f06070 */
[----:B------:R-:W-:Y:S01]  /*57c80*/  VIADD R2, R10, 0xfffffe01 ;  /* 0xfffffe010a027836 */ /* 0x000fe20000000000 */
[----:B-1----:R-:W-:Y:S01]  /*57c90*/  IADD3 R3, R4, -0x200, RZ ;  /* 0xfffffe0004037810 */ /* 0x002fe20007ffe0ff */
[----:B---3--:R-:W-:-:S04]  /*57ca0*/  IMAD.WIDE R16, R11, 0x4, R16 ;  /* 0x000000040b107825 */ /* 0x008fc800078e0210 */
[C---:B------:R-:W-:Y:S01]  /*57cb0*/  IMAD.WIDE R24, R11.reuse, 0x4, R24 ;  /* 0x000000040b187825 */ /* 0x040fe200078e0218 */
[----:B------:R1:W-:Y:S04]  /*57cc0*/  STL.64 [R1+0xe28], R16 ;  /* 0x000e281001007387 */ /* 0x0003e80000100a00 */
[----:B------:R-:W-:Y:S04]  /*57cd0*/  LDGSTS.E [R243+0x7400c], desc[UR60][R16.64], !P2 ;  /* 0x7400c00010f37fae */ /* 0x000fe8000d12187c */
[----:B------:R-:W-:Y:S01]  /*57ce0*/  LDGSTS.E [R243+0x78000], desc[UR60][R24.64], !P4 ;  /* 0x7800000018f37fae */ /* 0x000fe2000e12187c */
[----:B----4-:R-:W-:-:S03]  /*57cf0*/  IMAD.WIDE R22, R11, 0x4, R18 ;  /* 0x000000040b167825 */ /* 0x010fc600078e0212 */
[----:B------:R-:W3:Y:S04]  /*57d00*/  LDL.LU.64 R18, [R1+0xea8] ;  /* 0x000ea80001127983 */ /* 0x000ee80000300a00 */
[----:B------:R4:W-:Y:S04]  /*57d10*/  STL.64 [R1+0xf00], R24 ;  /* 0x000f001801007387 */ /* 0x0009e80000100a00 */
[----:B-1----:R-:W3:Y:S04]  /*57d20*/  LDL.LU.64 R16, [R1+0xea0] ;  /* 0x000ea00001107983 */ /* 0x002ee80000300a00 */
[----:B------:R1:W-:Y:S04]  /*57d30*/  STL.64 [R1+0xef8], R22 ;  /* 0x000ef81601007387 */ /* 0x0003e80000100a00 */
[----:B------:R1:W-:Y:S01]  /*57d40*/  LDGSTS.E [R243+0x78004], desc[UR60][R22.64], !P5 ;  /* 0x7800400016f37fae */ /* 0x0003e2000e92187c */
[----:B------:R-:W-:-:S02]  /*57d50*/  ISETP.GE.U32.AND P4, PT, R2, 0x7ffffd82, PT ;  /* 0x7ffffd820200780c */ /* 0x000fc40003f86070 */
[----:B------:R-:W-:Y:S01]  /*57d60*/  ISETP.GE.U32.AND P5, PT, R3, 0x7ffffd81, PT ;  /* 0x7ffffd810300780c */ /* 0x000fe20003fa6070 */
[----:B----4-:R-:W4:Y:S01]  /*57d70*/  LDL.LU.64 R24, [R1+0xe90] ;  /* 0x000e900001187983 */ /* 0x010f220000300a00 */
[----:B-1----:R-:W-:-:S04]  /*57d80*/  IMAD.WIDE R22, R11, 0x4, R28 ;  /* 0x000000040b167825 */ /* 0x002fc800078e021c */
[----:B------:R-:W-:-:S04]  /*57d90*/  IMAD.WIDE R246, R11, 0x4, R246 ;  /* 0x000000040bf67825 */ /* 0x000fc800078e02f6 */
[C---:B------:R-:W-:Y:S01]  /*57da0*/  IMAD.WIDE R248, R11.reuse, 0x4, R248 ;  /* 0x000000040bf87825 */ /* 0x040fe200078e02f8 */
[----:B------:R-:W4:Y:S03]  /*57db0*/  LDL.LU.64 R28, [R1+0xe80] ;  /* 0x000e8000011c7983 */ /* 0x000f260000300a00 */
[C---:B------:R-:W-:Y:S01]  /*57dc0*/  IMAD.WIDE R20, R11.reuse, 0x4, R20 ;  /* 0x000000040b147825 */ /* 0x040fe200078e0214 */
[----:B------:R1:W-:Y:S04]  /*57dd0*/  STL.64 [R1+0xee8], R22 ;  /* 0x000ee81601007387 */ /* 0x0003e80000100a00 */
[----:B------:R1:W-:Y:S04]  /*57de0*/  STL.64 [R1+0xed0], R246 ;  /* 0x000ed0f601007387 */ /* 0x0003e80000100a00 */
[----:B------:R1:W-:Y:S01]  /*57df0*/  STL.64 [R1+0xec8], R248 ;  /* 0x000ec8f801007387 */ /* 0x0003e20000100a00 */
[----:B------:R-:W-:-:S04]  /*57e00*/  IMAD.WIDE R8, R11, 0x4, R8 ;  /* 0x000000040b087825 */ /* 0x000fc800078e0208 */
[----:B------:R-:W-:Y:S01]  /*57e10*/  IMAD.WIDE R2, R11, 0x4, R12 ;  /* 0x000000040b027825 */ /* 0x000fe200078e020c */
[----:B------:R-:W-:Y:S01]  /*57e20*/  ISETP.GE.U32.AND P2, PT, R0, 0x7ffffd83, PT ;  /* 0x7ffffd830000780c */ /* 0x000fe20003f46070 */
[----:B------:R-:W4:Y:S04]  /*57e30*/  LDL.LU.64 R12, [R1+0xe78] ;  /* 0x000e7800010c7983 */ /* 0x000f280000300a00 */
[----:B------:R-:W-:Y:S04]  /*57e40*/  STL.64 [R1+0xec0], R20 ;  /* 0x000ec01401007387 */ /* 0x000fe80000100a00 */
[----:B------:R-:W4:Y:S04]  /*57e50*/  LDL.LU.64 R10, [R1+0xe70] ;  /* 0x000e7000010a7983 */ /* 0x000f280000300a00 */
[----:B------:R-:W-:Y:S04]  /*57e60*/  STL.64 [R1+0xeb8], R8 ;  /* 0x000eb80801007387 */ /* 0x000fe80000100a00 */
[----:B------:R-:W-:Y:S04]  /*57e70*/  LDGSTS.E [R243+0x78008], desc[UR60][R22.64], !P6 ;  /* 0x7800800016f37fae */ /* 0x000fe8000f12187c */
[----:B------:R-:W-:Y:S04]  /*57e80*/  LDGSTS.E [R243+0x7800c], desc[UR60][R246.64], !P0 ;  /* 0x7800c000f6f37fae */ /* 0x000fe8000c12187c */
[----:B------:R-:W-:Y:S04]  /*57e90*/  LDGSTS.E [R243+0x7c000], desc[UR60][R248.64], !P1 ;  /* 0x7c000000f8f37fae */ /* 0x000fe8000c92187c */
[----:B------:R-:W-:Y:S04]  /*57ea0*/  LDGSTS.E [R243+0x7c004], desc[UR60][R20.64], !P2 ;  /* 0x7c00400014f37fae */ /* 0x000fe8000d12187c */
[----:B------:R-:W-:Y:S04]  /*57eb0*/  LDGSTS.E [R243+0x7c008], desc[UR60][R8.64], !P4 ;  /* 0x7c00800008f37fae */ /* 0x000fe8000e12187c */
[----:B------:R1:W-:Y:S01]  /*57ec0*/  LDGSTS.E [R243+0x7c00c], desc[UR60][R2.64], !P5 ;  /* 0x7c00c00002f37fae */ /* 0x0003e2000e92187c */
[----:B--2---:R-:W-:-:S03]  /*57ed0*/  VIADD R0, R244, 0x100000 ;  /* 0x00100000f4007836 */ /* 0x004fc60000000000 */
[----:B-1----:R-:W2:Y:S04]  /*57ee0*/  LDL.LU.64 R22, [R1+0x2578] ;  /* 0x0025780001167983 */ /* 0x002ea80000300a00 */
[----:B------:R1:W-:Y:S04]  /*57ef0*/  STL.64 [R1+0xf10], R2 ;  /* 0x000f100201007387 */ /* 0x0003e80000100a00 */
[----:B------:R-:W2:Y:S04]  /*57f00*/  LDL.LU.64 R246, [R1+0x2570] ;  /* 0x0025700001f67983 */ /* 0x000ea80000300a00 */
[----:B------:R-:W2:Y:S04]  /*57f10*/  LDL.LU.64 R248, [R1+0xe68] ;  /* 0x000e680001f87983 */ /* 0x000ea80000300a00 */
[----:B------:R-:W0:Y:S01]  /*57f20*/  LDGDEPBAR ;  /* 0x00000000000079af */ /* 0x000e220000000000 */
[----:B------:R-:W-:-:S03]  /*57f30*/  IMAD.WIDE R242, R5, 0x4, R14 ;  /* 0x0000000405f27825 */ /* 0x000fc600078e020e */
[----:B------:R-:W2:Y:S04]  /*57f40*/  LDL.LU.64 R14, [R1+0xe60] ;  /* 0x000e6000010e7983 */ /* 0x000ea80000300a00 */
[----:B------:R-:W-:Y:S01]  /*57f50*/  STL.64 [R1+0xeb0], R242 ;  /* 0x000eb0f201007387 */ /* 0x000fe20000100a00 */
[C---:B-1----:R-:W-:Y:S02]  /*57f60*/  VIADD R3, R244.reuse, 0x100000 ;  /* 0x00100000f4037836 */ /* 0x042fe40000000000 */
[----:B------:R-:W-:Y:S01]  /*57f70*/  VIADD R2, R244, 0x100000 ;  /* 0x00100000f4027836 */ /* 0x000fe20000000000 */
[----:B------:R-:W-:Y:S01]  /*57f80*/  LDGSTS.E [R0+-0x40000], desc[UR60][R242.64], P3 ;  /* 0xc0000000f2007fae */ /* 0x000fe2000992187c */
[----:B---3--:R-:W-:-:S04]  /*57f90*/  IMAD.WIDE R20, R5, 0x4, R18 ;  /* 0x0000000405147825 */ /* 0x008fc800078e0212 */
[C---:B------:R-:W-:Y:S01]  /*57fa0*/  IMAD.WIDE R8, R5.reuse, 0x4, R16 ;  /* 0x0000000405087825 */ /* 0x040fe200078e0210 */
[----:B------:R-:W3:Y:S04]  /*57fb0*/  LDL.LU.64 R18, [R1+0xe58] ;  /* 0x000e580001127983 */ /* 0x000ee80000300a00 */
[----:B------:R-:W3:Y:S04]  /*57fc0*/  LDL.LU.64 R16, [R1+0xe50] ;  /* 0x000e500001107983 */ /* 0x000ee80000300a00 */
[----:B------:R1:W-:Y:S04]  /*57fd0*/  STL.64 [R1+0xee0], R20 ;  /* 0x000ee01401007387 */ /* 0x0003e80000100a00 */
[----:B------:R-:W-:Y:S04]  /*57fe0*/  LDGSTS.E [R3+-0x3fc00], desc[UR60][R20.64], P3 ;  /* 0xc040000014037fae */ /* 0x000fe8000992187c */
[----:B------:R1:W-:Y:S04]  /*57ff0*/  STL.64 [R1+0xea0], R8 ;  /* 0x000ea00801007387 */ /* 0x0003e80000100a00 */
[----:B------:R1:W-:Y:S01]  /*58000*/  LDGSTS.E [R2+-0x3f800], desc[UR60][R8.64], P3 ;  /* 0xc080000008027fae */ /* 0x0003e2000992187c */
[----:B----4-:R-:W-:-:S03]  /*58010*/  IMAD.WIDE R24, R5, 0x4, R24 ;  /* 0x0000000405187825 */ /* 0x010fc600078e0218 */
[----:B-1----:R-:W4:Y:S04]  /*58020*/  LDL.LU.64 R20, [R1+0xe48] ;  /* 0x000e480001147983 */ /* 0x002f280000300a00 */
[----:B------:R1:W-:Y:S04]  /*58030*/  STL.64 [R1+0xe90], R24 ;  /* 0x000e901801007387 */ /* 0x0003e80000100a00 */
[----:B------:R1:W-:Y:S01]  /*58040*/  LDGSTS.E [R0+-0x3f400], desc[UR60][R24.64], P3 ;  /* 0xc0c0000018007fae */ /* 0x0003e2000992187c */
[----:B------:R-:W-:-:S03]  /*58050*/  IMAD.WIDE R8, R5, 0x4, R28 ;  /* 0x0000000405087825 */ /* 0x000fc600078e021c */
[----:B------:R-:W4:Y:S04]  /*58060*/  LDL.LU.64 R28, [R1+0xe40] ;  /* 0x000e4000011c7983 */ /* 0x000f280000300a00 */
[----:B------:R2:W-:Y:S01]  /*58070*/  STL.64 [R1+0x10c8], R8 ;  /* 0x0010c80801007387 */ /* 0x0005e20000100a00 */
[----:B------:R-:W-:-:S04]  /*58080*/  IMAD.WIDE R242, R5, 0x4, R12 ;  /* 0x0000000405f27825 */ /* 0x000fc800078e020c */
[----:B-1----:R-:W-:Y:S01]  /*58090*/  IMAD.WIDE R24, R5, 0x4, R10 ;  /* 0x0000000405187825 */ /* 0x002fe200078e020a */
[----:B------:R-:W4:Y:S04]  /*580a0*/  LDL.LU.64 R12, [R1+0xe38] ;  /* 0x000e3800010c7983 */ /* 0x000f280000300a00 */
[----:B------:R-:W4:Y:S01]  /*580b0*/  LDL.LU.64 R10, [R1+0xe30] ;  /* 0x000e3000010a7983 */ /* 0x000f220000300a00 */
[----:B------:R-:W-:-:S03]  /*580c0*/  IADD3 R4, R244, 0x100000, RZ ;  /* 0x00100000f4047810 */ /* 0x000fc60007ffe0ff */
        /* <DEDUP_REMOVED lines=8> */
[----:B------:R3:W-:Y:S01]  /*58150*/  LDGSTS.E [R0+-0x3e400], desc[UR60][R8.64], P3 ;  /* 0xc1c0000008007fae */ /* 0x0007e2000992187c */
[----:B-1----:R-:W-:-:S03]  /*58160*/  IMAD.WIDE R242, R5, 0x4, R14 ;  /* 0x0000000405f27825 */ /* 0x002fc600078e020e */
[----:B------:R-:W2:Y:S04]  /*58170*/  LDL.LU.64 R14, [R1+0xe10] ;  /* 0x000e1000010e7983 */ /* 0x000ea80000300a00 */
[----:B------:R-:W-:Y:S04]  /*58180*/  STL.64 [R1+0x1140], R242 ;  /* 0x001140f201007387 */ /* 0x000fe80000100a00 */
        /* <DEDUP_REMOVED lines=15> */
[----:B------:R2:W-:Y:S04]  /*58280*/  STL.64 [R1+0x1188], R8 ;  /* 0x0011880801007387 */ /* 0x0005e80000100a00 */
[----:B------:R2:W-:Y:S01]  /*58290*/  LDGSTS.E [R4+-0x3d000], desc[UR60][R8.64], P3 ;  /* 0xc300000008047fae */ /* 0x0005e2000992187c */
[----:B------:R-:W-:-:S04]  /*582a0*/  IMAD.WIDE R242, R5, 0x4, R12 ;  /* 0x0000000405f27825 */ /* 0x000fc800078e020c */
[C---:B-1----:R-:W-:Y:S01]  /*582b0*/  IMAD.WIDE R20, R5.reuse, 0x4, R10 ;  /* 0x0000000405147825 */ /* 0x042fe200078e020a */
[----:B------:R-:W4:Y:S04]  /*582c0*/  LDL.LU.64 R12, [R1+0xdd0] ;  /* 0x000dd000010c7983 */ /* 0x000f280000300a00 */
[----:B------:R-:W4:Y:S04]  /*582d0*/  LDL.LU.64 R10, [R1+0xdc0] ;  /* 0x000dc000010a7983 */ /* 0x000f280000300a00 */
[----:B------:R1:W-:Y:S04]  /*582e0*/  STL.64 [R1+0x1190], R242 ;  /* 0x001190f201007387 */ /* 0x0003e80000100a00 */
[----:B------:R1:W-:Y:S04]  /*582f0*/  LDGSTS.E [R3+-0x3cc00], desc[UR60][R242.64], P3 ;  /* 0xc3400000f2037fae */ /* 0x0003e8000992187c */
        /* <DEDUP_REMOVED lines=187> */
[----:B-1----:R-:W-:Y:S01]  /*58eb0*/  IMAD.WIDE R20, R5, 0x4, R10 ;  /* 0x0000000405147825 */ /* 0x002fe200078e020a */
[----:B------:R-:W4:Y:S04]  /*58ec0*/  LDL.LU.64 R12, [R1+0xb80] ;  /* 0x000b8000010c7983 */ /* 0x000f280000300a00 */
[----:B------:R-:W4:Y:S04]  /*58ed0*/  LDL.LU.64 R10, [R1+0xb78] ;  /* 0x000b7800010a7983 */ /* 0x000f280000300a00 */
[----:B------:R1:W-:Y:S04]  /*58ee0*/  STL.64 [R1+0x1cc8], R242 ;  /* 0x001cc8f201007387 */ /* 0x0003e80000100a00 */
[----:B------:R1:W-:Y:S04]  /*58ef0*/  LDGSTS.E [R2+-0x18c00], desc[UR60][R242.64], P3 ;  /* 0xe7400000f2027fae */ /* 0x0003e8000992187c */
[----:B------:R3:W-:Y:S01]  /*58f00*/  STL.64 [R1+0x1cc0], R20 ;  /* 0x001cc01401007387 */ /* 0x0007e20000100a00 */
[----:B------:R-:W-:-:S03]  /*58f10*/  VIADD R244, R244, 0x100000 ;  /* 0x00100000f4f47836 */ /* 0x000fc60000000000 */
[----:B------:R1:W-:Y:S01]  /*58f20*/  LDGSTS.E [R0+-0x18800], desc[UR60][R20.64], P3 ;  /* 0xe780000014007fae */ /* 0x0003e2000992187c */
[----:B--2---:R-:W-:-:S03]  /*58f30*/  IMAD.WIDE R8, R5, 0x4, R248 ;  /* 0x0000000405087825 */ /* 0x004fc600078e02f8 */
[----:B------:R-:W2:Y:S04]  /*58f40*/  LDL.LU.64 R248, [R1+0xb70] ;  /* 0x000b700001f87983 */ /* 0x000ea80000300a00 */
[----:B------:R3:W-:Y:S01]  /*58f50*/  STL.64 [R1+0x1cb8], R8 ;  /* 0x001cb80801007387 */ /* 0x0007e20000100a00 */
[----:B-1----:R-:W-:-:S04]  /*58f60*/  IMAD.WIDE R242, R5, 0x4, R14 ;  /* 0x0000000405f27825 */ /* 0x002fc800078e020e */
[C---:B------:R-:W-:Y:S01]  /*58f70*/  VIADD R0, R245.reuse, 0x100000 ;  /* 0x00100000f5007836 */ /* 0x040fe20000000000 */
[----:B------:R-:W2:Y:S04]  /*58f80*/  LDL.LU.64 R14, [R1+0xb68] ;  /* 0x000b6800010e7983 */ /* 0x000ea80000300a00 */
[----:B------:R-:W-:Y:S04]  /*58f90*/  STL.64 [R1+0xda8], R242 ;  /* 0x000da8f201007387 */ /* 0x000fe80000100a00 */
[----:B------:R1:W-:Y:S01]  /*58fa0*/  LDGSTS.E [R244+-0x18400], desc[UR60][R8.64], P3 ;  /* 0xe7c0000008f47fae */ /* 0x0003e2000992187c */
[C---:B------:R-:W-:Y:S01]  /*58fb0*/  VIADD R3, R245.reuse, 0x100000 ;  /* 0x00100000f5037836 */ /* 0x040fe20000000000 */
[----:B------:R-:W-:-:S02]  /*58fc0*/  IADD3 R2, R245, 0x100000, RZ ;  /* 0x00100000f5027810 */ /* 0x000fc40007ffe0ff */
[----:B------:R-:W-:Y:S01]  /*58fd0*/  LDGSTS.E [R0+-0x3ff80], desc[UR60][R242.64], P3 ;  /* 0xc0080000f2007fae */ /* 0x000fe2000992187c */
[----:B---3--:R-:W-:-:S04]  /*58fe0*/  IMAD.WIDE R20, R5, 0x4, R18 ;  /* 0x0000000405147825 */ /* 0x008fc800078e0212 */
[C---:B-1----:R-:W-:Y:S01]  /*58ff0*/  IMAD.WIDE R8, R5.reuse, 0x4, R16 ;  /* 0x0000000405087825 */ /* 0x042fe200078e0210 */
        /* <DEDUP_REMOVED lines=17> */
[----:B------:R-:W-:-:S03]  /*59110*/  VIADD R4, R245, 0x100000 ;  /* 0x00100000f5047836 */ /* 0x000fc60000000000 */
        /* <DEDUP_REMOVED lines=161> */
[----:B------:R-:W-:Y:S04]  /*59b30*/  STL.64 [R1+0x1cb0], R242 ;  /* 0x001cb0f201007387 */ /* 0x000fe80000100a00 */
[----:B------:R1:W-:Y:S04]  /*59b40*/  LDGSTS.E [R3+-0x1cb80], desc[UR60][R242.64], P3 ;  /* 0xe3480000f2037fae */ /* 0x0003e8000992187c */
[----:B------:R1:W-:Y:S04]  /*59b50*/  STL.64 [R1+0x1ca8], R20 ;  /* 0x001ca81401007387 */ /* 0x0003e80000100a00 */
[----:B------:R-:W-:Y:S01]  /*59b60*/  LDGSTS.E [R2+-0x1c780], desc[UR60][R20.64], P3 ;  /* 0xe388000014027fae */ /* 0x000fe2000992187c */
[----:B--2---:R-:W-:-:S03]  /*59b70*/  IMAD.WIDE R8, R5, 0x4, R248 ;  /* 0x0000000405087825 */ /* 0x004fc600078e02f8 */
[----:B------:R-:W2:Y:S04]  /*59b80*/  LDL.LU.64 R248, [R1+0x970] ;  /* 0x0009700001f87983 */ /* 0x000ea80000300a00 */
[----:B------:R3:W-:Y:S04]  /*59b90*/  STL.64 [R1+0x1ca0], R8 ;  /* 0x001ca00801007387 */ /* 0x0007e80000100a00 */
[----:B-1----:R-:W2:Y:S04]  /*59ba0*/  LDL.LU.64 R20, [R1+0x968] ;  /* 0x0009680001147983 */ /* 0x002ea80000300a00 */
[----:B------:R1:W-:Y:S01]  /*59bb0*/  LDGSTS.E [R0+-0x1c380], desc[UR60][R8.64], P3 ;  /* 0xe3c8000008007fae */ /* 0x0003e2000992187c */
[----:B------:R-:W-:-:S05]  /*59bc0*/  IMAD.WIDE R242, R5, 0x4, R14 ;  /* 0x0000000405f27825 */ /* 0x000fca00078e020e */
[----:B------:R-:W-:Y:S04]  /*59bd0*/  STL.64 [R1+0x1c98], R242 ;  /* 0x001c98f201007387 */ /* 0x000fe80000100a00 */
        /* <DEDUP_REMOVED lines=24> */
[----:B------:R-:W-:Y:S01]  /*59d60*/  LDGSTS.E [R2+-0x1a780], desc[UR60][R24.64], P3 ;  /* 0xe588000018027fae */ /* 0x000fe2000992187c */
[----:B--2---:R-:W-:-:S03]  /*59d70*/  IMAD.WIDE R8, R5, 0x4, R248 ;  /* 0x0000000405087825 */ /* 0x004fc600078e02f8 */
[----:B------:R-:W2:Y:S01]  /*59d80*/  LDL.LU.64 R248, [R1+0x7c8] ;  /* 0x0007c80001f87983 */ /* 0x000ea20000300a00 */
[----:B-1----:R-:W-:-:S03]  /*59d90*/  IMAD.WIDE R242, R5, 0x4, R20 ;  /* 0x0000000405f27825 */ /* 0x002fc600078e0214 */
[----:B------:R1:W-:Y:S04]  /*59da0*/  STL.64 [R1+0x1c60], R8 ;  /* 0x001c600801007387 */ /* 0x0003e80000100a00 */
[----:B------:R-:W2:Y:S04]  /*59db0*/  LDL.LU.64 R24, [R1+0x8f8] ;  /* 0x0008f80001187983 */ /* 0x000ea80000300a00 */
[----:B------:R1:W-:Y:S04]  /*59dc0*/  LDGSTS.E [R0+-0x1a380], desc[UR60][R8.64], P3 ;  /* 0xe5c8000008007fae */ /* 0x0003e8000992187c */
        /* <DEDUP_REMOVED lines=22> */
[----:B------:R-:W-:Y:S04]  /*59f30*/  STL.64 [R1+0x1c30], R242 ;  /* 0x001c30f201007387 */ /* 0x000fe80000100a00 */
[----:B------:R-:W-:Y:S04]  /*59f40*/  LDGSTS.E [R2+-0x18b80], desc[UR60][R242.64], P3 ;  /* 0xe7480000f2027fae */ /* 0x000fe8000992187c */
[----:B------:R1:W-:Y:S04]  /*59f50*/  STL.64 [R1+0x1c28], R14 ;  /* 0x001c280e01007387 */ /* 0x0003e80000100a00 */
[----:B------:R1:W-:Y:S01]  /*59f60*/  LDGSTS.E [R0+-0x18780], desc[UR60][R14.64], P3 ;  /* 0xe78800000e007fae */ /* 0x0003e2000992187c */
[----:B------:R-:W-:Y:S01]  /*59f70*/  VIADD R245, R245, 0x100000 ;  /* 0x00100000f5f57836 */ /* 0x000fe20000000000 */
[C---:B------:R-:W-:Y:S01]  /*59f80*/  IADD3 R3, R246.reuse, 0x100000, RZ ;  /* 0x00100000f6037810 */ /* 0x040fe20007ffe0ff */
[C---:B--2---:R-:W-:Y:S01]  /*59f90*/  IMAD.WIDE R8, R5.reuse, 0x4, R248 ;  /* 0x0000000405087825 */ /* 0x044fe200078e02f8 */
[----:B-1----:R-:W2:Y:S03]  /*59fa0*/  LDL.LU.64 R14, [R1+0x8c0] ;  /* 0x0008c000010e7983 */ /* 0x002ea60000300a00 */
[----:B------:R-:W-:Y:S01]  /*59fb0*/  IMAD.WIDE R248, R5, 0x4, R24 ;  /* 0x0000000405f87825 */ /* 0x000fe200078e0218 */
[----:B------:R1:W-:Y:S04]  /*59fc0*/  STL.64 [R1+0x1c20], R8 ;  /* 0x001c200801007387 */ /* 0x0003e80000100a00 */
[----:B------:R-:W2:Y:S01]  /*59fd0*/  LDL.LU.64 R24, [R1+0x8b8] ;  /* 0x0008b80001187983 */ /* 0x000ea20000300a00 */
[----:B------:R-:W-:-:S03]  /*59fe0*/  VIADD R0, R246, 0x100000 ;  /* 0x00100000f6007836 */ /* 0x000fc60000000000 */
[----:B------:R1:W-:Y:S04]  /*59ff0*/  LDGSTS.E [R245+-0x18380], desc[UR60][R8.64], P3 ;  /* 0xe7c8000008f57fae */ /* 0x0003e8000992187c */
[----:B------:R1:W-:Y:S01]  /*5a000*/  STL.64 [R1+0x7c8], R248 ;  /* 0x0007c8f801007387 */ /* 0x0003e20000100a00 */
[----:B------:R-:W-:-:S03]  /*5a010*/  VIADD R2, R246, 0x100000 ;  /* 0x00100000f6027836 */ /* 0x000fc60000000000 */
[----:B------:R-:W-:Y:S01]  /*5a020*/  LDGSTS.E [R0+-0x3ff00], desc[UR60][R248.64], P3 ;  /* 0xc0100000f8007fae */ /* 0x000fe2000992187c */
[----:B---3--:R-:W-:-:S04]  /*5a030*/  IMAD.WIDE R242, R5, 0x4, R18 ;  /* 0x0000000405f27825 */ /* 0x008fc800078e0212 */
[C---:B-1----:R-:W-:Y:S01]  /*5a040*/  IMAD.WIDE R8, R5.reuse, 0x4, R16 ;  /* 0x0000000405087825 */ /* 0x042fe200078e0210 */
[----:B------:R-:W3:Y:S04]  /*5a050*/  LDL.LU.64 R18, [R1+0x8b0] ;  /* 0x0008b00001127983 */ /* 0x000ee80000300a00 */
[----:B------:R-:W3:Y:S04]  /*5a060*/  LDL.LU.64 R16, [R1+0x8a8] ;  /* 0x0008a80001107983 */ /* 0x000ee80000300a00 */
[----:B------:R-:W-:Y:S04]  /*5a070*/  STL.64 [R1+0x8f0], R242 ;  /* 0x0008f0f201007387 */ /* 0x000fe80000100a00 */
[----:B------:R-:W3:Y:S04]  /*5a080*/  LDL.LU.64 R248, [R1+0x2568] ;  /* 0x0025680001f87983 */ /* 0x000ee80000300a00 */
[----:B------:R1:W-:Y:S04]  /*5a090*/  LDGSTS.E [R3+-0x3fb00], desc[UR60][R242.64], P3 ;  /* 0xc0500000f2037fae */ /* 0x0003e8000992187c */
[----:B------:R1:W-:Y:S04]  /*5a0a0*/  STL.64 [R1+0x8e8], R8 ;  /* 0x0008e80801007387 */ /* 0x0003e80000100a00 */
[----:B------:R-:W-:Y:S01]  /*5a0b0*/  LDGSTS.E [R2+-0x3f700], desc[UR60][R8.64], P3 ;  /* 0xc090000008027fae */ /* 0x000fe2000992187c */
[----:B----4-:R-:W-:-:S03]  /*5a0c0*/  IMAD.WIDE R20, R5, 0x4, R20 ;  /* 0x0000000405147825 */ /* 0x010fc600078e0214 */
[----:B-1----:R-:W4:Y:S04]  /*5a0d0*/  LDL.LU.64 R8, [R1+0x8a0] ;  /* 0x0008a00001087983 */ /* 0x002f280000300a00 */
[----:B------:R1:W-:Y:S01]  /*5a0e0*/  STL.64 [R1+0x8e0], R20 ;  /* 0x0008e01401007387 */ /* 0x0003e20000100a00 */
[----:B------:R-:W-:-:S03]  /*5a0f0*/  IMAD.WIDE R244, R5, 0x4, R28 ;  /* 0x0000000405f47825 */ /* 0x000fc600078e021c */
[----:B------:R1:W-:Y:S04]  /*5a100*/  LDGSTS.E [R0+-0x3f300], desc[UR60][R20.64], P3 ;  /* 0xc0d0000014007fae */ /* 0x0003e8000992187c */
[----:B------:R-:W4:Y:S04]  /*5a110*/  LDL.LU.64 R28, [R1+0x898] ;  /* 0x00089800011c7983 */ /* 0x000f280000300a00 */
[----:B------:R-:W-:Y:S01]  /*5a120*/  STL.64 [R1+0x8d8], R244 ;  /* 0x0008d8f401007387 */ /* 0x000fe20000100a00 */
[----:B------:R-:W-:-:S04]  /*5a130*/  IMAD.WIDE R242, R5, 0x4, R12 ;  /* 0x0000000405f27825 */ /* 0x000fc800078e020c */
[----:B-1----:R-:W-:Y:S01]  /*5a140*/  IMAD.WIDE R20, R5, 0x4, R10 ;  /* 0x0000000405147825 */ /* 0x002fe200078e020a */
[----:B------:R-:W4:Y:S04]  /*5a150*/  LDL.LU.64 R12, [R1+0x890] ;  /* 0x00089000010c7983 */ /* 0x000f280000300a00 */
[----:B------:R-:W4:Y:S01]  /*5a160*/  LDL.LU.64 R10, [R1+0x888] ;  /* 0x00088800010a7983 */ /* 0x000f220000300a00 */
[----:B------:R-:W-:-:S03]  /*5a170*/  VIADD R4, R246, 0x100000 ;  /* 0x00100000f6047836 */ /* 0x000fc60000000000 */
[----:B------:R-:W-:Y:S04]  /*5a180*/  STL.64 [R1+0x8d0], R242 ;  /* 0x0008d0f201007387 */ /* 0x000fe80000100a00 */
[----:B------:R1:W-:Y:S04]  /*5a190*/  STL.64 [R1+0x8c8], R20 ;  /* 0x0008c81401007387 */ /* 0x0003e80000100a00 */
[----:B------:R1:W-:Y:S04]  /*5a1a0*/  LDGSTS.E [R4+-0x3ef00], desc[UR60][R244.64], P3 ;  /* 0xc1100000f4047fae */ /* 0x0003e8000992187c */
[----:B------:R3:W-:Y:S04]  /*5a1b0*/  LDGSTS.E [R3+-0x3eb00], desc[UR60][R242.64], P3 ;  /* 0xc1500000f2037fae */ /* 0x0007e8000992187c */
[----:B------:R-:W-:Y:S01]  /*5a1c0*/  LDGSTS.E [R2+-0x3e700], desc[UR60][R20.64], P3 ;  /* 0xc190000014027fae */ /* 0x000fe2000992187c */
[----:B--2---:R-:W-:-:S03]  /*5a1d0*/  IMAD.WIDE R14, R5, 0x4, R14 ;  /* 0x00000004050e7825 */ /* 0x004fc600078e020e */
[----:B-1----:R-:W2:Y:S04]  /*5a1e0*/  LDL.LU.64 R20, [R1+0x880] ;  /* 0x0008800001147983 */ /* 0x002ea80000300a00 */
[----:B------:R1:W-:Y:S01]  /*5a1f0*/  STL.64 [R1+0x8c0], R14 ;  /* 0x0008c00e01007387 */ /* 0x0003e20000100a00 */
[----:B------:R-:W-:-:S03]  /*5a200*/  IMAD.WIDE R244, R5, 0x4, R24 ;  /* 0x0000000405f47825 */ /* 0x000fc600078e0218 */
[----:B------:R1:W-:Y:S04]  /*5a210*/  LDGSTS.E [R0+-0x3e300], desc[UR60][R14.64], P3 ;  /* 0xc1d000000e007fae */ /* 0x0003e8000992187c */
[----:B------:R-:W2:Y:S04]  /*5a220*/  LDL.LU.64 R24, [R1+0x878] ;  /* 0x0008780001187983 */ /* 0x000ea80000300a00 */
[----:B------:R-:W-:Y:S04]  /*5a230*/  STL.64 [R1+0x940], R244 ;  /* 0x000940f401007387 */ /* 0x000fe80000100a00 */
[----:B------:R4:W-:Y:S01]  /*5a240*/  LDGSTS.E [R4+-0x3df00], desc[UR60][R244.64], P3 ;  /* 0xc2100000f4047fae */ /* 0x0009e2000992187c */
[----:B---3--:R-:W-:-:S04]  /*5a250*/  IMAD.WIDE R242, R5, 0x4, R18 ;  /* 0x0000000405f27825 */ /* 0x008fc800078e0212 */
[C---:B-1----:R-:W-:Y:S01]  /*5a260*/  IMAD.WIDE R14, R5.reuse, 0x4, R16 ;  /* 0x00000004050e7825 */ /* 0x042fe200078e0210 */
[----:B------:R-:W3:Y:S04]  /*5a270*/  LDL.LU.64 R18, [R1+0x870] ;  /* 0x0008700001127983 */ /* 0x000ee80000300a00 */
[----:B------:R-:W3:Y:S04]  /*5a280*/  LDL.LU.64 R16, [R1+0x868] ;  /* 0x0008680001107983 */ /* 0x000ee80000300a00 */
[----:B------:R-:W-:Y:S04]  /*5a290*/  STL.64 [R1+0x990], R242 ;  /* 0x000990f201007387 */ /* 0x000fe80000100a00 */
[----:B------:R1:W-:Y:S04]  /*5a2a0*/  LDGSTS.E [R3+-0x3db00], desc[UR60][R242.64], P3 ;  /* 0xc2500000f2037fae */ /* 0x0003e8000992187c */
[----:B------:R1:W-:Y:S04]  /*5a2b0*/  STL.64 [R1+0x1048], R14 ;  /* 0x0010480e01007387 */ /* 0x0003e80000100a00 */
[----:B------:R-:W-:Y:S01]  /*5a2c0*/  LDGSTS.E [R2+-0x3d700], desc[UR60][R14.64], P3 ;  /* 0xc29000000e027fae */ /* 0x000fe2000992187c */
[----:B----4-:R-:W-:-:S03]  /*5a2d0*/  IMAD.WIDE R8, R5, 0x4, R8 ;  /* 0x0000000405087825 */ /* 0x010fc600078e0208 */
[----:B-1----:R-:W4:Y:S01]  /*5a2e0*/  LDL.LU.64 R14, [R1+0x860] ;  /* 0x00086000010e7983 */ /* 0x002f220000300a00 */
[----:B------:R-:W-:-:S03]  /*5a2f0*/  IMAD.WIDE R244, R5, 0x4, R28 ;  /* 0x0000000405f47825 */ /* 0x000fc600078e021c */
[----:B------:R1:W-:Y:S04]  /*5a300*/  STL.64 [R1+0x1070], R8 ;  /* 0x0010700801007387 */ /* 0x0003e80000100a00 */
[----:B------:R-:W4:Y:S04]  /*5a310*/  LDL.LU.64 R28, [R1+0x858] ;  /* 0x00085800011c7983 */ /* 0x000f280000300a00 */
[----:B------:R1:W-:Y:S04]  /*5a320*/  LDGSTS.E [R0+-0x3d300], desc[UR60][R8.64], P3 ;  /* 0xc2d0000008007fae */ /* 0x0003e8000992187c */
[----:B------:R-:W-:Y:S04]  /*5a330*/  STL.64 [R1+0x10b0], R244 ;  /* 0x0010b0f401007387 */ /* 0x000fe80000100a00 */
        /* <DEDUP_REMOVED lines=10> */
[----:B-1----:R-:W2:Y:S01]  /*5a3e0*/  LDL.LU.64 R8, [R1+0x840] ;  /* 0x0008400001087983 */ /* 0x002ea20000300a00 */
[----:B------:R-:W-:-:S03]  /*5a3f0*/  IMAD.WIDE R244, R5, 0x4, R24 ;  /* 0x0000000405f47825 */ /* 0x000fc600078e0218 */
[----:B------:R1:W-:Y:S04]  /*5a400*/  STL.64 [R1+0x1170], R20 ;  /* 0x0011701401007387 */ /* 0x0003e80000100a00 */
[----:B------:R-:W2:Y:S04]  /*5a410*/  LDL.LU.64 R24, [R1+0x838] ;  /* 0x0008380001187983 */ /* 0x000ea80000300a00 */
[----:B------:R1:W-:Y:S04]  /*5a420*/  LDGSTS.E [R0+-0x3c300], desc[UR60][R20.64], P3 ;  /* 0xc3d0000014007fae */ /* 0x0003e8000992187c */
        /* <DEDUP_REMOVED lines=27> */
[----:B-1----:R-:W2:Y:S04]  /*5a5e0*/  LDL.LU.64 R14, [R1+0x800] ;  /* 0x00080000010e7983 */ /* 0x002ea80000300a00 */
[----:B------:R1:W-:Y:S01]  /*5a5f0*/  STL.64 [R1+0x1370], R8 ;  /* 0x0013700801007387 */ /* 0x0003e20000100a00 */
[----:B------:R-:W-:-:S03]  /*5a600*/  IMAD.WIDE R244, R5, 0x4, R24 ;  /* 0x0000000405f47825 */ /* 0x000fc600078e0218 */
        /* <DEDUP_REMOVED lines=156> */
[----:B------:R-:W-:-:S02]  /*5afd0*/  VIADD R246, R246, 0x100000 ;  /* 0x00100000f6f67836 */ /* 0x000fc40000000000 */
[C---:B--2---:R-:W-:Y:S01]  /*5afe0*/  IMAD.WIDE R20, R5.reuse, 0x4, R20 ;  /* 0x0000000405147825 */ /* 0x044fe200078e0214 */
[----:B-1----:R-:W2:Y:S04]  /*5aff0*/  LDL.LU.64 R8, [R1+0x670] ;  /* 0x0006700001087983 */ /* 0x002ea80000300a00 */
[----:B------:R1:W-:Y:S01]  /*5b000*/  STL.64 [R1+0x1b88], R20 ;  /* 0x001b881401007387 */ /* 0x0003e20000100a00 */
[----:B------:R-:W-:Y:S01]  /*5b010*/  IMAD.WIDE R244, R5, 0x4, R24 ;  /* 0x0000000405f47825 */ /* 0x000fe200078e0218 */
[C---:B------:R-:W-:Y:S02]  /*5b020*/  IADD3 R0, R247.reuse, 0x100000, RZ ;  /* 0x00100000f7007810 */ /* 0x040fe40007ffe0ff */
[----:B------:R-:W2:Y:S04]  /*5b030*/  LDL.LU.64 R24, [R1+0x668] ;  /* 0x0006680001187983 */ /* 0x000ea80000300a00 */
[----:B------:R1:W-:Y:S01]  /*5b040*/  LDGSTS.E [R246+-0x18300], desc[UR60][R20.64], P3 ;  /* 0xe7d0000014f67fae */ /* 0x0003e2000992187c */
[----:B------:R-:W-:-:S03]  /*5b050*/  VIADD R3, R247, 0x100000 ;  /* 0x00100000f7037836 */ /* 0x000fc60000000000 */
[----:B------:R-:W-:Y:S01]  /*5b060*/  STL.64 [R1+0x6a8], R244 ;  /* 0x0006a8f401007387 */ /* 0x000fe20000100a00 */
[----:B------:R-:W-:-:S03]  /*5b070*/  VIADD R2, R247, 0x100000 ;  /* 0x00100000f7027836 */ /* 0x000fc60000000000 */
        /* <DEDUP_REMOVED lines=250> */
[----:B------:R-:W-:Y:S01]  /*5c020*/  IADD3 R247, R247, 0x100000, RZ ;  /* 0x00100000f7f77810 */ /* 0x000fe20007ffe0ff */
[----:B--2---:R-:W-:-:S02]  /*5c030*/  IMAD.WIDE R14, R5, 0x4, R14 ;  /* 0x00000004050e7825 */ /* 0x004fc400078e020e */
[----:B-1----:R-:W2:Y:S04]  /*5c040*/  LDL.LU.64 R20, [R1+0x470] ;  /* 0x0004700001147983 */ /* 0x002ea80000300a00 */
[----:B------:R1:W-:Y:S01]  /*5c050*/  STL.64 [R1+0x1af0], R14 ;  /* 0x001af00e01007387 */ /* 0x0003e20000100a00 */
[----:B------:R-:W-:-:S04]  /*5c060*/  IMAD.WIDE R244, R5, 0x4, R24 ;  /* 0x0000000405f47825 */ /* 0x000fc800078e0218 */
[C---:B------:R-:W-:Y:S01]  /*5c070*/  VIADD R0, R248.reuse, 0x100000 ;  /* 0x00100000f8007836 */ /* 0x040fe20000000000 */
        /* <DEDUP_REMOVED lines=25> */
[----:B------:R-:W-:-:S03]  /*5c210*/  IADD3 R4, R248, 0x100000, RZ ;  /* 0x00100000f8047810 */ /* 0x000fc60007ffe0ff */
        /* <DEDUP_REMOVED lines=225> */
[----:B------:R-:W-:Y:S01]  /*5d030*/  STL.64 [R1+0x1a68], R242 ;  /* 0x001a68f201007387 */ /* 0x000fe20000100a00 */
[----:B------:R-:W-:-:S03]  /*5d040*/  VIADD R248, R248, 0x100000 ;  /* 0x00100000f8f87836 */ /* 0x000fc60000000000 */
[----:B------:R-:W-:Y:S04]  /*5d050*/  LDGSTS.E [R2+-0x18a00], desc[UR60][R242.64], P3 ;  /* 0xe7600000f2027fae */ /* 0x000fe8000992187c */
[----:B------:R1:W-:Y:S04]  /*5d060*/  STL.64 [R1+0x1a60], R14 ;  /* 0x001a600e01007387 */ /* 0x0003e80000100a00 */
[----:B------:R1:W-:Y:S01]  /*5d070*/  LDGSTS.E [R0+-0x18600], desc[UR60][R14.64], P3 ;  /* 0xe7a000000e007fae */ /* 0x0003e2000992187c */
[----:B--2---:R-:W-:Y:S02]  /*5d080*/  VIADD R3, R249, 0x100000 ;  /* 0x00100000f9037836 */ /* 0x004fe40000000000 */
[----:B------:R-:W-:-:S04]  /*5d090*/  IMAD.WIDE R8, R5, 0x4, R8 ;  /* 0x0000000405087825 */ /* 0x000fc800078e0208 */
[----:B-1----:R-:W-:Y:S01]  /*5d0a0*/  VIADD R0, R249, 0x100000 ;  /* 0x00100000f9007836 */ /* 0x002fe20000000000 */
[----:B------:R-:W2:Y:S01]  /*5d0b0*/  LDL.LU.64 R14, [R1+0x270] ;  /* 0x00027000010e7983 */ /* 0x000ea20000300a00 */
[----:B------:R-:W-:-:S03]  /*5d0c0*/  IMAD.WIDE R244, R5, 0x4, R24 ;  /* 0x0000000405f47825 */ /* 0x000fc600078e0218 */
[----:B------:R1:W-:Y:S04]  /*5d0d0*/  STL.64 [R1+0x1a58], R8 ;  /* 0x001a580801007387 */ /* 0x0003e80000100a00 */
[----:B------:R-:W2:Y:S04]  /*5d0e0*/  LDL.LU.64 R24, [R1+0x268] ;  /* 0x0002680001187983 */ /* 0x000ea80000300a00 */
[----:B------:R1:W-:Y:S04]  /*5d0f0*/  LDGSTS.E [R248+-0x18200], desc[UR60][R8.64], P3 ;  /* 0xe7e0000008f87fae */ /* 0x0003e8000992187c */
[----:B------:R-:W-:Y:S01]  /*5d100*/  STL.64 [R1+0x600], R244 ;  /* 0x000600f401007387 */ /* 0x000fe20000100a00 */
[----:B------:R-:W-:-:S03]  /*5d110*/  IADD3 R2, R249, 0x100000, RZ ;  /* 0x00100000f9027810 */ /* 0x000fc60007ffe0ff */
        /* <DEDUP_REMOVED lines=15> */
[----:B------:R2:W-:Y:S01]  /*5d210*/  STL.64 [R1+0x638], R244 ;  /* 0x000638f401007387 */ /* 0x0005e20000100a00 */
        /* <DEDUP_REMOVED lines=10> */
[----:B--2---:R-:W-:-:S04]  /*5d2c0*/  IMAD.WIDE R14, R5, 0x4, R14 ;  /* 0x00000004050e7825 */ /* 0x004fc800078e020e */
[C---:B-1----:R-:W-:Y:S01]  /*5d2d0*/  IMAD.WIDE R244, R5.reuse, 0x4, R24 ;  /* 0x0000000405f47825 */ /* 0x042fe200078e0218 */
[----:B------:R-:W2:Y:S04]  /*5d2e0*/  LDL.LU.64 R20, [R1+0x230] ;  /* 0x0002300001147983 */ /* 0x000ea80000300a00 */
[----:B------:R1:W-:Y:S04]  /*5d2f0*/  STL.64 [R1+0x678], R14 ;  /* 0x0006780e01007387 */ /* 0x0003e80000100a00 */
        /* <DEDUP_REMOVED lines=28> */
[----:B--2---:R-:W-:-:S04]  /*5d4c0*/  IMAD.WIDE R20, R5, 0x4, R20 ;  /* 0x0000000405147825 */ /* 0x004fc800078e0214 */
[C---:B------:R-:W-:Y:S01]  /*5d4d0*/  IMAD.WIDE R244, R5.reuse, 0x4, R24 ;  /* 0x0000000405f47825 */ /* 0x040fe200078e0218 */
[----:B-1----:R-:W2:Y:S04]  /*5d4e0*/  LDL.LU.64 R8, [R1+0x1f0] ;  /* 0x0001f00001087983 */ /* 0x002ea80000300a00 */
[----:B------:R1:W-:Y:S04]  /*5d4f0*/  STL.64 [R1+0x800], R20 ;  /* 0x0008001401007387 */ /* 0x0003e80000100a00 */
[----:B------:R-:W2:Y:S04]  /*5d500*/  LDL.LU.64 R24, [R1+0x1e8] ;  /* 0x0001e80001187983 */ /* 0x000ea80000300a00 */
[----:B------:R-:W-:Y:S04]  /*5d510*/  LDGSTS.E [R0+-0x3c180], desc[UR60][R20.64], P3 ;  /* 0xc3e8000014007fae */ /* 0x000fe8000992187c */
[----:B------:R-:W-:Y:S04]  /*5d520*/  STL.64 [R1+0x828], R244 ;  /* 0x000828f401007387 */ /* 0x000fe80000100a00 */
[----:B------:R4:W-:Y:S01]  /*5d530*/  LDGSTS.E [R4+-0x3bd80], desc[UR60][R244.64], P3 ;  /* 0xc4280000f4047fae */ /* 0x0009e2000992187c */
[----:B---3--:R-:W-:-:S04]  /*5d540*/  IMAD.WIDE R242, R5, 0x4, R18 ;  /* 0x0000000405f27825 */ /* 0x008fc800078e0212 */
[C---:B------:R-:W-:Y:S01]  /*5d550*/  IMAD.WIDE R16, R5.reuse, 0x4, R16 ;  /* 0x0000000405107825 */ /* 0x040fe200078e0210 */
[----:B------:R-:W3:Y:S04]  /*5d560*/  LDL.LU.64 R18, [R1+0x1e0] ;  /* 0x0001e00001127983 */ /* 0x000ee80000300a00 */
[----:B-1----:R-:W3:Y:S04]  /*5d570*/  LDL.LU.64 R20, [R1+0x1d8] ;  /* 0x0001d80001147983 */ /* 0x002ee80000300a00 */
        /* <DEDUP_REMOVED lines=8> */
[----:B------:R-:W-:Y:S04]  /*5d600*/  LDGSTS.E [R0+-0x3b180], desc[UR60][R14.64], P3 ;  /* 0xc4e800000e007fae */ /* 0x000fe8000992187c */
[----:B------:R2:W-:Y:S04]  /*5d610*/  LDGSTS.E [R4+-0x3ad80], desc[UR60][R244.64], P3 ;  /* 0xc5280000f4047fae */ /* 0x0005e8000992187c */
[----:B-1----:R-:W4:Y:S04]  /*5d620*/  LDL.LU.64 R14, [R1+0x1c8] ;  /* 0x0001c800010e7983 */ /* 0x002f280000300a00 */
[----:B------:R1:W-:Y:S01]  /*5d630*/  STL.64 [R1+0x908], R244 ;  /* 0x000908f401007387 */ /* 0x0003e20000100a00 */
[----:B------:R-:W-:-:S04]  /*5d640*/  IMAD.WIDE R242, R5, 0x4, R12 ;  /* 0x0000000405f27825 */ /* 0x000fc800078e020c */
[C---:B------:R-:W-:Y:S01]  /*5d650*/  IMAD.WIDE R28, R5.reuse, 0x4, R10 ;  /* 0x00000004051c7825 */ /* 0x040fe200078e020a */
[----:B------:R-:W4:Y:S04]  /*5d660*/  LDL.LU.64 R12, [R1+0x1c0] ;  /* 0x0001c000010c7983 */ /* 0x000f280000300a00 */
[----:B------:R-:W4:Y:S04]  /*5d670*/  LDL.LU.64 R10, [R1+0x1b8] ;  /* 0x0001b800010a7983 */ /* 0x000f280000300a00 */
[----:B------:R-:W-:Y:S04]  /*5d680*/  STL.64 [R1+0x968], R242 ;  /* 0x000968f201007387 */ /* 0x000fe80000100a00 */
[----:B------:R3:W-:Y:S04]  /*5d690*/  LDGSTS.E [R3+-0x3a980], desc[UR60][R242.64], P3 ;  /* 0xc5680000f2037fae */ /* 0x0007e8000992187c */
[----:B------:R1:W-:Y:S04]  /*5d6a0*/  STL.64 [R1+0x1348], R28 ;  /* 0x0013481c01007387 */ /* 0x0003e80000100a00 */
[----:B------:R-:W-:Y:S01]  /*5d6b0*/  LDGSTS.E [R2+-0x3a580], desc[UR60][R28.64], P3 ;  /* 0xc5a800001c027fae */ /* 0x000fe2000992187c */
[----:B--2---:R-:W-:-:S04]  /*5d6c0*/  IMAD.WIDE R8, R5, 0x4, R8 ;  /* 0x0000000405087825 */ /* 0x004fc800078e0208 */
[C---:B-1----:R-:W-:Y:S01]  /*5d6d0*/  IMAD.WIDE R244, R5.reuse, 0x4, R24 ;  /* 0x0000000405f47825 */ /* 0x042fe200078e0218 */
[----:B------:R-:W2:Y:S04]  /*5d6e0*/  LDL.LU.64 R28, [R1+0x1b0] ;  /* 0x0001b000011c7983 */ /* 0x000ea80000300a00 */
[----:B------:R1:W-:Y:S04]  /*5d6f0*/  STL.64 [R1+0x1388], R8 ;  /* 0x0013880801007387 */ /* 0x0003e80000100a00 */
[----:B------:R-:W-:Y:S04]  /*5d700*/  LDGSTS.E [R0+-0x3a180], desc[UR60][R8.64], P3 ;  /* 0xc5e8000008007fae */ /* 0x000fe8000992187c */
[----:B------:R4:W-:Y:S04]  /*5d710*/  LDGSTS.E [R4+-0x39d80], desc[UR60][R244.64], P3 ;  /* 0xc6280000f4047fae */ /* 0x0009e8000992187c */
[----:B-1----:R-:W2:Y:S04]  /*5d720*/  LDL.LU.64 R8, [R1+0x1a8] ;  /* 0x0001a80001087983 */ /* 0x002ea80000300a00 */
[----:B------:R-:W-:Y:S04]  /*5d730*/  STL.64 [R1+0x13c8], R244 ;  /* 0x0013c8f401007387 */ /* 0x000fe80000100a00 */
[----:B------:R-:W2:Y:S01]  /*5d740*/  LDL.LU.64 R24, [R1+0x1a0] ;  /* 0x0001a00001187983 */ /* 0x000ea20000300a00 */
[----:B---3--:R-:W-:-:S04]  /*5d750*/  IMAD.WIDE R18, R5, 0x4, R18 ;  /* 0x0000000405127825 */ /* 0x008fc800078e0212 */
[C---:B------:R-:W-:Y:S02]  /*5d760*/  IMAD.WIDE R242, R5.reuse, 0x4, R20 ;  /* 0x0000000405f27825 */ /* 0x040fe400078e0214 */
[----:B------:R-:W3:Y:S04]  /*5d770*/  LDL.LU.64 R20, [R1+0x198] ;  /* 0x0001980001147983 */ /* 0x000ee80000300a00 */
[----:B------:R1:W-:Y:S04]  /*5d780*/  STL.64 [R1+0x1408], R18 ;  /* 0x0014081201007387 */ /* 0x0003e80000100a00 */
[----:B------:R-:W-:Y:S04]  /*5d790*/  STL.64 [R1+0x1448], R242 ;  /* 0x001448f201007387 */ /* 0x000fe80000100a00 */
[----:B------:R-:W-:Y:S04]  /*5d7a0*/  LDGSTS.E [R3+-0x39980], desc[UR60][R18.64], P3 ;  /* 0xc668000012037fae */ /* 0x000fe8000992187c */
[----:B------:R1:W-:Y:S01]  /*5d7b0*/  LDGSTS.E [R2+-0x39580], desc[UR60][R242.64], P3 ;  /* 0xc6a80000f2027fae */ /* 0x0003e2000992187c */
[----:B----4-:R-:W-:-:S03]  /*5d7c0*/  IMAD.WIDE R16, R5, 0x4, R16 ;  /* 0x0000000405107825 */ /* 0x010fc600078e0210 */
[----:B-1----:R-:W4:Y:S04]  /*5d7d0*/  LDL.LU.64 R18, [R1+0x190] ;  /* 0x0001900001127983 */ /* 0x002f280000300a00 */
[----:B------:R1:W-:Y:S04]  /*5d7e0*/  STL.64 [R1+0x1488], R16 ;  /* 0x0014881001007387 */ /* 0x0003e80000100a00 */
[----:B------:R-:W-:Y:S01]  /*5d7f0*/  LDGSTS.E [R0+-0x39180], desc[UR60][R16.64], P3 ;  /* 0xc6e8000010007fae */ /* 0x000fe2000992187c */
[----:B------:R-:W-:-:S03]  /*5d800*/  IMAD.WIDE R244, R5, 0x4, R14 ;  /* 0x0000000405f47825 */ /* 0x000fc600078e020e */
[----:B------:R-:W4:Y:S04]  /*5d810*/  LDL.LU.64 R14, [R1+0x188] ;  /* 0x00018800010e7983 */ /* 0x000f280000300a00 */
[----:B------:R-:W-:Y:S04]  /*5d820*/  STL.64 [R1+0x14c8], R244 ;  /* 0x0014c8f401007387 */ /* 0x000fe80000100a00 */
[----:B-1----:R-:W4:Y:S04]  /*5d830*/  LDL.LU.64 R16, [R1+0x180] ;  /* 0x0001800001107983 */ /* 0x002f280000300a00 */
[----:B------:R1:W-:Y:S01]  /*5d840*/  LDGSTS.E [R4+-0x38d80], desc[UR60][R244.64], P3 ;  /* 0xc7280000f4047fae */ /* 0x0003e2000992187c */
[----:B------:R-:W-:-:S04]  /*5d850*/  IMAD.WIDE R242, R5, 0x4, R12 ;  /* 0x0000000405f27825 */ /* 0x000fc800078e020c */
[C---:B------:R-:W-:Y:S01]  /*5d860*/  IMAD.WIDE R10, R5.reuse, 0x4, R10 ;  /* 0x00000004050a7825 */ /* 0x040fe200078e020a */
[----:B------:R-:W4:Y:S04]  /*5d870*/  LDL.LU.64 R12, [R1+0x178] ;  /* 0x00017800010c7983 */ /* 0x000f280000300a00 */
[----:B------:R-:W-:Y:S04]  /*5d880*/  STL.64 [R1+0x1508], R242 ;  /* 0x001508f201007387 */ /* 0x000fe80000100a00 */
[----:B------:R-:W-:Y:S04]  /*5d890*/  LDGSTS.E [R3+-0x38980], desc[UR60][R242.64], P3 ;  /* 0xc7680000f2037fae */ /* 0x000fe8000992187c */
[----:B------:R1:W-:Y:S04]  /*5d8a0*/  STL.64 [R1+0x1548], R10 ;  /* 0x0015480a01007387 */ /* 0x0003e80000100a00 */
[----:B------:R4:W-:Y:S04]  /*5d8b0*/  LDGSTS.E [R2+-0x38580], desc[UR60][R10.64], P3 ;  /* 0xc7a800000a027fae */ /* 0x0009e8000992187c */
[----:B-1----:R-:W4:Y:S01]  /*5d8c0*/  LDL.LU.64 R10, [R1+0x170] ;  /* 0x00017000010a7983 */ /* 0x002f220000300a00 */
[----:B--2---:R-:W-:-:S05]  /*5d8d0*/  IMAD.WIDE R28, R5, 0x4, R28 ;  /* 0x00000004051c7825 */ /* 0x004fca00078e021c */
[----:B------:R1:W-:Y:S04]  /*5d8e0*/  STL.64 [R1+0x1588], R28 ;  /* 0x0015881c01007387 */ /* 0x0003e80000100a00 */
[----:B------:R-:W2:Y:S04]  /*5d8f0*/  LDL.LU.64 R242, [R1+0x168] ;  /* 0x0001680001f27983 */ /* 0x000ea80000300a00 */
[----:B------:R-:W-:Y:S01]  /*5d900*/  LDGSTS.E [R0+-0x38180], desc[UR60][R28.64], P3 ;  /* 0xc7e800001c007fae */ /* 0x000fe2000992187c */
[----:B------:R-:W-:-:S04]  /*5d910*/  IMAD.WIDE R8, R5, 0x4, R8 ;  /* 0x0000000405087825 */ /* 0x000fc800078e0208 */
[C---:B------:R-:W-:Y:S01]  /*5d920*/  IMAD.WIDE R24, R5.reuse, 0x4, R24 ;  /* 0x0000000405187825 */ /* 0x040fe200078e0218 */
[----:B------:R3:W-:Y:S04]  /*5d930*/  STL.64 [R1+0x15c8], R8 ;  /* 0x0015c80801007387 */ /* 0x0007e80000100a00 */
[----:B-1----:R-:W2:Y:S04]  /*5d940*/  LDL.LU.64 R28, [R1+0x160] ;  /* 0x00016000011c7983 */ /* 0x002ea80000300a00 */
[----:B------:R1:W-:Y:S04]  /*5d950*/  STL.64 [R1+0x1608], R24 ;  /* 0x0016081801007387 */ /* 0x0003e80000100a00 */
[----:B------:R-:W-:Y:S04]  /*5d960*/  LDGSTS.E [R4+-0x1fd80], desc[UR60][R8.64], P3 ;  /* 0xe028000008047fae */ /* 0x000fe8000992187c */
[----:B------:R-:W-:Y:S01]  /*5d970*/  LDGSTS.E [R3+-0x1f980], desc[UR60][R24.64], P3 ;  /* 0xe068000018037fae */ /* 0x000fe2000992187c */
[----:B---3--:R-:W-:-:S05]  /*5d980*/  IMAD.WIDE R20, R5, 0x4, R20 ;  /* 0x0000000405147825 */ /* 0x008fca00078e0214 */
[----:B------:R3:W-:Y:S04]  /*5d990*/  STL.64 [R1+0x1648], R20 ;  /* 0x0016481401007387 */ /* 0x0007e80000100a00 */
[----:B------:R-:W2:Y:S04]  /*5d9a0*/  LDL.LU.64 R8, [R1+0x158] ;  /* 0x0001580001087983 */ /* 0x000ea80000300a00 */
[----:B------:R-:W-:Y:S01]  /*5d9b0*/  LDGSTS.E [R2+-0x1f580], desc[UR60][R20.64], P3 ;  /* 0xe0a8000014027fae */ /* 0x000fe2000992187c */
[----:B----4-:R-:W-:-:S05]  /*5d9c0*/  IMAD.WIDE R18, R5, 0x4, R18 ;  /* 0x0000000405127825 */ /* 0x010fca00078e0212 */
[----:B------:R-:W-:Y:S04]  /*5d9d0*/  STL.64 [R1+0x1688], R18 ;  /* 0x0016881201007387 */ /* 0x000fe80000100a00 */
[----:B-1----:R-:W4:Y:S04]  /*5d9e0*/  LDL.LU.64 R24, [R1+0x150] ;  /* 0x0001500001187983 */ /* 0x002f280000300a00 */
[----:B------:R-:W-:Y:S04]  /*5d9f0*/  LDGSTS.E [R0+-0x1f180], desc[UR60][R18.64], P3 ;  /* 0xe0e8000012007fae */ /* 0x000fe8000992187c */
[----:B---3--:R-:W3:Y:S01]  /*5da00*/  LDL.LU.64 R20, [R1+0x148] ;  /* 0x0001480001147983 */ /* 0x008ee20000300a00 */
[----:B------:R-:W-:-:S04]  /*5da10*/  IMAD.WIDE R14, R5, 0x4, R14 ;  /* 0x00000004050e7825 */ /* 0x000fc800078e020e */
[C---:B------:R-:W-:Y:S01]  /*5da20*/  IMAD.WIDE R244, R5.reuse, 0x4, R16 ;  /* 0x0000000405f47825 */ /* 0x040fe200078e0210 */
[----:B------:R1:W-:Y:S04]  /*5da30*/  STL.64 [R1+0x16c8], R14 ;  /* 0x0016c80e01007387 */ /* 0x0003e80000100a00 */
[----:B------:R-:W-:Y:S04]  /*5da40*/  LDGSTS.E [R4+-0x1ed80], desc[UR60][R14.64], P3 ;  /* 0xe12800000e047fae */ /* 0x000fe8000992187c */
[----:B------:R2:W-:Y:S01]  /*5da50*/  LDGSTS.E [R3+-0x1e980], desc[UR60][R244.64], P3 ;  /* 0xe1680000f4037fae */ /* 0x0005e2000992187c */
[----:B------:R-:W-:-:S05]  /*5da60*/  IMAD.WIDE R12, R5, 0x4, R12 ;  /* 0x00000004050c7825 */ /* 0x000fca00078e020c */
[----:B------:R3:W-:Y:S04]  /*5da70*/  LDGSTS.E [R2+-0x1e580], desc[UR60][R12.64], P3 ;  /* 0xe1a800000c027fae */ /* 0x0007e8000992187c */
[----:B-1----:R-:W3:Y:S04]  /*5da80*/  LDL.LU.64 R14, [R1+0x130] ;  /* 0x00013000010e7983 */ /* 0x002ee80000300a00 */
[----:B------:R-:W-:Y:S04]  /*5da90*/  STL.64 [R1+0x1708], R244 ;  /* 0x001708f401007387 */ /* 0x000fe80000100a00 */
[----:B------:R-:W3:Y:S04]  /*5daa0*/  LDL.LU.64 R18, [R1+0x120] ;  /* 0x0001200001127983 */ /* 0x000ee80000300a00 */
[----:B------:R1:W-:Y:S04]  /*5dab0*/  STL.64 [R1+0x1748], R12 ;  /* 0x0017480c01007387 */ /* 0x0003e80000100a00 */
[----:B------:R-:W3:Y:S01]  /*5dac0*/  LDL.LU.64 R16, [R1+0x110] ;  /* 0x0001100001107983 */ /* 0x000ee20000300a00 */
[----:B------:R-:W-:-:S05]  /*5dad0*/  IMAD.WIDE R10, R5, 0x4, R10 ;  /* 0x00000004050a7825 */ /* 0x000fca00078e020a */
[----:B------:R2:W-:Y:S04]  /*5dae0*/  STL.64 [R1+0x1788], R10 ;  /* 0x0017880a01007387 */ /* 0x0005e80000100a00 */
[----:B-1----:R-:W3:Y:S04]  /*5daf0*/  LDL.LU.64 R12, [R1+0x100] ;  /* 0x00010000010c7983 */ /* 0x002ee80000300a00 */
[----:B------:R1:W-:Y:S04]  /*5db00*/  LDGSTS.E [R0+-0x1e180], desc[UR60][R10.64], P3 ;  /* 0xe1e800000a007fae */ /* 0x0003e8000992187c */
[----:B--2---:R-:W1:Y:S04]  /*5db10*/  LDL.LU.64 R10, [R1+0xf0] ;  /* 0x0000f000010a7983 */ /* 0x004e680000300a00 */
[----:B------:R-:W2:Y:S01]  /*5db20*/  LDL.LU.64 R246, [R1+0xe0] ;  /* 0x0000e00001f67983 */ /* 0x000ea20000300a00 */
[----:B------:R-:W-:-:S04]  /*5db30*/  IMAD.WIDE R244, R5, 0x4, R242 ;  /* 0x0000000405f47825 */ /* 0x000fc800078e02f2 */
[C---:B------:R-:W-:Y:S01]  /*5db40*/  IMAD.WIDE R28, R5.reuse, 0x4, R28 ;  /* 0x00000004051c7825 */ /* 0x040fe200078e021c */
[----:B------:R4:W-:Y:S04]  /*5db50*/  STL.64 [R1+0x17c8], R244 ;  /* 0x0017c8f401007387 */ /* 0x0009e80000100a00 */
[----:B------:R-:W2:Y:S04]  /*5db60*/  LDL.LU.64 R242, [R1+0xd0] ;  /* 0x0000d00001f27983 */ /* 0x000ea80000300a00 */
[----:B------:R2:W-:Y:S04]  /*5db70*/  LDGSTS.E [R4+-0x1dd80], desc[UR60][R244.64], P3 ;  /* 0xe2280000f4047fae */ /* 0x0005e8000992187c */
[----:B------:R4:W-:Y:S04]  /*5db80*/  STL.64 [R1+0x1868], R28 ;  /* 0x0018681c01007387 */ /* 0x0009e80000100a00 */
[----:B------:R-:W-:Y:S04]  /*5db90*/  LDGSTS.E [R3+-0x1d980], desc[UR60][R28.64], P3 ;  /* 0xe26800001c037fae */ /* 0x000fe8000992187c */
[----:B----4-:R-:W4:Y:S01]  /*5dba0*/  LDL.LU.64 R244, [R1+0xc0] ;  /* 0x0000c00001f47983 */ /* 0x010f220000300a00 */
[----:B------:R-:W-:-:S05]  /*5dbb0*/  IMAD.WIDE R8, R5, 0x4, R8 ;  /* 0x0000000405087825 */ /* 0x000fca00078e0208 */
[----:B------:R3:W-:Y:S04]  /*5dbc0*/  STL.64 [R1+0x1888], R8 ;  /* 0x0018880801007387 */ /* 0x0007e80000100a00 */
[----:B------:R-:W4:Y:S04]  /*5dbd0*/  LDL.LU.64 R28, [R1+0x2560] ;  /* 0x00256000011c7983 */ /* 0x000f280000300a00 */
[----:B------:R-:W-:Y:S01]  /*5dbe0*/  LDGSTS.E [R2+-0x1d580], desc[UR60][R8.64], P3 ;  /* 0xe2a8000008027fae */ /* 0x000fe2000992187c */
[----:B------:R-:W-:-:S04]  /*5dbf0*/  IMAD.WIDE R24, R5, 0x4, R24 ;  /* 0x0000000405187825 */ /* 0x000fc800078e0218 */
[C---:B---3--:R-:W-:Y:S01]  /*5dc00*/  IMAD.WIDE R20, R5.reuse, 0x4, R20 ;  /* 0x0000000405147825 */ /* 0x048fe200078e0214 */
[----:B------:R-:W3:Y:S04]  /*5dc10*/  LDL.LU.64 R8, [R1+0xb0] ;  /* 0x0000b00001087983 */ /* 0x000ee80000300a00 */
[----:B------:R1:W-:Y:S04]  /*5dc20*/  STL.64 [R1+0x18b0], R24 ;  /* 0x0018b01801007387 */ /* 0x0003e80000100a00 */
[----:B------:R-:W-:Y:S04]  /*5dc30*/  LDGSTS.E [R0+-0x1d180], desc[UR60][R24.64], P3 ;  /* 0xe2e8000018007fae */ /* 0x000fe8000992187c */
[----:B------:R-:W-:Y:S04]  /*5dc40*/  LDGSTS.E [R4+-0x1cd80], desc[UR60][R20.64], P3 ;  /* 0xe328000014047fae */ /* 0x000fe8000992187c */
[----:B-1----:R-:W3:Y:S04]  /*5dc50*/  LDL.LU.64 R24, [R1+0x2558] ;  /* 0x0025580001187983 */ /* 0x002ee80000300a00 */
[----:B------:R1:W-:Y:S01]  /*5dc60*/  STL.64 [R1+0x18d8], R20 ;  /* 0x0018d81401007387 */ /* 0x0003e20000100a00 */
[----:B------:R-:W-:-:S04]  /*5dc70*/  IMAD.WIDE R14, R5, 0x4, R14 ;  /* 0x00000004050e7825 */ /* 0x000fc800078e020e */
[----:B------:R-:W-:-:S04]  /*5dc80*/  IMAD.WIDE R18, R5, 0x4, R18 ;  /* 0x0000000405127825 */ /* 0x000fc800078e0212 */
[C---:B------:R-:W-:Y:S01]  /*5dc90*/  IMAD.WIDE R16, R5.reuse, 0x4, R16 ;  /* 0x0000000405107825 */ /* 0x040fe200078e0210 */
[----:B-1----:R-:W3:Y:S04]  /*5dca0*/  LDL.LU.64 R20, [R1+0x2550] ;  /* 0x0025500001147983 */ /* 0x002ee80000300a00 */
[----:B------:R1:W-:Y:S04]  /*5dcb0*/  STL.64 [R1+0x19c0], R14 ;  /* 0x0019c00e01007387 */ /* 0x0003e80000100a00 */
[----:B------:R1:W-:Y:S04]  /*5dcc0*/  STL.64 [R1+0x19c8], R18 ;  /* 0x0019c81201007387 */ /* 0x0003e80000100a00 */
[----:B------:R-:W-:Y:S04]  /*5dcd0*/  LDGSTS.E [R3+-0x1c980], desc[UR60][R14.64], P3 ;  /* 0xe36800000e037fae */ /* 0x000fe8000992187c */
[----:B------:R-:W-:Y:S04]  /*5dce0*/  LDGSTS.E [R2+-0x1c580], desc[UR60][R18.64], P3 ;  /* 0xe3a8000012027fae */ /* 0x000fe8000992187c */
[----:B------:R-:W-:Y:S01]  /*5dcf0*/  LDGSTS.E [R0+-0x1c180], desc[UR60][R16.64], P3 ;  /* 0xe3e8000010007fae */ /* 0x000fe2000992187c */
[----:B------:R-:W-:-:S03]  /*5dd00*/  IMAD.WIDE R12, R5, 0x4, R12 ;  /* 0x00000004050c7825 */ /* 0x000fc600078e020c */
[----:B-1----:R-:W3:Y:S04]  /*5dd10*/  LDL.LU.64 R14, [R1+0x2548] ;  /* 0x00254800010e7983 */ /* 0x002ee80000300a00 */
[----:B------:R-:W3:Y:S04]  /*5dd20*/  LDL.LU.64 R18, [R1+0x2540] ;  /* 0x0025400001127983 */ /* 0x000ee80000300a00 */
[----:B------:R1:W-:Y:S04]  /*5dd30*/  STL.64 [R1+0x19d0], R16 ;  /* 0x0019d01001007387 */ /* 0x0003e80000100a00 */
[----:B------:R-:W-:Y:S01]  /*5dd40*/  LDGSTS.E [R4+-0x1bd80], desc[UR60][R12.64], P3 ;  /* 0xe42800000c047fae */ /* 0x000fe2000992187c */
[----:B------:R-:W-:-:S04]  /*5dd50*/  IMAD.WIDE R10, R5, 0x4, R10 ;  /* 0x00000004050a7825 */ /* 0x000fc800078e020a */
[C---:B--2---:R-:W-:Y:S01]  /*5dd60*/  IMAD.WIDE R246, R5.reuse, 0x4, R246 ;  /* 0x0000000405f67825 */ /* 0x044fe200078e02f6 */
[----:B------:R-:W-:Y:S04]  /*5dd70*/  LDGSTS.E [R3+-0x1b980], desc[UR60][R10.64], P3 ;  /* 0xe46800000a037fae */ /* 0x000fe8000992187c */
[----:B-1----:R-:W2:Y:S04]  /*5dd80*/  LDL.LU.64 R16, [R1+0x2538] ;  /* 0x0025380001107983 */ /* 0x002ea80000300a00 */
[----:B------:R1:W-:Y:S01]  /*5dd90*/  STL.64 [R1+0x19d8], R12 ;  /* 0x0019d80c01007387 */ /* 0x0003e20000100a00 */
[----:B------:R-:W-:-:S03]  /*5dda0*/  IMAD.WIDE R242, R5, 0x4, R242 ;  /* 0x0000000405f27825 */ /* 0x000fc600078e02f2 */
[----:B------:R-:W-:Y:S04]  /*5ddb0*/  LDGSTS.E [R2+-0x1b580], desc[UR60][R246.64], P3 ;  /* 0xe4a80000f6027fae */ /* 0x000fe8000992187c */
[----:B------:R3:W-:Y:S04]  /*5ddc0*/  LDGSTS.E [R0+-0x1b180], desc[UR60][R242.64], P3 ;  /* 0xe4e80000f2007fae */ /* 0x0007e8000992187c */
[----:B-1----:R-:W2:Y:S04]  /*5ddd0*/  LDL.LU.64 R12, [R1+0x2530] ;  /* 0x00253000010c7983 */ /* 0x002ea80000300a00 */
[----:B------:R1:W-:Y:S04]  /*5dde0*/  STL.64 [R1+0x1a50], R10 ;  /* 0x001a500a01007387 */ /* 0x0003e80000100a00 */
[----:B------:R-:W-:Y:S04]  /*5ddf0*/  STL.64 [R1+0x1a48], R246 ;  /* 0x001a48f601007387 */ /* 0x000fe80000100a00 */
[----:B-1----:R-:W2:Y:S04]  /*5de00*/  LDL.LU.64 R10, [R1+0x2528] ;  /* 0x00252800010a7983 */ /* 0x002ea80000300a00 */
[----:B------:R3:W-:Y:S01]  /*5de10*/  STL.64 [R1+0x1a40], R242 ;  /* 0x001a40f201007387 */ /* 0x0007e20000100a00 */
[----:B----4-:R-:W-:-:S05]  /*5de20*/  IMAD.WIDE R244, R5, 0x4, R244 ;  /* 0x0000000405f47825 */ /* 0x010fca00078e02f4 */
[----:B------:R-:W-:Y:S04]  /*5de30*/  STL.64 [R1+0x1a38], R244 ;  /* 0x001a38f401007387 */ /* 0x000fe80000100a00 */
[----:B------:R-:W-:Y:S01]  /*5de40*/  LDGSTS.E [R4+-0x1ad80], desc[UR60][R244.64], P3 ;  /* 0xe5280000f4047fae */ /* 0x000fe2000992187c */
[----:B---3--:R-:W-:-:S05]  /*5de50*/  IMAD.WIDE R242, R5, 0x4, R8 ;  /* 0x0000000405f27825 */ /* 0x008fca00078e0208 */
[----:B------:R-:W-:Y:S04]  /*5de60*/  STL.64 [R1+0x1a30], R242 ;  /* 0x001a30f201007387 */ /* 0x000fe80000100a00 */
[----:B------:R-:W-:Y:S01]  /*5de70*/  LDGSTS.E [R3+-0x1a980], desc[UR60][R242.64], P3 ;  /* 0xe5680000f2037fae */ /* 0x000fe2000992187c */
[----:B--2---:R-:W-:-:S04]  /*5de80*/  IMAD.WIDE R8, R5, 0x4, R10 ;  /* 0x0000000405087825 */ /* 0x004fc800078e020a */
[----:B------:R-:W-:-:S04]  /*5de90*/  IMAD.WIDE R10, R5, 0x4, R12 ;  /* 0x00000004050a7825 */ /* 0x000fc800078e020c */
[C---:B------:R-:W-:Y:S01]  /*5dea0*/  IMAD.WIDE R12, R5.reuse, 0x4, R18 ;  /* 0x00000004050c7825 */ /* 0x040fe200078e0212 */
[----:B------:R1:W-:Y:S04]  /*5deb0*/  STL.64 [R1+0x1a28], R8 ;  /* 0x001a280801007387 */ /* 0x0003e80000100a00 */
[----:B------:R1:W-:Y:S04]  /*5dec0*/  LDGSTS.E [R2+-0x1a580], desc[UR60][R8.64], P3 ;  /* 0xe5a8000008027fae */ /* 0x0003e8000992187c */
[----:B------:R2:W-:Y:S04]  /*5ded0*/  STL.64 [R1+0x1a20], R10 ;  /* 0x001a200a01007387 */ /* 0x0005e80000100a00 */
[----:B------:R2:W-:Y:S01]  /*5dee0*/  LDGSTS.E [R0+-0x1a180], desc[UR60][R10.64], P3 ;  /* 0xe5e800000a007fae */ /* 0x0005e2000992187c */
[----:B-1----:R-:W-:-:S04]  /*5def0*/  IMAD.WIDE R8, R5, 0x4, R16 ;  /* 0x0000000405087825 */ /* 0x002fc800078e0210 */
[C---:B--2---:R-:W-:Y:S01]  /*5df00*/  IMAD.WIDE R10, R5.reuse, 0x4, R14 ;  /* 0x00000004050a7825 */ /* 0x044fe200078e020e */
[----:B------:R-:W2:Y:S04]  /*5df10*/  LDL.LU.64 R16, [R1+0xa8] ;  /* 0x0000a80001107983 */ /* 0x000ea80000300a00 */
[----:B------:R1:W-:Y:S04]  /*5df20*/  STL.64 [R1+0x1a18], R8 ;  /* 0x001a180801007387 */ /* 0x0003e80000100a00 */
[----:B------:R1:W-:Y:S04]  /*5df30*/  LDGSTS.E [R4+-0x19d80], desc[UR60][R8.64], P3 ;  /* 0xe628000008047fae */ /* 0x0003e8000992187c */
[----:B------:R-:W3:Y:S04]  /*5df40*/  LDL.LU.64 R242, [R1+0x88] ;  /* 0x0000880001f27983 */ /* 0x000ee80000300a00 */
[----:B------:R4:W-:Y:S04]  /*5df50*/  STL.64 [R1+0x1a10], R12 ;  /* 0x001a100c01007387 */ /* 0x0009e80000100a00 */
[----:B------:R-:W3:Y:S04]  /*5df60*/  LDL.LU.64 R244, [R1+0x78] ;  /* 0x0000780001f47983 */ /* 0x000ee80000300a00 */
[----:B------:R4:W-:Y:S04]  /*5df70*/  STL.64 [R1+0x1a08], R10 ;  /* 0x001a080a01007387 */ /* 0x0009e80000100a00 */
[----:B------:R4:W-:Y:S04]  /*5df80*/  LDGSTS.E [R3+-0x19980], desc[UR60][R12.64], P3 ;  /* 0xe66800000c037fae */ /* 0x0009e8000992187c */
[----:B------:R4:W-:Y:S01]  /*5df90*/  LDGSTS.E [R2+-0x19580], desc[UR60][R10.64], P3 ;  /* 0xe6a800000a027fae */ /* 0x0009e2000992187c */
[----:B-1----:R-:W-:-:S03]  /*5dfa0*/  IMAD.WIDE R8, R5, 0x4, R20 ;  /* 0x0000000405087825 */ /* 0x002fc600078e0214 */
[----:B------:R-:W3:Y:S04]  /*5dfb0*/  LDL.LU.64 R20, [R1+0x98] ;  /* 0x0000980001147983 */ /* 0x000ee80000300a00 */
[----:B------:R1:W-:Y:S01]  /*5dfc0*/  STL.64 [R1+0x1a00], R8 ;  /* 0x001a000801007387 */ /* 0x0003e20000100a00 */
[----:B----4-:R-:W-:-:S03]  /*5dfd0*/  IMAD.WIDE R12, R5, 0x4, R24 ;  /* 0x00000004050c7825 */ /* 0x010fc600078e0218 */
[----:B------:R-:W4:Y:S04]  /*5dfe0*/  LDL.LU.64 R246, [R1+0x68] ;  /* 0x0000680001f67983 */ /* 0x000f280000300a00 */
[----:B------:R1:W-:Y:S04]  /*5dff0*/  LDGSTS.E [R0+-0x19180], desc[UR60][R8.64], P3 ;  /* 0xe6e8000008007fae */ /* 0x0003e8000992187c */
[----:B------:R-:W4:Y:S01]  /*5e000*/  LDL.LU.64 R24, [R1+0x58] ;  /* 0x0000580001187983 */ /* 0x000f220000300a00 */
[----:B------:R-:W-:-:S03]  /*5e010*/  IMAD.WIDE R10, R5, 0x4, R28 ;  /* 0x00000004050a7825 */ /* 0x000fc600078e021c */
[----:B------:R-:W4:Y:S04]  /*5e020*/  LDL.LU.64 R18, [R1+0x48] ;  /* 0x0000480001127983 */ /* 0x000f280000300a00 */
[----:B------:R1:W-:Y:S04]  /*5e030*/  STL.64 [R1+0x19f8], R12 ;  /* 0x0019f80c01007387 */ /* 0x0003e80000100a00 */
[----:B------:R-:W4:Y:S04]  /*5e040*/  LDL.LU.64 R14, [R1+0x38] ;  /* 0x00003800010e7983 */ /* 0x000f280000300a00 */
[----:B------:R-:W-:Y:S04]  /*5e050*/  LDGSTS.E [R3+-0x18d80], desc[UR60][R12.64], P3 ;  /* 0xe72800000c037fae */ /* 0x000fe8000992187c */
[----:B------:R-:W-:Y:S01]  /*5e060*/  LDGSTS.E [R2+-0x18980], desc[UR60][R10.64], P3 ;  /* 0xe76800000a027fae */ /* 0x000fe2000992187c */
[----:B-1----:R-:W-:-:S04]  /*5e070*/  IMAD.WIDE R8, R5, 0x4, R22 ;  /* 0x0000000405087825 */ /* 0x002fc800078e0216 */
[----:B------:R-:W-:Y:S01]  /*5e080*/  IMAD.WIDE R22, R5, 0x4, R26 ;  /* 0x0000000405167825 */ /* 0x000fe200078e021a */
[----:B------:R1:W-:Y:S04]  /*5e090*/  LDGSTS.E [R0+-0x18580], desc[UR60][R8.64], P3 ;  /* 0xe7a8000008007fae */ /* 0x0003e8000992187c */
[----:B------:R-:W4:Y:S04]  /*5e0a0*/  LDL.LU.64 R12, [R1+0x28] ;  /* 0x00002800010c7983 */ /* 0x000f280000300a00 */
[----:B------:R1:W-:Y:S04]  /*5e0b0*/  STL.64 [R1+0x19f0], R10 ;  /* 0x0019f00a01007387 */ /* 0x0003e80000100a00 */
[----:B------:R1:W-:Y:S04]  /*5e0c0*/  STL.64 [R1+0x19e8], R8 ;  /* 0x0019e80801007387 */ /* 0x0003e80000100a00 */
[----:B-1----:R-:W4:Y:S04]  /*5e0d0*/  LDL.LU.64 R10, [R1+0x18] ;  /* 0x00001800010a7983 */ /* 0x002f280000300a00 */
[----:B------:R1:W-:Y:S04]  /*5e0e0*/  STL.64 [R1+0x19e0], R22 ;  /* 0x0019e01601007387 */ /* 0x0003e80000100a00 */
[----:B------:R-:W4:Y:S01]  /*5e0f0*/  LDL.LU.64 R8, [R1+0x8] ;  /* 0x0000080001087983 */ /* 0x000f220000300a00 */
[----:B------:R-:W-:-:S02]  /*5e100*/  VIADD R249, R249, 0x100000 ;  /* 0x00100000f9f97836 */ /* 0x000fc40000000000 */
[C---:B------:R-:W-:Y:S01]  /*5e110*/  VIADD R0, R250.reuse, 0x100000 ;  /* 0x00100000fa007836 */ /* 0x040fe20000000000 */
[C---:B------:R-:W-:Y:S01]  /*5e120*/  IADD3 R3, R250.reuse, 0x100000, RZ ;  /* 0x00100000fa037810 */ /* 0x040fe20007ffe0ff */
[C---:B------:R-:W-:Y:S02]  /*5e130*/  VIADD R2, R250.reuse, 0x100000 ;  /* 0x00100000fa027836 */ /* 0x040fe40000000000 */
[----:B------:R-:W-:Y:S01]  /*5e140*/  VIADD R4, R250, 0x100000 ;  /* 0x00100000fa047836 */ /* 0x000fe20000000000 */
[----:B------:R1:W-:Y:S01]  /*5e150*/  LDGSTS.E [R249+-0x18180], desc[UR60][R22.64], P3 ;  /* 0xe7e8000016f97fae */ /* 0x0003e2000992187c */
[----:B------:R-:W-:-:S04]  /*5e160*/  IMAD.WIDE R240, R5, 0x4, R240 ;  /* 0x0000000405f07825 */ /* 0x000fc800078e02f0 */
[----:B------:R-:W-:-:S04]  /*5e170*/  IMAD.WIDE R28, R5, 0x4, R118 ;  /* 0x00000004051c7825 */ /* 0x000fc800078e0276 */
[----:B-1----:R-:W-:-:S04]  /*5e180*/  IMAD.WIDE R22, R5, 0x4, R110 ;  /* 0x0000000405167825 */ /* 0x002fc800078e026e */
[----:B--2---:R-:W-:-:S04]  /*5e190*/  IMAD.WIDE R16, R5, 0x4, R16 ;  /* 0x0000000405107825 */ /* 0x004fc800078e0210 */
[----:B---3--:R-:W-:-:S04]  /*5e1a0*/  IMAD.WIDE R242, R5, 0x4, R242 ;  /* 0x0000000405f27825 */ /* 0x008fc800078e02f2 */
[C---:B------:R-:W-:Y:S01]  /*5e1b0*/  IMAD.WIDE R244, R5.reuse, 0x4, R244 ;  /* 0x0000000405f47825 */ /* 0x040fe200078e02f4 */
[----:B------:R-:W-:Y:S03]  /*5e1c0*/  LDGSTS.E [R0+-0x3fd00], desc[UR60][R16.64], P3 ;  /* 0xc030000010007fae */ /* 0x000fe6000992187c */
[----:B------:R-:W-:-:S04]  /*5e1d0*/  IMAD.WIDE R20, R5, 0x4, R20 ;  /* 0x0000000405147825 */ /* 0x000fc800078e0214 */
[----:B----4-:R-:W-:-:S04]  /*5e1e0*/  IMAD.WIDE R246, R5, 0x4, R246 ;  /* 0x0000000405f67825 */ /* 0x010fc800078e02f6 */
[C---:B------:R-:W-:Y:S01]  /*5e1f0*/  IMAD.WIDE R248, R5.reuse, 0x4, R24 ;  /* 0x0000000405f87825 */ /* 0x040fe200078e0218 */
[----:B------:R-:W-:Y:S03]  /*5e200*/  LDGSTS.E [R3+-0x3f900], desc[UR60][R20.64], P3 ;  /* 0xc070000014037fae */ /* 0x000fe6000992187c */
[C---:B------:R-:W-:Y:S01]  /*5e210*/  IMAD.WIDE R18, R5.reuse, 0x4, R18 ;  /* 0x0000000405127825 */ /* 0x040fe200078e0212 */
[----:B------:R-:W-:Y:S03]  /*5e220*/  LDGSTS.E [R2+-0x3f500], desc[UR60][R242.64], P3 ;  /* 0xc0b00000f2027fae */ /* 0x000fe6000992187c */
[C---:B------:R-:W-:Y:S01]  /*5e230*/  IMAD.WIDE R14, R5.reuse, 0x4, R14 ;  /* 0x00000004050e7825 */ /* 0x040fe200078e020e */
[----:B------:R-:W-:Y:S04]  /*5e240*/  LDGSTS.E [R0+-0x3f100], desc[UR60][R244.64], P3 ;  /* 0xc0f00000f4007fae */ /* 0x000fe8000992187c */
[----:B------:R-:W-:Y:S04]  /*5e250*/  LDGSTS.E [R4+-0x3ed00], desc[UR60][R246.64], P3 ;  /* 0xc1300000f6047fae */ /* 0x000fe8000992187c */
[----:B------:R-:W-:Y:S04]  /*5e260*/  LDGSTS.E [R3+-0x3e900], desc[UR60][R248.64], P3 ;  /* 0xc1700000f8037fae */ /* 0x000fe8000992187c */
[----:B------:R-:W-:Y:S04]  /*5e270*/  STL.64 [R1+0x610], R18 ;  /* 0x0006101201007387 */ /* 0x000fe80000100a00 */
[----:B------:R-:W-:Y:S04]  /*5e280*/  LDGSTS.E [R2+-0x3e500], desc[UR60][R18.64], P3 ;  /* 0xc1b0000012027fae */ /* 0x000fe8000992187c */
[----:B------:R-:W-:Y:S04]  /*5e290*/  STL.64 [R1+0x620], R14 ;  /* 0x0006200e01007387 */ /* 0x000fe80000100a00 */
[----:B------:R-:W-:Y:S01]  /*5e2a0*/  LDGSTS.E [R0+-0x3e100], desc[UR60][R14.64], P3 ;  /* 0xc1f000000e007fae */ /* 0x000fe2000992187c */
[----:B------:R-:W-:-:S05]  /*5e2b0*/  IMAD.WIDE R12, R5, 0x4, R12 ;  /* 0x00000004050c7825 */ /* 0x000fca00078e020c */
[----:B------:R1:W-:Y:S04]  /*5e2c0*/  STL.64 [R1+0x630], R12 ;  /* 0x0006300c01007387 */ /* 0x0003e80000100a00 */
[----:B------:R1:W-:Y:S01]  /*5e2d0*/  LDGSTS.E [R4+-0x3dd00], desc[UR60][R12.64], P3 ;  /* 0xc23000000c047fae */ /* 0x0003e2000992187c */
[----:B------:R-:W-:-:S04]  /*5e2e0*/  IMAD.WIDE R10, R5, 0x4, R10 ;  /* 0x00000004050a7825 */ /* 0x000fc800078e020a */
[C---:B------:R-:W-:Y:S01]  /*5e2f0*/  IMAD.WIDE R8, R5.reuse, 0x4, R8 ;  /* 0x0000000405087825 */ /* 0x040fe200078e0208 */
[----:B------:R-:W-:Y:S04]  /*5e300*/  STL.64 [R1+0x648], R10 ;  /* 0x0006480a01007387 */ /* 0x000fe80000100a00 */
[----:B------:R-:W-:Y:S04]  /*5e310*/  LDGSTS.E [R3+-0x3d900], desc[UR60][R10.64], P3 ;  /* 0xc27000000a037fae */ /* 0x000fe8000992187c */
[----:B------:R2:W-:Y:S04]  /*5e320*/  STL.64 [R1+0x660], R8 ;  /* 0x0006600801007387 */ /* 0x0005e80000100a00 */
[----:B------:R2:W-:Y:S01]  /*5e330*/  LDGSTS.E [R2+-0x3d500], desc[UR60][R8.64], P3 ;  /* 0xc2b0000008027fae */ /* 0x0005e2000992187c */
[----:B-1----:R-:W-:-:S03]  /*5e340*/  IMAD.WIDE R12, R5, 0x4, R232 ;  /* 0x00000004050c7825 */ /* 0x002fc600078e02e8 */
[----:B------:R-:W-:Y:S01]  /*5e350*/  LDGSTS.E [R0+-0x3d100], desc[UR60][R240.64], P3 ;  /* 0xc2f00000f0007fae */ /* 0x000fe2000992187c */
[----:B--2---:R-:W-:-:S04]  /*5e360*/  IMAD.WIDE R8, R5, 0x4, R236 ;  /* 0x0000000405087825 */ /* 0x004fc800078e02ec */
[C---:B------:R-:W-:Y:S01]  /*5e370*/  IMAD.WIDE R10, R5.reuse, 0x4, R228 ;  /* 0x00000004050a7825 */ /* 0x040fe200078e02e4 */
        /* <DEDUP_REMOVED lines=14> */
[----:B------:R3:W-:Y:S01]  /*5e460*/  LDGSTS.E [R3+-0x3b900], desc[UR60][R12.64], P3 ;  /* 0xc47000000c037fae */ /* 0x0007e2000992187c */
[----:B-1----:R-:W-:-:S04]  /*5e470*/  IMAD.WIDE R8, R5, 0x4, R32 ;  /* 0x0000000405087825 */ /* 0x002fc800078e0220 */
[C---:B--2---:R-:W-:Y:S01]  /*5e480*/  IMAD.WIDE R10, R5.reuse, 0x4, R34 ;  /* 0x00000004050a7825 */ /* 0x044fe200078e0222 */
[----:B------:R1:W-:Y:S04]  /*5e490*/  STL.64 [R1+0x7d0], R8 ;  /* 0x0007d00801007387 */ /* 0x0003e80000100a00 */
[----:B------:R1:W-:Y:S04]  /*5e4a0*/  LDGSTS.E [R2+-0x3b500], desc[UR60][R8.64], P3 ;  /* 0xc4b0000008027fae */ /* 0x0003e8000992187c */
[----:B------:R2:W-:Y:S04]  /*5e4b0*/  STL.64 [R1+0x7f8], R10 ;  /* 0x0007f80a01007387 */ /* 0x0005e80000100a00 */
[----:B------:R2:W-:Y:S01]  /*5e4c0*/  LDGSTS.E [R0+-0x3b100], desc[UR60][R10.64], P3 ;  /* 0xc4f000000a007fae */ /* 0x0005e2000992187c */
[----:B---3--:R-:W-:-:S04]  /*5e4d0*/  IMAD.WIDE R12, R5, 0x4, R38 ;  /* 0x00000004050c7825 */ /* 0x008fc800078e0226 */
[----:B-1----:R-:W-:-:S04]  /*5e4e0*/  IMAD.WIDE R8, R5, 0x4, R36 ;  /* 0x0000000405087825 */ /* 0x002fc800078e0224 */
[C---:B--2---:R-:W-:Y:S01]  /*5e4f0*/  IMAD.WIDE R10, R5.reuse, 0x4, R40 ;  /* 0x00000004050a7825 */ /* 0x044fe200078e0228 */
        /* <DEDUP_REMOVED lines=90> */
[----:B------:R1:W-:Y:S01]  /*5eaa0*/  LDGSTS.E [R2+-0x1b500], desc[UR60][R8.64], P3 ;  /* 0xe4b0000008027fae */ /* 0x0003e2000992187c */
[----:B---3--:R-:W-:-:S03]  /*5eab0*/  IMAD.WIDE R12, R5, 0x4, R102 ;  /* 0x00000004050c7825 */ /* 0x008fc600078e0266 */
[----:B------:R2:W-:Y:S04]  /*5eac0*/  STL.64 [R1+0x1958], R10 ;  /* 0x0019580a01007387 */ /* 0x0005e80000100a00 */
[----:B------:R2:W-:Y:S01]  /*5ead0*/  LDGSTS.E [R0+-0x1b100], desc[UR60][R10.64], P3 ;  /* 0xe4f000000a007fae */ /* 0x0005e2000992187c */
[----:B-1----:R-:W-:-:S04]  /*5eae0*/  IMAD.WIDE R8, R5, 0x4, R100 ;  /* 0x0000000405087825 */ /* 0x002fc800078e0264 */
[C---:B--2---:R-:W-:Y:S01]  /*5eaf0*/  IMAD.WIDE R10, R5.reuse, 0x4, R104 ;  /* 0x00000004050a7825 */ /* 0x044fe200078e0268 */
[----:B------:R1:W-:Y:S04]  /*5eb00*/  STL.64 [R1+0x1960], R8 ;  /* 0x0019600801007387 */ /* 0x0003e80000100a00 */
[----:B------:R1:W-:Y:S04]  /*5eb10*/  LDGSTS.E [R4+-0x1ad00], desc[UR60][R8.64], P3 ;  /* 0xe530000008047fae */ /* 0x0003e8000992187c */
[----:B------:R2:W-:Y:S04]  /*5eb20*/  STL.64 [R1+0x1968], R12 ;  /* 0x0019680c01007387 */ /* 0x0005e80000100a00 */
[----:B------:R2:W-:Y:S04]  /*5eb30*/  LDGSTS.E [R3+-0x1a900], desc[UR60][R12.64], P3 ;  /* 0xe57000000c037fae */ /* 0x0005e8000992187c */
[----:B------:R-:W-:Y:S04]  /*5eb40*/  STL.64 [R1+0x1970], R10 ;  /* 0x0019700a01007387 */ /* 0x000fe80000100a00 */
[----:B------:R-:W-:Y:S01]  /*5eb50*/  LDGSTS.E [R2+-0x1a500], desc[UR60][R10.64], P3 ;  /* 0xe5b000000a027fae */ /* 0x000fe2000992187c */
[----:B------:R-:W-:-:S04]  /*5eb60*/  IMAD.WIDE R14, R5, 0x4, R112 ;  /* 0x00000004050e7825 */ /* 0x000fc800078e0270 */
[----:B-1----:R-:W-:-:S04]  /*5eb70*/  IMAD.WIDE R8, R5, 0x4, R106 ;  /* 0x0000000405087825 */ /* 0x002fc800078e026a */
[C---:B--2---:R-:W-:Y:S01]  /*5eb80*/  IMAD.WIDE R12, R5.reuse, 0x4, R108 ;  /* 0x00000004050c7825 */ /* 0x044fe200078e026c */
[----:B------:R1:W-:Y:S04]  /*5eb90*/  STL.64 [R1+0x1980], R8 ;  /* 0x0019800801007387 */ /* 0x0003e80000100a00 */
[----:B------:R-:W-:Y:S04]  /*5eba0*/  LDGSTS.E [R0+-0x1a100], desc[UR60][R8.64], P3 ;  /* 0xe5f0000008007fae */ /* 0x000fe8000992187c */
[----:B------:R-:W2:Y:S04]  /*5ebb0*/  LDL.LU.64 R24, [R1+0xa0] ;  /* 0x0000a00001187983 */ /* 0x000ea80000300a00 */
[----:B------:R-:W-:Y:S01]  /*5ebc0*/  LDGSTS.E [R4+-0x19d00], desc[UR60][R12.64], P3 ;  /* 0xe63000000c047fae */ /* 0x000fe2000992187c */
[----:B------:R-:W-:-:S03]  /*5ebd0*/  IMAD.WIDE R18, R5, 0x4, R114 ;  /* 0x0000000405127825 */ /* 0x000fc600078e0272 */
[----:B------:R-:W-:Y:S04]  /*5ebe0*/  LDGSTS.E [R3+-0x19900], desc[UR60][R22.64], P3 ;  /* 0xe670000016037fae */ /* 0x000fe8000992187c */
[----:B------:R3:W-:Y:S01]  /*5ebf0*/  LDGSTS.E [R2+-0x19500], desc[UR60][R14.64], P3 ;  /* 0xe6b000000e027fae */ /* 0x0007e2000992187c */
[----:B------:R-:W-:-:S03]  /*5ec00*/  IMAD.WIDE R30, R5, 0x4, R120 ;  /* 0x00000004051e7825 */ /* 0x000fc600078e0278 */
[----:B------:R-:W-:Y:S04]  /*5ec10*/  LDGSTS.E [R0+-0x19100], desc[UR60][R18.64], P3 ;  /* 0xe6f0000012007fae */ /* 0x000fe8000992187c */
[----:B-1----:R-:W4:Y:S04]  /*5ec20*/  LDL.LU.64 R8, [R1+0x90] ;  /* 0x0000900001087983 */ /* 0x002f280000300a00 */
[----:B------:R1:W-:Y:S04]  /*5ec30*/  STL.64 [R1+0x19b8], R12 ;  /* 0x0019b80c01007387 */ /* 0x0003e80000100a00 */
[----:B------:R-:W4:Y:S04]  /*5ec40*/  LDL.LU.64 R10, [R1+0x80] ;  /* 0x00008000010a7983 */ /* 0x000f280000300a00 */
[----:B-1----:R-:W4:Y:S04]  /*5ec50*/  LDL.LU.64 R12, [R1+0x70] ;  /* 0x00007000010c7983 */ /* 0x002f280000300a00 */
[----:B------:R-:W-:Y:S04]  /*5ec60*/  STL.64 [R1+0x19b0], R22 ;  /* 0x0019b01601007387 */ /* 0x000fe80000100a00 */
[----:B------:R3:W-:Y:S04]  /*5ec70*/  STL.64 [R1+0x19a8], R14 ;  /* 0x0019a80e01007387 */ /* 0x0007e80000100a00 */
[----:B------:R-:W4:Y:S04]  /*5ec80*/  LDL.LU.64 R232, [R1+0x60] ;  /* 0x0000600001e87983 */ /* 0x000f280000300a00 */
[----:B------:R1:W-:Y:S01]  /*5ec90*/  STL.64 [R1+0x19a0], R18 ;  /* 0x0019a01201007387 */ /* 0x0003e20000100a00 */
[----:B---3--:R-:W-:-:S03]  /*5eca0*/  IMAD.WIDE R14, R5, 0x4, R116 ;  /* 0x00000004050e7825 */ /* 0x008fc600078e0274 */
[----:B-1----:R-:W3:Y:S04]  /*5ecb0*/  LDL.LU.64 R18, [R1+0x50] ;  /* 0x0000500001127983 */ /* 0x002ee80000300a00 */
[----:B------:R-:W3:Y:S04]  /*5ecc0*/  LDL.LU.64 R22, [R1+0x40] ;  /* 0x0000400001167983 */ /* 0x000ee80000300a00 */
[----:B------:R-:W-:Y:S04]  /*5ecd0*/  STL.64 [R1+0x1998], R14 ;  /* 0x0019980e01007387 */ /* 0x000fe80000100a00 */
[----:B------:R-:W3:Y:S04]  /*5ece0*/  LDL.LU.64 R236, [R1+0x30] ;  /* 0x0000300001ec7983 */ /* 0x000ee80000300a00 */
[----:B------:R-:W3:Y:S04]  /*5ecf0*/  LDL.LU.64 R26, [R1+0x20] ;  /* 0x00002000011a7983 */ /* 0x000ee80000300a00 */
[----:B------:R1:W-:Y:S04]  /*5ed00*/  LDGSTS.E [R3+-0x18d00], desc[UR60][R14.64], P3 ;  /* 0xe73000000e037fae */ /* 0x0003e8000992187c */
[----:B------:R1:W-:Y:S04]  /*5ed10*/  STL.64 [R1+0x1990], R28 ;  /* 0x0019901c01007387 */ /* 0x0003e80000100a00 */
[----:B------:R-:W-:Y:S04]  /*5ed20*/  STL.64 [R1+0x1988], R30 ;  /* 0x0019881e01007387 */ /* 0x000fe80000100a00 */
[----:B------:R-:W-:Y:S01]  /*5ed30*/  LDGSTS.E [R2+-0x18900], desc[UR60][R28.64], P3 ;  /* 0xe77000001c027fae */ /* 0x000fe2000992187c */
[----:B------:R-:W-:-:S03]  /*5ed40*/  VIADD R250, R250, 0x100000 ;  /* 0x00100000fafa7836 */ /* 0x000fc60000000000 */
[----:B------:R1:W-:Y:S04]  /*5ed50*/  LDGSTS.E [R0+-0x18500], desc[UR60][R30.64], P3 ;  /* 0xe7b000001e007fae */ /* 0x0003e8000992187c */
[----:B-1----:R-:W3:Y:S01]  /*5ed60*/  LDL.LU.64 R28, [R1+0x10] ;  /* 0x00001000011c7983 */ /* 0x002ee20000300a00 */
[----:B------:R-:W-:Y:S01]  /*5ed70*/  IMAD.WIDE R14, R5, 0x4, R122 ;  /* 0x00000004050e7825 */ /* 0x000fe200078e027a */
[----:B------:R-:W-:-:S04]  /*5ed80*/  IADD3 R0, R251, 0x100000, RZ ;  /* 0x00100000fb007810 */ /* 0x000fc80007ffe0ff */
[----:B------:R1:W-:Y:S04]  /*5ed90*/  STL.64 [R1+0x1978], R14 ;  /* 0x0019780e01007387 */ /* 0x0003e80000100a00 */
[----:B------:R1:W-:Y:S01]  /*5eda0*/  LDGSTS.E [R250+-0x18100], desc[UR60][R14.64], P3 ;  /* 0xe7f000000efa7fae */ /* 0x0003e2000992187c */
[C---:B------:R-:W-:Y:S02]  /*5edb0*/  VIADD R4, R251.reuse, 0x100000 ;  /* 0x00100000fb047836 */ /* 0x040fe40000000000 */
[----:B-1----:R-:W-:Y:S02]  /*5edc0*/  VIADD R14, R251, 0x100000 ;  /* 0x00100000fb0e7836 */ /* 0x002fe40000000000 */
        /* <DEDUP_REMOVED lines=32> */
[----:B--2---:R-:W-:-:S04]  /*5efd0*/  IMAD.WIDE R2, R5, 0x4, R24 ;  /* 0x0000000405027825 */ /* 0x004fc800078e0218 */
[C---:B------:R-:W-:Y:S01]  /*5efe0*/  VIADD R25, R251.reuse, 0x100000 ;  /* 0x00100000fb197836 */ /* 0x040fe20000000000 */
[----:B------:R-:W-:Y:S01]  /*5eff0*/  IADD3 R24, R251, 0x100000, RZ ;  /* 0x00100000fb187810 */ /* 0x000fe20007ffe0ff */
[----:B------:R-:W-:Y:S01]  /*5f000*/  LDGSTS.E [R0+-0x3fc80], desc[UR60][R2.64], P3 ;  /* 0xc038000002007fae */ /* 0x000fe2000992187c */
[----:B----4-:R-:W-:-:S04]  /*5f010*/  IMAD.WIDE R8, R5, 0x4, R8 ;  /* 0x0000000405087825 */ /* 0x010fc800078e0208 */
[C---:B------:R-:W-:Y:S01]  /*5f020*/  IMAD.WIDE R10, R5.reuse, 0x4, R10 ;  /* 0x00000004050a7825 */ /* 0x040fe200078e020a */
[----:B------:R1:W-:Y:S04]  /*5f030*/  LDGSTS.E [R14+-0x3f880], desc[UR60][R8.64], P3 ;  /* 0xc0780000080e7fae */ /* 0x0003e8000992187c */
[----:B------:R-:W-:Y:S01]  /*5f040*/  LDGSTS.E [R4+-0x3f480], desc[UR60][R10.64], P3 ;  /* 0xc0b800000a047fae */ /* 0x000fe2000992187c */
[----:B------:R-:W-:-:S04]  /*5f050*/  IMAD.WIDE R12, R5, 0x4, R12 ;  /* 0x00000004050c7825 */ /* 0x000fc800078e020c */
[C---:B-1----:R-:W-:Y:S01]  /*5f060*/  IMAD.WIDE R14, R5.reuse, 0x4, R232 ;  /* 0x00000004050e7825 */ /* 0x042fe200078e02e8 */
[----:B------:R-:W-:Y:S03]  /*5f070*/  LDGSTS.E [R0+-0x3f080], desc[UR60][R12.64], P3 ;  /* 0xc0f800000c007fae */ /* 0x000fe6000992187c */
[C---:B------:R-:W-:Y:S02]  /*5f080*/  IMAD.WIDE R232, R5.reuse, 0x4, R6 ;  /* 0x0000000405e87825 */ /* 0x040fe400078e0206 */
[----:B------:R-:W5:Y:S04]  /*5f090*/  LDL.LU.64 R6, [R1+0x2520] ;  /* 0x0025200001067983 */ /* 0x000f680000300a00 */
[----:B------:R-:W-:Y:S01]  /*5f0a0*/  LDGSTS.E [R25+-0x3ec80], desc[UR60][R14.64], P3 ;  /* 0xc13800000e197fae */ /* 0x000fe2000992187c */
[----:B---3--:R-:W-:-:S04]  /*5f0b0*/  IMAD.WIDE R18, R5, 0x4, R18 ;  /* 0x0000000405127825 */ /* 0x008fc800078e0212 */
[----:B------:R-:W-:-:S04]  /*5f0c0*/  IMAD.WIDE R22, R5, 0x4, R22 ;  /* 0x0000000405167825 */ /* 0x000fc800078e0216 */
[----:B------:R-:W-:-:S04]  /*5f0d0*/  IMAD.WIDE R220, R5, 0x4, R236 ;  /* 0x0000000405dc7825 */ /* 0x000fc800078e02ec */
[C---:B------:R-:W-:Y:S01]  /*5f0e0*/  IMAD.WIDE R224, R5.reuse, 0x4, R26 ;  /* 0x0000000405e07825 */ /* 0x040fe200078e021a */
[----:B------:R-:W-:Y:S04]  /*5f0f0*/  LDGSTS.E [R24+-0x3e880], desc[UR60][R18.64], P3 ;  /* 0xc178000012187fae */ /* 0x000fe8000992187c */
[----:B------:R-:W-:Y:S04]  /*5f100*/  LDGSTS.E [R4+-0x3e480], desc[UR60][R22.64], P3 ;  /* 0xc1b8000016047fae */ /* 0x000fe8000992187c */
[----:B------:R-:W-:Y:S04]  /*5f110*/  LDGSTS.E [R0+-0x3e080], desc[UR60][R220.64], P3 ;  /* 0xc1f80000dc007fae */ /* 0x000fe8000992187c */
[----:B------:R-:W-:Y:S01]  /*5f120*/  LDGSTS.E [R25+-0x3dc80], desc[UR60][R224.64], P3 ;  /* 0xc2380000e0197fae */ /* 0x000fe2000992187c */
[----:B------:R-:W-:-:S04]  /*5f130*/  IMAD.WIDE R236, R5, 0x4, R124 ;  /* 0x0000000405ec7825 */ /* 0x000fc800078e027c */
[----:B------:R-:W-:-:S04]  /*5f140*/  IMAD.WIDE R228, R5, 0x4, R28 ;  /* 0x0000000405e47825 */ /* 0x000fc800078e021c */
[C---:B------:R-:W-:Y:S01]  /*5f150*/  IMAD.WIDE R28, R5.reuse, 0x4, R128 ;  /* 0x00000004051c7825 */ /* 0x040fe200078e0280 */
[----:B------:R-:W-:Y:S04]  /*5f160*/  LDGSTS.E [R24+-0x3d880], desc[UR60][R228.64], P3 ;  /* 0xc2780000e4187fae */ /* 0x000fe8000992187c */
[----:B------:R-:W-:Y:S04]  /*5f170*/  LDGSTS.E [R4+-0x3d480], desc[UR60][R232.64], P3 ;  /* 0xc2b80000e8047fae */ /* 0x000fe8000992187c */
[----:B------:R-:W-:Y:S04]  /*5f180*/  LDGSTS.E [R0+-0x3d080], desc[UR60][R238.64], P3 ;  /* 0xc2f80000ee007fae */ /* 0x000fe8000992187c */
[----:B------:R-:W-:Y:S04]  /*5f190*/  LDGSTS.E [R25+-0x3cc80], desc[UR60][R234.64], P3 ;  /* 0xc3380000ea197fae */ /* 0x000fe8000992187c */
[----:B------:R-:W-:Y:S04]  /*5f1a0*/  LDGSTS.E [R24+-0x3c880], desc[UR60][R230.64], P3 ;  /* 0xc3780000e6187fae */ /* 0x000fe8000992187c */
[----:B------:R-:W-:Y:S04]  /*5f1b0*/  LDGSTS.E [R4+-0x3c480], desc[UR60][R226.64], P3 ;  /* 0xc3b80000e2047fae */ /* 0x000fe8000992187c */
[----:B------:R-:W-:Y:S01]  /*5f1c0*/  LDGSTS.E [R0+-0x3c080], desc[UR60][R222.64], P3 ;  /* 0xc3f80000de007fae */ /* 0x000fe2000992187c */
[----:B------:R-:W-:-:S03]  /*5f1d0*/  IMAD.WIDE R26, R5, 0x4, R130 ;  /* 0x00000004051a7825 */ /* 0x000fc600078e0282 */
        /* <DEDUP_REMOVED lines=12> */
[----:B------:R-:W-:Y:S04]  /*5f2a0*/  STL.64 [R1+0x798], R30 ;  /* 0x0007981e01007387 */ /* 0x000fe80000100a00 */
[----:B------:R-:W-:Y:S04]  /*5f2b0*/  LDGSTS.E [R24+-0x3a880], desc[UR60][R30.64], P3 ;  /* 0xc57800001e187fae */ /* 0x000fe8000992187c */
[----:B------:R2:W-:Y:S04]  /*5f2c0*/  STL.64 [R1+0x7c0], R26 ;  /* 0x0007c01a01007387 */ /* 0x0005e80000100a00 */
[----:B------:R2:W-:Y:S01]  /*5f2d0*/  LDGSTS.E [R4+-0x3a480], desc[UR60][R26.64], P3 ;  /* 0xc5b800001a047fae */ /* 0x0005e2000992187c */
[----:B-1----:R-:W-:-:S04]  /*5f2e0*/  IMAD.WIDE R28, R5, 0x4, R138 ;  /* 0x00000004051c7825 */ /* 0x002fc800078e028a */
[C---:B--2---:R-:W-:Y:S01]  /*5f2f0*/  IMAD.WIDE R26, R5.reuse, 0x4, R140 ;  /* 0x00000004051a7825 */ /* 0x044fe200078e028c */
[----:B------:R1:W-:Y:S04]  /*5f300*/  STL.64 [R1+0x7f0], R28 ;  /* 0x0007f01c01007387 */ /* 0x0003e80000100a00 */
[----:B------:R1:W-:Y:S01]  /*5f310*/  LDGSTS.E [R0+-0x3a080], desc[UR60][R28.64], P3 ;  /* 0xc5f800001c007fae */ /* 0x0003e2000992187c */
[----:B------:R-:W-:-:S03]  /*5f320*/  IMAD.WIDE R30, R5, 0x4, R142 ;  /* 0x00000004051e7825 */ /* 0x000fc600078e028e */
[----:B------:R2:W-:Y:S04]  /*5f330*/  STL.64 [R1+0x818], R26 ;  /* 0x0008181a01007387 */ /* 0x0005e80000100a00 */
[----:B------:R2:W-:Y:S04]  /*5f340*/  LDGSTS.E [R25+-0x39c80], desc[UR60][R26.64], P3 ;  /* 0xc63800001a197fae */ /* 0x0005e8000992187c */
[----:B------:R-:W-:Y:S04]  /*5f350*/  STL.64 [R1+0x840], R30 ;  /* 0x0008401e01007387 */ /* 0x000fe80000100a00 */
[----:B------:R-:W-:Y:S01]  /*5f360*/  LDGSTS.E [R24+-0x39880], desc[UR60][R30.64], P3 ;  /* 0xc67800001e187fae */ /* 0x000fe2000992187c */
[----:B-1----:R-:W-:-:S04]  /*5f370*/  IMAD.WIDE R28, R5, 0x4, R144 ;  /* 0x00000004051c7825 */ /* 0x002fc800078e0290 */
[C---:B--2---:R-:W-:Y:S01]  /*5f380*/  IMAD.WIDE R26, R5.reuse, 0x4, R146 ;  /* 0x00000004051a7825 */ /* 0x044fe200078e0292 */
[----:B------:R1:W-:Y:S04]  /*5f390*/  STL.64 [R1+0x868], R28 ;  /* 0x0008681c01007387 */ /* 0x0003e80000100a00 */
[----:B------:R1:W-:Y:S04]  /*5f3a0*/  LDGSTS.E [R4+-0x39480], desc[UR60][R28.64], P3 ;  /* 0xc6b800001c047fae */ /* 0x0003e8000992187c */
[----:B------:R2:W-:Y:S04]  /*5f3b0*/  STL.64 [R1+0x890], R26 ;  /* 0x0008901a01007387 */ /* 0x0005e80000100a00 */
[----:B------:R2:W-:Y:S01]  /*5f3c0*/  LDGSTS.E [R0+-0x39080], desc[UR60][R26.64], P3 ;  /* 0xc6f800001a007fae */ /* 0x0005e2000992187c */
[----:B-1----:R-:W-:-:S04]  /*5f3d0*/  IMAD.WIDE R28, R5, 0x4, R148 ;  /* 0x00000004051c7825 */ /* 0x002fc800078e0294 */
[C---:B--2---:R-:W-:Y:S01]  /*5f3e0*/  IMAD.WIDE R26, R5.reuse, 0x4, R150 ;  /* 0x00000004051a7825 */ /* 0x044fe200078e0296 */
[----:B------:R1:W-:Y:S04]  /*5f3f0*/  LDGSTS.E [R25+-0x38c80], desc[UR60][R28.64], P3 ;  /* 0xc73800001c197fae */ /* 0x0003e8000992187c */
[----:B------:R2:W-:Y:S04]  /*5f400*/  LDGSTS.E [R24+-0x38880], desc[UR60][R26.64], P3 ;  /* 0xc77800001a187fae */ /* 0x0005e8000992187c */
[----:B------:R-:W-:Y:S04]  /*5f410*/  LDGSTS.E [R4+-0x38480], desc[UR60][R152.64], P3 ;  /* 0xc7b8000098047fae */ /* 0x000fe8000992187c */
        /* <DEDUP_REMOVED lines=19> */
[----:B------:R1:W-:Y:S04]  /*5f550*/  STL.64 [R1+0x8b8], R28 ;  /* 0x0008b81c01007387 */ /* 0x0003e80000100a00 */
[----:B------:R-:W-:Y:S04]  /*5f560*/  LDGSTS.E [R4+-0x1b480], desc[UR60][R192.64], P3 ;  /* 0xe4b80000c0047fae */ /* 0x000fe8000992187c */
[----:B------:R-:W-:Y:S04]  /*5f570*/  LDGSTS.E [R0+-0x1b080], desc[UR60][R194.64], P3 ;  /* 0xe4f80000c2007fae */ /* 0x000fe8000992187c */
[----:B------:R2:W-:Y:S04]  /*5f580*/  STL.64 [R1+0x930], R26 ;  /* 0x0009301a01007387 */ /* 0x0005e80000100a00 */
[----:B------:R-:W-:Y:S01]  /*5f590*/  LDGSTS.E [R25+-0x1ac80], desc[UR60][R196.64], P3 ;  /* 0xe5380000c4197fae */ /* 0x000fe2000992187c */
[----:B------:R-:W-:-:S03]  /*5f5a0*/  IMAD.WIDE R30, R5, 0x4, R206 ;  /* 0x00000004051e7825 */ /* 0x000fc600078e02ce */
[----:B------:R-:W-:Y:S04]  /*5f5b0*/  LDGSTS.E [R24+-0x1a880], desc[UR60][R198.64], P3 ;  /* 0xe5780000c6187fae */ /* 0x000fe8000992187c */
[----:B------:R-:W-:Y:S04]  /*5f5c0*/  LDGSTS.E [R4+-0x1a480], desc[UR60][R200.64], P3 ;  /* 0xe5b80000c8047fae */ /* 0x000fe8000992187c */
[----:B------:R-:W-:Y:S01]  /*5f5d0*/  LDGSTS.E [R0+-0x1a080], desc[UR60][R202.64], P3 ;  /* 0xe5f80000ca007fae */ /* 0x000fe2000992187c */
        /* <DEDUP_REMOVED lines=15> */
[----:B------:R-:W-:Y:S04]  /*5f6d0*/  STL.64 [R1+0x18f0], R30 ;  /* 0x0018f01e01007387 */ /* 0x000fe80000100a00 */
[----:B------:R-:W-:Y:S01]  /*5f6e0*/  LDGSTS.E [R4+-0x18880], desc[UR60][R30.64], P3 ;  /* 0xe77800001e047fae */ /* 0x000fe2000992187c */
[----:B-1----:R-:W-:-:S04]  /*5f6f0*/  IMAD.WIDE R28, R5, 0x4, R216 ;  /* 0x00000004051c7825 */ /* 0x002fc800078e02d8 */
[----:B--2---:R-:W-:Y:S01]  /*5f700*/  IMAD.WIDE R26, R5, 0x4, R218 ;  /* 0x00000004051a7825 */ /* 0x004fe200078e02da */
[----:B------:R1:W-:Y:S04]  /*5f710*/  STL.64 [R1+0x18e8], R28 ;  /* 0x0018e81c01007387 */ /* 0x0003e80000100a00 */
[----:B------:R-:W-:Y:S04]  /*5f720*/  STL [R1+0x400], RZ ;  /* 0x000400ff01007387 */ /* 0x000fe80000100800 */
[----:B------:R2:W-:Y:S04]  /*5f730*/  STL.64 [R1+0x18e0], R26 ;  /* 0x0018e01a01007387 */ /* 0x0005e80000100a00 */
[----:B------:R3:W-:Y:S04]  /*5f740*/  STL [R1+0x404], RZ ;  /* 0x000404ff01007387 */ /* 0x0007e80000100800 */
        /* <DEDUP_REMOVED lines=254> */
[----:B------:R3:W-:Y:S04]  /*60730*/  STL [R1], RZ ;  /* 0x000000ff01007387 */ /* 0x0007e80000100800 */
        /* <DEDUP_REMOVED lines=101> */
[----:B------:R1:W-:Y:S04]  /*60d90*/  LDGSTS.E [R0+-0x18480], desc[UR60][R28.64], P3 ;  /* 0xe7b800001c007fae */ /* 0x0003e8000992187c */
[----:B------:R3:W-:Y:S04]  /*60da0*/  STL [R1+0x198], RZ ;  /* 0x000198ff01007387 */ /* 0x0007e80000100800 */
[----:B------:R3:W-:Y:S04]  /*60db0*/  STL [R1+0x19c], RZ ;  /* 0x00019cff01007387 */ /* 0x0007e80000100800 */
[----:B------:R3:W-:Y:S04]  /*60dc0*/  STL [R1+0x1a0], RZ ;  /* 0x0001a0ff01007387 */ /* 0x0007e80000100800 */
[----:B------:R3:W-:Y:S04]  /*60dd0*/  STL [R1+0x1a4], RZ ;  /* 0x0001a4ff01007387 */ /* 0x0007e80000100800 */
[----:B------:R3:W-:Y:S04]  /*60de0*/  STL [R1+0x1a8], RZ ;  /* 0x0001a8ff01007387 */ /* 0x0007e80000100800 */
[----:B------:R3:W-:Y:S04]  /*60df0*/  STL [R1+0x1ac], RZ ;  /* 0x0001acff01007387 */ /* 0x0007e80000100800 */
[----:B------:R3:W-:Y:S01]  /*60e00*/  STL [R1+0x1b0], RZ ;  /* 0x0001b0ff01007387 */ /* 0x0007e20000100800 */
[----:B-1----:R-:W1:Y:S03]  /*60e10*/  LDC R29, c[0x0][0x230] ;  /* 0x00008c00ff1d7b82 */ /* 0x002e660000000800 */
        /* <DEDUP_REMOVED lines=18> */
[----:B------:R3:W-:Y:S01]  /*60f40*/  STL [R1+0x1fc], RZ ;  /* 0x0001fcff01007387 */ /* 0x0007e20000100800 */
[----:B-1----:R-:W-:-:S05]  /*60f50*/  VIADD R250, R29, 0x7f ;  /* 0x0000007f1dfa7836 */ /* 0x002fca0000000000 */
[----:B------:R-:W-:Y:S01]  /*60f60*/  ISETP.GE.AND P0, PT, R250, 0x80, PT ;  /* 0x00000080fa00780c */ /* 0x000fe20003f06270 */
[----:B------:R-:W-:Y:S01]  /*60f70*/  VIADD R251, R251, 0x100000 ;  /* 0x00100000fbfb7836 */ /* 0x000fe20000000000 */
[----:B------:R-:W-:-:S04]  /*60f80*/  CS2R R24, SRZ ;  /* 0x0000000000187805 */ /* 0x000fc8000001ff00 */
[----:B------:R2:W-:Y:S04]  /*60f90*/  LDGSTS.E [R251+-0x18080], desc[UR60][R26.64], P3 ;  /* 0xe7f800001afb7fae */ /* 0x0005e8000992187c */
[----:B------:R-:W0:Y:S01]  /*60fa0*/  LDGDEPBAR ;  /* 0x00000000000079af */ /* 0x000e220000000000 */
[----:B------:R-:W-:Y:S02]  /*60fb0*/  CS2R R28, SRZ ;  /* 0x00000000001c7805 */ /* 0x000fe4000001ff00 */
[----:B------:R-:W-:Y:S02]  /*60fc0*/  CS2R R30, SRZ ;  /* 0x00000000001e7805 */ /* 0x000fe4000001ff00 */
[----:B------:R-:W-:Y:S02]  /*60fd0*/  CS2R R32, SRZ ;  /* 0x0000000000207805 */ /* 0x000fe4000001ff00 */
[----:B------:R-:W-:-:S02]  /*60fe0*/  CS2R R34, SRZ ;  /* 0x0000000000227805 */ /* 0x000fc4000001ff00 */
[----:B------:R-:W-:Y:S02]  /*60ff0*/  CS2R R36, SRZ ;  /* 0x0000000000247805 */ /* 0x000fe4000001ff00 */
[----:B------:R-:W-:Y:S02]  /*61000*/  CS2R R38, SRZ ;  /* 0x0000000000267805 */ /* 0x000fe4000001ff00 */
[----:B------:R-:W-:Y:S02]  /*61010*/  CS2R R40, SRZ ;  /* 0x0000000000287805 */ /* 0x000fe4000001ff00 */
[----:B------:R-:W-:Y:S02]  /*61020*/  CS2R R42, SRZ ;  /* 0x00000000002a7805 */ /* 0x000fe4000001ff00 */
[----:B------:R-:W-:Y:S02]  /*61030*/  CS2R R44, SRZ ;  /* 0x00000000002c7805 */ /* 0x000fe4000001ff00 */
[----:B------:R-:W-:-:S02]  /*61040*/  CS2R R46, SRZ ;  /* 0x00000000002e7805 */ /* 0x000fc4000001ff00 */
[----:B--2---:R-:W-:Y:S02]  /*61050*/  CS2R R26, SRZ ;  /* 0x00000000001a7805 */ /* 0x004fe4000001ff00 */
[----:B------:R-:W-:Y:S02]  /*61060*/  CS2R R48, SRZ ;  /* 0x0000000000307805 */ /* 0x000fe4000001ff00 */
        /* <DEDUP_REMOVED lines=50> */
[----:B------:R-:W-:Y:S01]  /*61390*/  CS2R R150, SRZ ;  /* 0x0000000000967805 */ /* 0x000fe2000001ff00 */
[----:B---3--:R-:W-:Y:S06]  /*613a0*/  @!P0 BRA `(.L_x_0) ;  /* 0x00000260003c8947 */ /* 0x008fec0003800000 */
[----:B------:R-:W2:Y:S01]  /*613b0*/  LDL.LU.64 R150, [R1+0x6c0] ;  /* 0x0006c00001967983 */ /* 0x000ea20000300a00 */
[----:B------:R-:W1:Y:S03]  /*613c0*/  LDC R4, c[0x0][0x238] ;  /* 0x00008e00ff047b82 */ /* 0x000e660000000800 */
        /* <DEDUP_REMOVED lines=10> */
[----:B--2---:R2:W-:Y:S01]  /*61470*/  STL [R1+0x9a0], R150 ;  /* 0x0009a09601007387 */ /* 0x0045e20000100800 */
[----:B------:R-:W-:-:S03]  /*61480*/  IMAD.MOV.U32 R0, RZ, RZ, R151 ;  /* 0x000000ffff007224 */ /* 0x000fc600078e0097 */
[----:B--2---:R-:W2:Y:S04]  /*61490*/  LDL.LU.64 R150, [R1+0x910] ;  /* 0x0009100001967983 */ /* 0x004ea80000300a00 */
[----:B------:R1:W-:Y:S04]  /*614a0*/  STL [R1+0x99c], R0 ;  /* 0x00099c0001007387 */ /* 0x0003e80000100800 */
[----:B---3--:R3:W-:Y:S01]  /*614b0*/  STL [R1+0x9a8], R206 ;  /* 0x0009a8ce01007387 */ /* 0x0087e20000100800 */
[----:B-1----:R-:W-:-:S03]  /*614c0*/  MOV R0, R207 ;  /* 0x000000cf00007202 */ /* 0x002fc60000000f00 */
[----:B---3--:R-:W3:Y:S04]  /*614d0*/  LDL.LU.64 R206, [R1+0x920] ;  /* 0x0009200001ce7983 */ /* 0x008ee80000300a00 */
[----:B------:R1:W-:Y:S04]  /*614e0*/  STL [R1+0x9a4], R0 ;  /* 0x0009a40001007387 */ /* 0x0003e80000100800 */
[----:B----4-:R4:W-:Y:S01]  /*614f0*/  STL [R1+0x9b0], R216 ;  /* 0x0009b0d801007387 */ /* 0x0109e20000100800 */
[----:B-1----:R-:W-:-:S03]  /*61500*/  IMAD.MOV.U32 R0, RZ, RZ, R217 ;  /* 0x000000ffff007224 */ /* 0x002fc600078e00d9 */
[----:B----4-:R-:W4:Y:S04]  /*61510*/  LDL.LU.64 R216, [R1+0x938] ;  /* 0x0009380001d87983 */ /* 0x010f280000300a00 */
[----:B------:R1:W-:Y:S04]  /*61520*/  STL [R1+0x9ac], R0 ;  /* 0x0009ac0001007387 */ /* 0x0003e80000100800 */
[----:B------:R1:W-:Y:S02]  /*61530*/  STL [R1+0x9b8], R214 ;  /* 0x0009b8d601007387 */ /* 0x0003e40000100800 */
[----:B-1----:R-:W-:-:S02]  /*61540*/  IMAD.MOV.U32 R0, RZ, RZ, R215 ;  /* 0x000000ffff007224 */ /* 0x002fc400078e00d7 */
[----:B------:R-:W4:Y:S04]  /*61550*/  LDL.LU.64 R214, [R1+0x948] ;  /* 0x0009480001d67983 */ /* 0x000f280000300a00 */
[----:B------:R1:W-:Y:S04]  /*61560*/  STL [R1+0x9b4], R0 ;  /* 0x0009b40001007387 */ /* 0x0003e80000100800 */
[----:B------:R1:W-:Y:S02]  /*61570*/  STL [R1+0x9c0], R204 ;  /* 0x0009c0cc01007387 */ /* 0x0003e40000100800 */
[----:B-1----:R-:W-:-:S02]  /*61580*/  IMAD.MOV.U32 R0, RZ, RZ, R205 ;  /* 0x000000ffff007224 */ /* 0x002fc400078e00cd */
[----:B------:R-:W4:Y:S04]  /*61590*/  LDL.LU.64 R204, [R1+0x958] ;  /* 0x0009580001cc7983 */ /* 0x000f280000300a00 */
[----:B------:R1:W-:Y:S04]  /*615a0*/  STL [R1+0x9bc], R0 ;  /* 0x0009bc0001007387 */ /* 0x0003e80000100800 */
[----:B------:R1:W-:Y:S02]  /*615b0*/  STL [R1+0x9c8], R212 ;  /* 0x0009c8d401007387 */ /* 0x0003e40000100800 */
[----:B-1----:R-:W-:-:S02]  /*615c0*/  MOV R0, R213 ;  /* 0x000000d500007202 */ /* 0x002fc40000000f00 */
[----:B------:R-:W4:Y:S04]  /*615d0*/  LDL.LU.64 R212, [R1+0x960] ;  /* 0x0009600001d47983 */ /* 0x000f280000300a00 */
        /* <DEDUP_REMOVED lines=21> */
[----:B--2---:R2:W-:Y:S01]  /*61730*/  STL [R1+0x9f8], R150 ;  /* 0x0009f89601007387 */ /* 0x0045e20000100800 */
[----:B-1----:R-:W-:-:S03]  /*61740*/  IMAD.MOV.U32 R0, RZ, RZ, R151 ;  /* 0x000000ffff007224 */ /* 0x002fc600078e0097 */
[----:B--2---:R-:W2:Y:S04]  /*61750*/  LDL.LU.64 R150, [R1+0xa50] ;  /* 0x000a500001967983 */ /* 0x004ea80000300a00 */
[----:B------:R1:W-:Y:S04]  /*61760*/  STL [R1+0x9f4], R0 ;  /* 0x0009f40001007387 */ /* 0x0003e80000100800 */
[----:B---3--:R3:W-:Y:S01]  /*61770*/  STL [R1+0xa00], R206 ;  /* 0x000a00ce01007387 */ /* 0x0087e20000100800 */
[----:B-1----:R-:W-:-:S03]  /*61780*/  IMAD.MOV.U32 R0, RZ, RZ, R207 ;  /* 0x000000ffff007224 */ /* 0x002fc600078e00cf */
[----:B---3--:R-:W3:Y:S04]  /*61790*/  LDL.LU.64 R206, [R1+0xa58] ;  /* 0x000a580001ce7983 */ /* 0x008ee80000300a00 */
[----:B------:R1:W-:Y:S04]  /*617a0*/  STL [R1+0x9fc], R0 ;  /* 0x0009fc0001007387 */ /* 0x0003e80000100800 */
[----:B----4-:R4:W-:Y:S01]  /*617b0*/  STL [R1+0xa08], R216 ;  /* 0x000a08d801007387 */ /* 0x0109e20000100800 */
[----:B-1----:R-:W-:-:S03]  /*617c0*/  MOV R0, R217 ;  /* 0x000000d900007202 */ /* 0x002fc60000000f00 */
        /* <DEDUP_REMOVED lines=43> */
[----:B-1----:R-:W-:-:S03]  /*61a80*/  IMAD.MOV.U32 R0, RZ, RZ, R217 ;  /* 0x000000ffff007224 */ /* 0x002fc600078e00d9 */
[----:B----4-:R-:W4:Y:S04]  /*61a90*/  LDL.LU.64 R216, [R1+0xc08] ;  /* 0x000c080001d87983 */ /* 0x010f280000300a00 */
        /* <DEDUP_REMOVED lines=33> */
[----:B--2---:R2:W-:Y:S01]  /*61cb0*/  STL [R1+0xaa8], R150 ;  /* 0x000aa89601007387 */ /* 0x0045e20000100800 */
[----:B-1----:R-:W-:-:S03]  /*61cc0*/  MOV R0, R151 ;  /* 0x0000009700007202 */ /* 0x002fc60000000f00 */
        /* <DEDUP_REMOVED lines=217> */
[----:B------:R2:W-:Y:S02]  /*62a60*/  STL [R1+0xc54], R0 ;  /* 0x000c540001007387 */ /* 0x0005e40000100800 */
[----:B--2---:R-:W-:Y:S02]  /*62a70*/  IMAD.MOV.U32 R0, RZ, RZ, R151 ;  /* 0x000000ffff007224 */ /* 0x004fe400078e0097 */
[----:B------:R1:W-:Y:S04]  /*62a80*/  STL [R1+0xc60], R150 ;  /* 0x000c609601007387 */ /* 0x0003e80000100800 */
[----:B-1----:R-:W2:Y:S04]  /*62a90*/  LDL.LU.64 R150, [R1+0x10e8] ;  /* 0x0010e80001967983 */ /* 0x002ea80000300a00 */
[----:B------:R1:W-:Y:S04]  /*62aa0*/  STL [R1+0xc5c], R0 ;  /* 0x000c5c0001007387 */ /* 0x0003e80000100800 */
[----:B---3--:R3:W-:Y:S01]  /*62ab0*/  STL [R1+0xc68], R206 ;  /* 0x000c68ce01007387 */ /* 0x0087e20000100800 */
[----:B-1----:R-:W-:-:S03]  /*62ac0*/  MOV R0, R207 ;  /* 0x000000cf00007202 */ /* 0x002fc60000000f00 */
[----:B---3--:R-:W3:Y:S04]  /*62ad0*/  LDL.LU.64 R206, [R1+0x1098] ;  /* 0x0010980001ce7983 */ /* 0x008ee80000300a00 */
[----:B------:R1:W-:Y:S04]  /*62ae0*/  STL [R1+0xc64], R0 ;  /* 0x000c640001007387 */ /* 0x0003e80000100800 */
[----:B----4-:R-:W-:Y:S04]  /*62af0*/  STL [R1+0xc70], R216 ;  /* 0x000c70d801007387 */ /* 0x010fe80000100800 */
[----:B------:R-:W4:Y:S01]  /*62b00*/  LDL.LU.64 R144, [R1+0x10a0] ;  /* 0x0010a00001907983 */ /* 0x000f220000300a00 */
[----:B-1----:R-:W-:-:S05]  /*62b10*/  IMAD.MOV.U32 R0, RZ, RZ, R217 ;  /* 0x000000ffff007224 */ /* 0x002fca00078e00d9 */
[----:B------:R1:W-:Y:S04]  /*62b20*/  STL [R1+0xc6c], R0 ;  /* 0x000c6c0001007387 */ /* 0x0003e80000100800 */
[----:B------:R-:W-:Y:S01]  /*62b30*/  STL [R1+0xc78], R214 ;  /* 0x000c78d601007387 */ /* 0x000fe20000100800 */
[----:B-1----:R-:W-:-:S03]  /*62b40*/  IMAD.MOV.U32 R0, RZ, RZ, R215 ;  /* 0x000000ffff007224 */ /* 0x002fc600078e00d7 */
[----:B------:R-:W4:Y:S04]  /*62b50*/  LDL.LU.64 R216, [R1+0x10a8] ;  /* 0x0010a80001d87983 */ /* 0x000f280000300a00 */
[----:B------:R1:W-:Y:S02]  /*62b60*/  STL [R1+0xc74], R0 ;  /* 0x000c740001007387 */ /* 0x0003e40000100800 */
[----:B-1----:R-:W-:Y:S02]  /*62b70*/  IMAD.MOV.U32 R0, RZ, RZ, R205 ;  /* 0x000000ffff007224 */ /* 0x002fe400078e00cd */
[----:B------:R1:W-:Y:S04]  /*62b80*/  STL [R1+0xc80], R204 ;  /* 0x000c80cc01007387 */ /* 0x0003e80000100800 */
[----:B------:R-:W4:Y:S04]  /*62b90*/  LDL.LU.64 R214, [R1+0x10b8] ;  /* 0x0010b80001d67983 */ /* 0x000f280000300a00 */
[----:B------:R1:W-:Y:S04]  /*62ba0*/  STL [R1+0xc7c], R0 ;  /* 0x000c7c0001007387 */ /* 0x0003e80000100800 */
[----:B------:R1:W-:Y:S04]  /*62bb0*/  STL [R1+0xc88], R212 ;  /* 0x000c88d401007387 */ /* 0x0003e80000100800 */
[----:B-1----:R-:W4:Y:S01]  /*62bc0*/  LDL.LU.64 R204, [R1+0x1078] ;  /* 0x0010780001cc7983 */ /* 0x002f220000300a00 */
[----:B------:R-:W-:-:S03]  /*62bd0*/  MOV R0, R213 ;  /* 0x000000d500007202 */ /* 0x000fc60000000f00 */
[----:B------:R-:W-:Y:S04]  /*62be0*/  STL [R1+0xc90], R148 ;  /* 0x000c909401007387 */ /* 0x000fe80000100800 */
[----:B------:R1:W-:Y:S04]  /*62bf0*/  STL [R1+0xc84], R0 ;  /* 0x000c840001007387 */ /* 0x0003e80000100800 */
[----:B------:R-:W4:Y:S01]  /*62c00*/  LDL.LU.64 R212, [R1+0x1080] ;  /* 0x0010800001d47983 */ /* 0x000f220000300a00 */
[----:B-1----:R-:W-:-:S03]  /*62c10*/  IMAD.MOV.U32 R0, RZ, RZ, R149 ;  /* 0x000000ffff007224 */ /* 0x002fc600078e0095 */
[----:B------:R-:W-:Y:S04]  /*62c20*/  STL [R1+0xc98], R146 ;  /* 0x000c989201007387 */ /* 0x000fe80000100800 */
[----:B------:R1:W-:Y:S04]  /*62c30*/  STL [R1+0xc8c], R0 ;  /* 0x000c8c0001007387 */ /* 0x0003e80000100800 */
[----:B------:R-:W4:Y:S01]  /*62c40*/  LDL.LU.64 R148, [R1+0x1088] ;  /* 0x0010880001947983 */ /* 0x000f220000300a00 */
[----:B-1----:R-:W-:-:S03]  /*62c50*/  IMAD.MOV.U32 R0, RZ, RZ, R147 ;  /* 0x000000ffff007224 */ /* 0x002fc600078e0093 */
[----:B------:R-:W-:Y:S04]  /*62c60*/  STL [R1+0xca0], R218 ;  /* 0x000ca0da01007387 */ /* 0x000fe80000100800 */
[----:B------:R1:W-:Y:S02]  /*62c70*/  STL [R1+0xc94], R0 ;  /* 0x000c940001007387 */ /* 0x0003e40000100800 */
[----:B-1----:R-:W-:Y:S02]  /*62c80*/  IMAD.MOV.U32 R0, RZ, RZ, R219 ;  /* 0x000000ffff007224 */ /* 0x002fe400078e00db */
        /* <DEDUP_REMOVED lines=12> */
[----:B------:R-:W4:Y:S04]  /*62d50*/  LDL.LU.64 R146, [R1+0x1050] ;  /* 0x0010500001927983 */ /* 0x000f280000300a00 */
[----:B---3--:R-:W-:Y:S04]  /*62d60*/  STL [R1+0xcc0], R206 ;  /* 0x000cc0ce01007387 */ /* 0x008fe80000100800 */
[----:B------:R1:W-:Y:S04]  /*62d70*/  STL [R1+0xcb4], R0 ;  /* 0x000cb40001007387 */ /* 0x0003e80000100800 */
[----:B--2---:R-:W2:Y:S01]  /*62d80*/  LDL.LU.64 R150, [R1+0x1058] ;  /* 0x0010580001967983 */ /* 0x004ea20000300a00 */
[----:B-1----:R-:W-:-:S03]  /*62d90*/  IMAD.MOV.U32 R0, RZ, RZ, R207 ;  /* 0x000000ffff007224 */ /* 0x002fc600078e00cf */
[----:B----4-:R-:W-:Y:S04]  /*62da0*/  STL [R1+0xcc8], R144 ;  /* 0x000cc89001007387 */ /* 0x010fe80000100800 */
[----:B------:R1:W-:Y:S04]  /*62db0*/  STL [R1+0xcbc], R0 ;  /* 0x000cbc0001007387 */ /* 0x0003e80000100800 */
[----:B------:R-:W3:Y:S01]  /*62dc0*/  LDL.LU.64 R206, [R1+0xfd8] ;  /* 0x000fd80001ce7983 */ /* 0x000ee20000300a00 */
[----:B-1----:R-:W-:-:S03]  /*62dd0*/  MOV R0, R145 ;  /* 0x0000009100007202 */ /* 0x002fc60000000f00 */
[----:B------:R-:W-:Y:S04]  /*62de0*/  STL [R1+0xcd0], R216 ;  /* 0x000cd0d801007387 */ /* 0x000fe80000100800 */
[----:B------:R1:W-:Y:S02]  /*62df0*/  STL [R1+0xcc4], R0 ;  /* 0x000cc40001007387 */ /* 0x0003e40000100800 */
[----:B-1----:R-:W-:Y:S02]  /*62e00*/  IMAD.MOV.U32 R0, RZ, RZ, R217 ;  /* 0x000000ffff007224 */ /* 0x002fe400078e00d9 */
[----:B------:R-:W4:Y:S04]  /*62e10*/  LDL.LU.64 R216, [R1+0xfd0] ;  /* 0x000fd00001d87983 */ /* 0x000f280000300a00 */
[----:B------:R1:W-:Y:S04]  /*62e20*/  STL [R1+0xccc], R0 ;  /* 0x000ccc0001007387 */ /* 0x0003e80000100800 */
[----:B------:R1:W-:Y:S02]  /*62e30*/  STL [R1+0xcd8], R214 ;  /* 0x000cd8d601007387 */ /* 0x0003e40000100800 */
[----:B-1----:R-:W-:-:S02]  /*62e40*/  IMAD.MOV.U32 R0, RZ, RZ, R215 ;  /* 0x000000ffff007224 */ /* 0x002fc400078e00d7 */
[----:B------:R-:W-:Y:S04]  /*62e50*/  STL [R1+0xce0], R204 ;  /* 0x000ce0cc01007387 */ /* 0x000fe80000100800 */
[----:B------:R1:W-:Y:S04]  /*62e60*/  STL [R1+0xcd4], R0 ;  /* 0x000cd40001007387 */ /* 0x0003e80000100800 */
[----:B------:R-:W4:Y:S01]  /*62e70*/  LDL.LU.64 R214, [R1+0x1000] ;  /* 0x0010000001d67983 */ /* 0x000f220000300a00 */
[----:B-1----:R-:W-:-:S03]  /*62e80*/  IMAD.MOV.U32 R0, RZ, RZ, R205 ;  /* 0x000000ffff007224 */ /* 0x002fc600078e00cd */
[----:B------:R-:W-:Y:S04]  /*62e90*/  STL [R1+0xce8], R212 ;  /* 0x000ce8d401007387 */ /* 0x000fe80000100800 */
[----:B------:R1:W-:Y:S04]  /*62ea0*/  STL [R1+0xcdc], R0 ;  /* 0x000cdc0001007387 */ /* 0x0003e80000100800 */
[----:B------:R-:W4:Y:S01]  /*62eb0*/  LDL.LU.64 R204, [R1+0x1010] ;  /* 0x0010100001cc7983 */ /* 0x000f220000300a00 */
[----:B-1----:R-:W-:-:S03]  /*62ec0*/  MOV R0, R213 ;  /* 0x000000d500007202 */ /* 0x002fc60000000f00 */
[----:B------:R-:W-:Y:S04]  /*62ed0*/  STL [R1+0xcf0], R148 ;  /* 0x000cf09401007387 */ /* 0x000fe80000100800 */
[----:B------:R1:W-:Y:S04]  /*62ee0*/  STL [R1+0xce4], R0 ;  /* 0x000ce40001007387 */ /* 0x0003e80000100800 */
[----:B------:R-:W4:Y:S01]  /*62ef0*/  LDL.LU.64 R212, [R1+0xf90] ;  /* 0x000f900001d47983 */ /* 0x000f220000300a00 */
[----:B-1----:R-:W-:-:S03]  /*62f00*/  IMAD.MOV.U32 R0, RZ, RZ, R149 ;  /* 0x000000ffff007224 */ /* 0x002fc600078e0095 */
        /* <DEDUP_REMOVED lines=12> */
[----:B------:R-:W-:Y:S04]  /*62fd0*/  STL [R1+0xd10], R146 ;  /* 0x000d109201007387 */ /* 0x000fe80000100800 */
[----:B------:R1:W-:Y:S04]  /*62fe0*/  STL [R1+0xd04], R0 ;  /* 0x000d040001007387 */ /* 0x0003e80000100800 */
[----:B------:R-:W4:Y:S01]  /*62ff0*/  LDL.LU.64 R208, [R1+0xf38] ;  /* 0x000f380001d07983 */ /* 0x000f220000300a00 */
[----:B-1----:R-:W-:-:S03]  /*63000*/  IMAD.MOV.U32 R0, RZ, RZ, R147 ;  /* 0x000000ffff007224 */ /* 0x002fc600078e0093 */
[----:B--2---:R-:W-:Y:S04]  /*63010*/  STL [R1+0xd18], R150 ;  /* 0x000d189601007387 */ /* 0x004fe80000100800 */
[----:B------:R1:W-:Y:S04]  /*63020*/  STL [R1+0xd0c], R0 ;  /* 0x000d0c0001007387 */ /* 0x0003e80000100800 */
[----:B------:R-:W2:Y:S01]  /*63030*/  LDL.LU.64 R142, [R1+0xf28] ;  /* 0x000f2800018e7983 */ /* 0x000ea20000300a00 */
[----:B-1----:R-:W-:-:S05]  /*63040*/  IMAD.MOV.U32 R0, RZ, RZ, R151 ;  /* 0x000000ffff007224 */ /* 0x002fca00078e0097 */
[----:B------:R1:W-:Y:S04]  /*63050*/  STL [R1+0xd14], R0 ;  /* 0x000d140001007387 */ /* 0x0003e80000100800 */
[----:B---3--:R3:W-:Y:S04]  /*63060*/  STL [R1+0xd20], R206 ;  /* 0x000d20ce01007387 */ /* 0x0087e80000100800 */
[----:B------:R-:W2:Y:S01]  /*63070*/  LDL.LU.64 R144, [R1+0xf20] ;  /* 0x000f200001907983 */ /* 0x000ea20000300a00 */
[----:B-1----:R-:W-:-:S03]  /*63080*/  IMAD.MOV.U32 R0, RZ, RZ, R207 ;  /* 0x000000ffff007224 */ /* 0x002fc600078e00cf */
[----:B------:R-:W2:Y:S04]  /*63090*/  LDL.LU.64 R150, [R1+0xf78] ;  /* 0x000f780001967983 */ /* 0x000ea80000300a00 */
[----:B------:R1:W-:Y:S04]  /*630a0*/  STL [R1+0xd1c], R0 ;  /* 0x000d1c0001007387 */ /* 0x0003e80000100800 */
[----:B----4-:R4:W-:Y:S04]  /*630b0*/  STL [R1+0xd28], R216 ;  /* 0x000d28d801007387 */ /* 0x0109e80000100800 */
[----:B---3--:R-:W3:Y:S01]  /*630c0*/  LDL.LU.64 R206, [R1+0xec8] ;  /* 0x000ec80001ce7983 */ /* 0x008ee20000300a00 */
        /* <DEDUP_REMOVED lines=13> */
[----:B------:R-:W-:Y:S04]  /*631a0*/  STL [R1+0xd48], R148 ;  /* 0x000d489401007387 */ /* 0x000fe80000100800 */
[----:B------:R1:W-:Y:S04]  /*631b0*/  STL [R1+0xd3c], R0 ;  /* 0x000d3c0001007387 */ /* 0x0003e80000100800 */
[----:B------:R-:W4:Y:S01]  /*631c0*/  LDL.LU.64 R212, [R1+0xeb0] ;  /* 0x000eb00001d47983 */ /* 0x000f220000300a00 */
[----:B-1----:R-:W-:-:S03]  /*631d0*/  MOV R0, R149 ;  /* 0x0000009500007202 */ /* 0x002fc60000000f00 */
[----:B------:R-:W-:Y:S04]  /*631e0*/  STL [R1+0xd50], R218 ;  /* 0x000d50da01007387 */ /* 0x000fe80000100800 */
[----:B------:R1:W-:Y:S04]  /*631f0*/  STL [R1+0xd44], R0 ;  /* 0x000d440001007387 */ /* 0x0003e80000100800 */
[----:B------:R-:W4:Y:S01]  /*63200*/  LDL.LU.64 R146, [R1+0xda8] ;  /* 0x000da80001927983 */ /* 0x000f220000300a00 */
[----:B-1----:R-:W-:-:S05]  /*63210*/  IMAD.MOV.U32 R0, RZ, RZ, R219 ;  /* 0x000000ffff007224 */ /* 0x002fca00078e00db */
[----:B------:R1:W-:Y:S04]  /*63220*/  STL [R1+0xd4c], R0 ;  /* 0x000d4c0001007387 */ /* 0x0003e80000100800 */
[----:B------:R-:W-:Y:S04]  /*63230*/  STL [R1+0xd58], R210 ;  /* 0x000d58d201007387 */ /* 0x000fe80000100800 */
[----:B------:R-:W4:Y:S01]  /*63240*/  LDL.LU.64 R148, [R1+0x7c8] ;  /* 0x0007c80001947983 */ /* 0x000f220000300a00 */
[----:B-1----:R-:W-:-:S03]  /*63250*/  IMAD.MOV.U32 R0, RZ, RZ, R211 ;  /* 0x000000ffff007224 */ /* 0x002fc600078e00d3 */
[----:B------:R-:W4:Y:S04]  /*63260*/  LDL.LU.64 R218, [R1+0x6a8] ;  /* 0x0006a80001da7983 */ /* 0x000f280000300a00 */
[----:B------:R1:W-:Y:S04]  /*63270*/  STL [R1+0xd54], R0 ;  /* 0x000d540001007387 */ /* 0x0003e80000100800 */
[----:B------:R1:W-:Y:S02]  /*63280*/  STL [R1+0xd60], R208 ;  /* 0x000d60d001007387 */ /* 0x0003e40000100800 */
[----:B-1----:R-:W-:-:S02]  /*63290*/  IMAD.MOV.U32 R0, RZ, RZ, R209 ;  /* 0x000000ffff007224 */ /* 0x002fc400078e00d1 */
[----:B------:R-:W4:Y:S04]  /*632a0*/  LDL.LU.64 R210, [R1+0x640] ;  /* 0x0006400001d27983 */ /* 0x000f280000300a00 */
[----:B------:R-:W4:Y:S04]  /*632b0*/  LDL.LU.64 R208, [R1+0x600] ;  /* 0x0006000001d07983 */ /* 0x000f280000300a00 */
[----:B------:R2:W-:Y:S02]  /*632c0*/  STL [R1+0xd5c], R0 ;  /* 0x000d5c0001007387 */ /* 0x0005e40000100800 */
[----:B--2---:R-:W-:-:S02]  /*632d0*/  MOV R0, R143 ;  /* 0x0000008f00007202 */ /* 0x004fc40000000f00 */
[----:B------:R-:W-:Y:S04]  /*632e0*/  STL [R1+0xd68], R142 ;  /* 0x000d688e01007387 */ /* 0x000fe80000100800 */
[----:B------:R-:W-:Y:S04]  /*632f0*/  STL [R1+0xd70], R144 ;  /* 0x000d709001007387 */ /* 0x000fe80000100800 */
[----:B------:R1:W-:Y:S04]  /*63300*/  STL [R1+0xd64], R0 ;  /* 0x000d640001007387 */ /* 0x0003e80000100800 */
[----:B------:R-:W-:Y:S01]  /*63310*/  STL [R1+0xd78], R150 ;  /* 0x000d789601007387 */ /* 0x000fe20000100800 */
[----:B-1----:R-:W-:-:S05]  /*63320*/  IMAD.MOV.U32 R0, RZ, RZ, R145 ;  /* 0x000000ffff007224 */ /* 0x002fca00078e0091 */
[----:B------:R1:W-:Y:S04]  /*63330*/  STL [R1+0xd6c], R0 ;  /* 0x000d6c0001007387 */ /* 0x0003e80000100800 */
[----:B---3--:R-:W-:Y:S01]  /*63340*/  STL [R1+0xd80], R206 ;  /* 0x000d80ce01007387 */ /* 0x008fe20000100800 */
[----:B-1----:R-:W-:-:S05]  /*63350*/  IMAD.MOV.U32 R0, RZ, RZ, R151 ;  /* 0x000000ffff007224 */ /* 0x002fca00078e0097 */
[----:B------:R1:W-:Y:S04]  /*63360*/  STL [R1+0xd74], R0 ;  /* 0x000d740001007387 */ /* 0x0003e80000100800 */
[----:B----4-:R-:W-:Y:S01]  /*63370*/  STL [R1+0xd88], R216 ;  /* 0x000d88d801007387 */ /* 0x010fe20000100800 */
[----:B-1----:R-:W-:-:S05]  /*63380*/  IMAD.MOV.U32 R0, RZ, RZ, R207 ;  /* 0x000000ffff007224 */ /* 0x002fca00078e00cf */
[----:B------:R1:W-:Y:S04]  /*63390*/  STL [R1+0xd7c], R0 ;  /* 0x000d7c0001007387 */ /* 0x0003e80000100800 */
[----:B------:R-:W2:Y:S01]  /*633a0*/  LDL.LU.64 R206, [R1+0xee0] ;  /* 0x000ee00001ce7983 */ /* 0x000ea20000300a00 */
[----:B-1----:R-:W-:-:S03]  /*633b0*/  MOV R0, R217 ;  /* 0x000000d900007202 */ /* 0x002fc60000000f00 */
[----:B------:R-:W-:Y:S04]  /*633c0*/  STL [R1+0xd90], R214 ;  /* 0x000d90d601007387 */ /* 0x000fe80000100800 */
[----:B------:R1:W-:Y:S04]  /*633d0*/  STL [R1+0xd84], R0 ;  /* 0x000d840001007387 */ /* 0x0003e80000100800 */
[----:B------:R-:W3:Y:S01]  /*633e0*/  LDL.LU.64 R150, [R1+0xde8] ;  /* 0x000de80001967983 */ /* 0x000ee20000300a00 */
[----:B-1----:R-:W-:-:S03]  /*633f0*/  IMAD.MOV.U32 R0, RZ, RZ, R215 ;  /* 0x000000ffff007224 */ /* 0x002fc600078e00d7 */
[----:B------:R-:W-:Y:S04]  /*63400*/  STL [R1+0xd98], R204 ;  /* 0x000d98cc01007387 */ /* 0x000fe80000100800 */
[----:B------:R1:W-:Y:S04]  /*63410*/  STL [R1+0xd8c], R0 ;  /* 0x000d8c0001007387 */ /* 0x0003e80000100800 */
[----:B------:R-:W4:Y:S04]  /*63420*/  LDL.LU.64 R216, [R1+0x8f0] ;  /* 0x0008f00001d87983 */ /* 0x000f280000300a00 */
[----:B------:R-:W4:Y:S01]  /*63430*/  LDL.LU.64 R214, [R1+0x6d8] ;  /* 0x0006d80001d67983 */ /* 0x000f220000300a00 */
[----:B-1----:R-:W-:-:S05]  /*63440*/  IMAD.MOV.U32 R0, RZ, RZ, R205 ;  /* 0x000000ffff007224 */ /* 0x002fca00078e00cd */
[----:B------:R1:W-:Y:S04]  /*63450*/  STL [R1+0xd94], R0 ;  /* 0x000d940001007387 */ /* 0x0003e80000100800 */
[----:B------:R1:W-:Y:S04]  /*63460*/  STL [R1+0xda0], R212 ;  /* 0x000da0d401007387 */ /* 0x0003e80000100800 */
[----:B------:R-:W4:Y:S01]  /*63470*/  LDL.LU.64 R204, [R1+0x658] ;  /* 0x0006580001cc7983 */ /* 0x000f220000300a00 */
[----:B-1----:R-:W-:-:S03]  /*63480*/  IMAD.MOV.U32 R0, RZ, RZ, R213 ;  /* 0x000000ffff007224 */ /* 0x002fc600078e00d5 */
[----:B------:R-:W4:Y:S04]  /*63490*/  LDL.LU.64 R212, [R1+0x608] ;  /* 0x0006080001d47983 */ /* 0x000f280000300a00 */
[----:B------:R1:W-:Y:S02]  /*634a0*/  STL [R1+0xd9c], R0 ;  /* 0x000d9c0001007387 */ /* 0x0003e40000100800 */
[----:B-1----:R-:W-:Y:S02]  /*634b0*/  MOV R0, R147 ;  /* 0x0000009300007202 */ /* 0x002fe40000000f00 */
[----:B------:R-:W-:Y:S04]  /*634c0*/  STL [R1+0xda8], R146 ;  /* 0x000da89201007387 */ /* 0x000fe80000100800 */
[----:B------:R-:W-:Y:S04]  /*634d0*/  STL [R1+0xdb0], R148 ;  /* 0x000db09401007387 */ /* 0x000fe80000100800 */
[----:B------:R1:W-:Y:S04]  /*634e0*/  STL [R1+0xda4], R0 ;  /* 0x000da40001007387 */ /* 0x0003e80000100800 */
[----:B------:R-:W-:Y:S01]  /*634f0*/  STL [R1+0xdb8], R218 ;  /* 0x000db8da01007387 */ /* 0x000fe20000100800 */
[----:B-1----:R-:W-:-:S05]  /*63500*/  IMAD.MOV.U32 R0, RZ, RZ, R149 ;  /* 0x000000ffff007224 */ /* 0x002fca00078e0095 */
[----:B------:R1:W-:Y:S02]  /*63510*/  STL [R1+0xdac], R0 ;  /* 0x000dac0001007387 */ /* 0x0003e40000100800 */
[----:B-1----:R-:W-:Y:S02]  /*63520*/  IMAD.MOV.U32 R0, RZ, RZ, R219 ;  /* 0x000000ffff007224 */ /* 0x002fe400078e00db */
[----:B------:R-:W-:Y:S04]  /*63530*/  STL [R1+0xdc0], R210 ;  /* 0x000dc0d201007387 */ /* 0x000fe80000100800 */
[----:B------:R1:W-:Y:S04]  /*63540*/  STL [R1+0xdb4], R0 ;  /* 0x000db40001007387 */ /* 0x0003e80000100800 */
[----:B------:R-:W-:Y:S01]  /*63550*/  STL [R1+0xdc8], R208 ;  /* 0x000dc8d001007387 */ /* 0x000fe20000100800 */
[----:B-1----:R-:W-:-:S05]  /*63560*/  IMAD.MOV.U32 R0, RZ, RZ, R211 ;  /* 0x000000ffff007224 */ /* 0x002fca00078e00d3 */
[----:B------:R1:W-:Y:S04]  /*63570*/  STL [R1+0xdbc], R0 ;  /* 0x000dbc0001007387 */ /* 0x0003e80000100800 */
[----:B------:R-:W4:Y:S01]  /*63580*/  LDL.LU.64 R210, [R1+0xea0] ;  /* 0x000ea00001d27983 */ /* 0x000f220000300a00 */
[----:B-1----:R-:W-:-:S03]  /*63590*/  MOV R0, R209 ;  /* 0x000000d100007202 */ /* 0x002fc60000000f00 */
[----:B------:R-:W-:Y:S04]  /*635a0*/  STL [R1+0xdd0], R16 ;  /* 0x000dd01001007387 */ /* 0x000fe80000100800 */
[----:B------:R1:W-:Y:S04]  /*635b0*/  STL [R1+0xdc4], R0 ;  /* 0x000dc40001007387 */ /* 0x0003e80000100800 */
[----:B------:R-:W4:Y:S04]  /*635c0*/  LDL.LU.64 R146, [R1+0xe30] ;  /* 0x000e300001927983 */ /* 0x000f280000300a00 */
[----:B------:R-:W-:Y:S04]  /*635d0*/  STL [R1+0xdcc], R17 ;  /* 0x000dcc1101007387 */ /* 0x000fe80000100800 */
[----:B------:R-:W-:Y:S04]  /*635e0*/  STL [R1+0xdd8], R2 ;  /* 0x000dd80201007387 */ /* 0x000fe80000100800 */
[----:B------:R-:W4:Y:S04]  /*635f0*/  LDL.LU.64 R148, [R1+0x8e8] ;  /* 0x0008e80001947983 */ /* 0x000f280000300a00 */
[----:B------:R-:W-:Y:S04]  /*63600*/  STL [R1+0xdd4], R3 ;  /* 0x000dd40301007387 */ /* 0x000fe80000100800 */
[----:B------:R-:W4:Y:S04]  /*63610*/  LDL.LU.64 R218, [R1+0x728] ;  /* 0x0007280001da7983 */ /* 0x000f280000300a00 */
        /* <DEDUP_REMOVED lines=9> */
[----:B------:R-:W-:Y:S01]  /*636b0*/  STL [R1+0xdf8], R214 ;  /* 0x000df8d601007387 */ /* 0x000fe20000100800 */
[----:B-1----:R-:W-:-:S05]  /*636c0*/  IMAD.MOV.U32 R0, RZ, RZ, R217 ;  /* 0x000000ffff007224 */ /* 0x002fca00078e00d9 */
[----:B------:R1:W-:Y:S04]  /*636d0*/  STL [R1+0xdec], R0 ;  /* 0x000dec0001007387 */ /* 0x0003e80000100800 */
[----:B------:R-:W-:Y:S01]  /*636e0*/  STL [R1+0xe00], R204 ;  /* 0x000e00cc01007387 */ /* 0x000fe20000100800 */
[----:B-1----:R-:W-:-:S05]  /*636f0*/  MOV R0, R215 ;  /* 0x000000d700007202 */ /* 0x002fca0000000f00 */
[----:B------:R1:W-:Y:S04]  /*63700*/  STL [R1+0xdf4], R0 ;  /* 0x000df40001007387 */ /* 0x0003e80000100800 */
[----:B------:R-:W-:Y:S01]  /*63710*/  STL [R1+0xe08], R212 ;  /* 0x000e08d401007387 */ /* 0x000fe20000100800 */
[----:B-1----:R-:W-:-:S05]  /*63720*/  IMAD.MOV.U32 R0, RZ, RZ, R205 ;  /* 0x000000ffff007224 */ /* 0x002fca00078e00cd */
[----:B------:R1:W-:Y:S04]  /*63730*/  STL [R1+0xdfc], R0 ;  /* 0x000dfc0001007387 */ /* 0x0003e80000100800 */
[----:B------:R-:W3:Y:S01]  /*63740*/  LDL.LU.64 R204, [R1+0xe90] ;  /* 0x000e900001cc7983 */ /* 0x000ee20000300a00 */
[----:B-1----:R-:W-:-:S03]  /*63750*/  IMAD.MOV.U32 R0, RZ, RZ, R213 ;  /* 0x000000ffff007224 */ /* 0x002fc600078e00d5 */
[----:B------:R-:W-:Y:S04]  /*63760*/  STL [R1+0xe10], R20 ;  /* 0x000e101401007387 */ /* 0x000fe80000100800 */
[----:B------:R1:W-:Y:S04]  /*63770*/  STL [R1+0xe04], R0 ;  /* 0x000e040001007387 */ /* 0x0003e80000100800 */
[----:B------:R-:W-:Y:S04]  /*63780*/  STL [R1+0xe0c], R21 ;  /* 0x000e0c1501007387 */ /* 0x000fe80000100800 */
[----:B------:R-:W4:Y:S04]  /*63790*/  LDL.LU.64 R150, [R1+0xe68] ;  /* 0x000e680001967983 */ /* 0x000f280000300a00 */
[----:B------:R-:W-:Y:S04]  /*637a0*/  STL [R1+0xe18], R8 ;  /* 0x000e180801007387 */ /* 0x000fe80000100800 */
[----:B------:R-:W4:Y:S04]  /*637b0*/  LDL.LU.64 R216, [R1+0x8e0] ;  /* 0x0008e00001d87983 */ /* 0x000f280000300a00 */
[----:B------:R-:W-:Y:S04]  /*637c0*/  STL [R1+0xe14], R9 ;  /* 0x000e140901007387 */ /* 0x000fe80000100800 */
[----:B------:R-:W4:Y:S01]  /*637d0*/  LDL.LU.64 R214, [R1+0x768] ;  /* 0x0007680001d67983 */ /* 0x000f220000300a00 */
[----:B-1----:R-:W-:-:S03]  /*637e0*/  IMAD.MOV.U32 R0, RZ, RZ, R211 ;  /* 0x000000ffff007224 */ /* 0x002fc600078e00d3 */
[----:B------:R1:W-:Y:S04]  /*637f0*/  STL [R1+0xe20], R210 ;  /* 0x000e20d201007387 */ /* 0x0003e80000100800 */
[----:B------:R-:W4:Y:S04]  /*63800*/  LDL.LU.64 R212, [R1+0x680] ;  /* 0x0006800001d47983 */ /* 0x000f280000300a00 */
[----:B------:R-:W-:Y:S04]  /*63810*/  STL [R1+0xe28], R146 ;  /* 0x000e289201007387 */ /* 0x000fe80000100800 */
[----:B------:R1:W-:Y:S04]  /*63820*/  STL [R1+0xe1c], R0 ;  /* 0x000e1c0001007387 */ /* 0x0003e80000100800 */
[----:B-1----:R-:W4:Y:S01]  /*63830*/  LDL.LU.64 R210, [R1+0x628] ;  /* 0x0006280001d27983 */ /* 0x002f220000300a00 */
[----:B------:R-:W-:-:S03]  /*63840*/  MOV R0, R147 ;  /* 0x0000009300007202 */ /* 0x000fc60000000f00 */
[----:B------:R-:W-:Y:S04]  /*63850*/  STL [R1+0xe30], R148 ;  /* 0x000e309401007387 */ /* 0x000fe80000100800 */
[----:B------:R1:W-:Y:S04]  /*63860*/  STL [R1+0xe24], R0 ;  /* 0x000e240001007387 */ /* 0x0003e80000100800 */
[----:B------:R-:W-:Y:S01]  /*63870*/  STL [R1+0xe38], R218 ;  /* 0x000e38da01007387 */ /* 0x000fe20000100800 */
[----:B-1----:R-:W-:-:S05]  /*63880*/  IMAD.MOV.U32 R0, RZ, RZ, R149 ;  /* 0x000000ffff007224 */ /* 0x002fca00078e0095 */
[----:B------:R1:W-:Y:S02]  /*63890*/  STL [R1+0xe2c], R0 ;  /* 0x000e2c0001007387 */ /* 0x0003e40000100800 */
[----:B-1----:R-:W-:Y:S02]  /*638a0*/  IMAD.MOV.U32 R0, RZ, RZ, R219 ;  /* 0x000000ffff007224 */ /* 0x002fe400078e00db */
[----:B------:R-:W-:Y:S04]  /*638b0*/  STL [R1+0xe40], R208 ;  /* 0x000e40d001007387 */ /* 0x000fe80000100800 */
[----:B------:R1:W-:Y:S02]  /*638c0*/  STL [R1+0xe34], R0 ;  /* 0x000e340001007387 */ /* 0x0003e40000100800 */
[----:B-1----:R-:W-:-:S02]  /*638d0*/  IMAD.MOV.U32 R0, RZ, RZ, R209 ;  /* 0x000000ffff007224 */ /* 0x002fc400078e00d1 */
[----:B------:R-:W4:Y:S04]  /*638e0*/  LDL.LU.64 R208, [R1+0x10c8] ;  /* 0x0010c80001d07983 */ /* 0x000f280000300a00 */
[----:B------:R1:W-:Y:S04]  /*638f0*/  STL [R1+0xe3c], R0 ;  /* 0x000e3c0001007387 */ /* 0x0003e80000100800 */
[----:B--2---:R2:W-:Y:S01]  /*63900*/  STL [R1+0xe48], R206 ;  /* 0x000e48ce01007387 */ /* 0x0045e20000100800 */
        /* <DEDUP_REMOVED lines=9> */
[----:B---3--:R3:W-:Y:S04]  /*639a0*/  STL [R1+0xe60], R204 ;  /* 0x000e60cc01007387 */ /* 0x0087e80000100800 */
[----:B--2---:R-:W2:Y:S01]  /*639b0*/  LDL.LU.64 R206, [R1+0x698] ;  /* 0x0006980001ce7983 */ /* 0x004ea20000300a00 */
[----:B-1----:R-:W-:-:S03]  /*639c0*/  IMAD.MOV.U32 R0, RZ, RZ, R205 ;  /* 0x000000ffff007224 */ /* 0x002fc600078e00cd */
[----:B---3--:R-:W3:Y:S04]  /*639d0*/  LDL.LU.64 R204, [R1+0x638] ;  /* 0x0006380001cc7983 */ /* 0x008ee80000300a00 */
[----:B------:R1:W-:Y:S04]  /*639e0*/  STL [R1+0xe5c], R0 ;  /* 0x000e5c0001007387 */ /* 0x0003e80000100800 */
[----:B----4-:R-:W-:Y:S01]  /*639f0*/  STL [R1+0xe68], R150 ;  /* 0x000e689601007387 */ /* 0x010fe20000100800 */
[----:B-1----:R-:W-:-:S03]  /*63a00*/  IMAD.MOV.U32 R0, RZ, RZ, R151 ;  /* 0x000000ffff007224 */ /* 0x002fc600078e0097 */
[----:B------:R-:W-:Y:S04]  /*63a10*/  STL [R1+0xe70], R216 ;  /* 0x000e70d801007387 */ /* 0x000fe80000100800 */
[----:B------:R1:W-:Y:S04]  /*63a20*/  STL [R1+0xe64], R0 ;  /* 0x000e640001007387 */ /* 0x0003e80000100800 */
[----:B------:R-:W-:Y:S01]  /*63a30*/  STL [R1+0xe78], R214 ;  /* 0x000e78d601007387 */ /* 0x000fe20000100800 */
[----:B-1----:R-:W-:-:S05]  /*63a40*/  IMAD.MOV.U32 R0, RZ, RZ, R217 ;  /* 0x000000ffff007224 */ /* 0x002fca00078e00d9 */
[----:B------:R1:W-:Y:S02]  /*63a50*/  STL [R1+0xe6c], R0 ;  /* 0x000e6c0001007387 */ /* 0x0003e40000100800 */
[----:B-1----:R-:W-:Y:S02]  /*63a60*/  MOV R0, R215 ;  /* 0x000000d700007202 */ /* 0x002fe40000000f00 */
[----:B------:R-:W-:Y:S04]  /*63a70*/  STL [R1+0xe80], R212 ;  /* 0x000e80d401007387 */ /* 0x000fe80000100800 */
[----:B------:R1:W-:Y:S04]  /*63a80*/  STL [R1+0xe74], R0 ;  /* 0x000e740001007387 */ /* 0x0003e80000100800 */
[----:B------:R-:W4:Y:S01]  /*63a90*/  LDL.LU.64 R216, [R1+0x1100] ;  /* 0x0011000001d87983 */ /* 0x000f220000300a00 */
[----:B-1----:R-:W-:-:S05]  /*63aa0*/  IMAD.MOV.U32 R0, RZ, RZ, R213 ;  /* 0x000000ffff007224 */ /* 0x002fca00078e00d5 */
[----:B------:R1:W-:Y:S04]  /*63ab0*/  STL [R1+0xe7c], R0 ;  /* 0x000e7c0001007387 */ /* 0x0003e80000100800 */
[----:B------:R-:W-:Y:S04]  /*63ac0*/  STL [R1+0xe88], R210 ;  /* 0x000e88d201007387 */ /* 0x000fe80000100800 */
[----:B------:R-:W4:Y:S01]  /*63ad0*/  LDL.LU.64 R214, [R1+0xf80] ;  /* 0x000f800001d67983 */ /* 0x000f220000300a00 */
[----:B-1----:R-:W-:-:S05]  /*63ae0*/  IMAD.MOV.U32 R0, RZ, RZ, R211 ;  /* 0x000000ffff007224 */ /* 0x002fca00078e00d3 */
[----:B------:R1:W-:Y:S04]  /*63af0*/  STL [R1+0xe84], R0 ;  /* 0x000e840001007387 */ /* 0x0003e80000100800 */
[----:B------:R-:W-:Y:S04]  /*63b00*/  STL [R1+0xe90], R244 ;  /* 0x000e90f401007387 */ /* 0x000fe80000100800 */
[----:B------:R-:W-:Y:S04]  /*63b10*/  STL [R1+0xe8c], R245 ;  /* 0x000e8cf501007387 */ /* 0x000fe80000100800 */
[----:B------:R-:W-:Y:S04]  /*63b20*/  STL [R1+0xe98], R12 ;  /* 0x000e980c01007387 */ /* 0x000fe80000100800 */
[----:B------:R-:W4:Y:S04]  /*63b30*/  LDL.LU.64 R212, [R1+0x8d0] ;  /* 0x0008d00001d47983 */ /* 0x000f280000300a00 */
[----:B------:R-:W-:Y:S04]  /*63b40*/  STL [R1+0xe94], R13 ;  /* 0x000e940d01007387 */ /* 0x000fe80000100800 */
[----:B------:R1:W-:Y:S02]  /*63b50*/  STL [R1+0xea0], R208 ;  /* 0x000ea0d001007387 */ /* 0x0003e40000100800 */
[----:B-1----:R-:W-:-:S02]  /*63b60*/  IMAD.MOV.U32 R0, RZ, RZ, R209 ;  /* 0x000000ffff007224 */ /* 0x002fc400078e00d1 */
[----:B------:R-:W4:Y:S04]  /*63b70*/  LDL.LU.64 R150, [R1+0x7b8] ;  /* 0x0007b80001967983 */ /* 0x000f280000300a00 */
[----:B------:R-:W4:Y:S04]  /*63b80*/  LDL.LU.64 R210, [R1+0x6c8] ;  /* 0x0006c80001d27983 */ /* 0x000f280000300a00 */
[----:B------:R1:W-:Y:S04]  /*63b90*/  STL [R1+0xe9c], R0 ;  /* 0x000e9c0001007387 */ /* 0x0003e80000100800 */
[----:B------:R-:W-:Y:S04]  /*63ba0*/  STL [R1+0xea8], R146 ;  /* 0x000ea89201007387 */ /* 0x000fe80000100800 */
[----:B------:R-:W4:Y:S01]  /*63bb0*/  LDL.LU.64 R208, [R1+0x650] ;  /* 0x0006500001d07983 */ /* 0x000f220000300a00 */
[----:B-1----:R-:W-:-:S03]  /*63bc0*/  MOV R0, R147 ;  /* 0x0000009300007202 */ /* 0x002fc60000000f00 */
[----:B------:R-:W-:Y:S04]  /*63bd0*/  STL [R1+0xeb0], R148 ;  /* 0x000eb09401007387 */ /* 0x000fe80000100800 */
[----:B------:R1:W-:Y:S04]  /*63be0*/  STL [R1+0xea4], R0 ;  /* 0x000ea40001007387 */ /* 0x0003e80000100800 */
[----:B------:R-:W-:Y:S01]  /*63bf0*/  STL [R1+0xeb8], R218 ;  /* 0x000eb8da01007387 */ /* 0x000fe20000100800 */
[----:B-1----:R-:W-:-:S05]  /*63c00*/  IMAD.MOV.U32 R0, RZ, RZ, R149 ;  /* 0x000000ffff007224 */ /* 0x002fca00078e0095 */
[----:B------:R1:W-:Y:S02]  /*63c10*/  STL [R1+0xeac], R0 ;  /* 0x000eac0001007387 */ /* 0x0003e40000100800 */
[----:B-1----:R-:W-:Y:S02]  /*63c20*/  IMAD.MOV.U32 R0, RZ, RZ, R219 ;  /* 0x000000ffff007224 */ /* 0x002fe400078e00db */
[----:B--2---:R-:W-:Y:S04]  /*63c30*/  STL [R1+0xec0], R206 ;  /* 0x000ec0ce01007387 */ /* 0x004fe80000100800 */
[----:B------:R1:W-:Y:S04]  /*63c40*/  STL [R1+0xeb4], R0 ;  /* 0x000eb40001007387 */ /* 0x0003e80000100800 */
[----:B---3--:R-:W-:Y:S01]  /*63c50*/  STL [R1+0xec8], R204 ;  /* 0x000ec8cc01007387 */ /* 0x008fe20000100800 */
[----:B-1----:R-:W-:-:S05]  /*63c60*/  IMAD.MOV.U32 R0, RZ, RZ, R207 ;  /* 0x000000ffff007224 */ /* 0x002fca00078e00cf */
[----:B------:R1:W-:Y:S04]  /*63c70*/  STL [R1+0xebc], R0 ;  /* 0x000ebc0001007387 */ /* 0x0003e80000100800 */
[----:B------:R-:W2:Y:S01]  /*63c80*/  LDL.LU.64 R206, [R1+0x1110] ;  /* 0x0011100001ce7983 */ /* 0x000ea20000300a00 */
[----:B-1----:R-:W-:-:S03]  /*63c90*/  MOV R0, R205 ;  /* 0x000000cd00007202 */ /* 0x002fc60000000f00 */
[----:B------:R-:W-:Y:S04]  /*63ca0*/  STL [R1+0xed0], R246 ;  /* 0x000ed0f601007387 */ /* 0x000fe80000100800 */
[----:B------:R4:W-:Y:S04]  /*63cb0*/  STL [R1+0xec4], R0 ;  /* 0x000ec40001007387 */ /* 0x0009e80000100800 */
[----:B------:R-:W3:Y:S04]  /*63cc0*/  LDL.LU.64 R218, [R1+0x1008] ;  /* 0x0010080001da7983 */ /* 0x000ee80000300a00 */
[----:B------:R-:W-:Y:S04]  /*63cd0*/  STL [R1+0xecc], R247 ;  /* 0x000eccf701007387 */ /* 0x000fe80000100800 */
[----:B------:R-:W-:Y:S04]  /*63ce0*/  STL [R1+0xed8], R14 ;  /* 0x000ed80e01007387 */ /* 0x000fe80000100800 */
[----:B------:R-:W-:Y:S04]  /*63cf0*/  STL [R1+0xed4], R15 ;  /* 0x000ed40f01007387 */ /* 0x000fe80000100800 */
[----:B------:R-:W3:Y:S01]  /*63d00*/  LDL.LU.64 R204, [R1+0x8c8] ;  /* 0x0008c80001cc7983 */ /* 0x000ee20000300a00 */
[----:B----4-:R-:W-:-:S03]  /*63d10*/  IMAD.MOV.U32 R0, RZ, RZ, R217 ;  /* 0x000000ffff007224 */ /* 0x010fc600078e00d9 */
[----:B------:R-:W-:Y:S04]  /*63d20*/  STL [R1+0xee0], R216 ;  /* 0x000ee0d801007387 */ /* 0x000fe80000100800 */
[----:B------:R-:W4:Y:S04]  /*63d30*/  LDL.LU.64 R146, [R1+0x7e8] ;  /* 0x0007e80001927983 */ /* 0x000f280000300a00 */
[----:B------:R1:W-:Y:S04]  /*63d40*/  STL [R1+0xedc], R0 ;  /* 0x000edc0001007387 */ /* 0x0003e80000100800 */
[----:B------:R1:W-:Y:S02]  /*63d50*/  STL [R1+0xee8], R214 ;  /* 0x000ee8d601007387 */ /* 0x0003e40000100800 */
[----:B-1----:R-:W-:-:S02]  /*63d60*/  IMAD.MOV.U32 R0, RZ, RZ, R215 ;  /* 0x000000ffff007224 */ /* 0x002fc400078e00d7 */
[----:B------:R-:W4:Y:S04]  /*63d70*/  LDL.LU.64 R216, [R1+0x718] ;  /* 0x0007180001d87983 */ /* 0x000f280000300a00 */
[----:B------:R-:W4:Y:S04]  /*63d80*/  LDL.LU.64 R214, [R1+0x668] ;  /* 0x0006680001d67983 */ /* 0x000f280000300a00 */
[----:B------:R1:W-:Y:S04]  /*63d90*/  STL [R1+0xee4], R0 ;  /* 0x000ee40001007387 */ /* 0x0003e80000100800 */
[----:B------:R1:W-:Y:S02]  /*63da0*/  STL [R1+0xef0], R212 ;  /* 0x000ef0d401007387 */ /* 0x0003e40000100800 */
[----:B-1----:R-:W-:-:S02]  /*63db0*/  IMAD.MOV.U32 R0, RZ, RZ, R213 ;  /* 0x000000ffff007224 */ /* 0x002fc400078e00d5 */
[----:B------:R-:W4:Y:S04]  /*63dc0*/  LDL.LU.64 R212, [R1+0x610] ;  /* 0x0006100001d47983 */ /* 0x000f280000300a00 */
[----:B------:R1:W-:Y:S02]  /*63dd0*/  STL [R1+0xeec], R0 ;  /* 0x000eec0001007387 */ /* 0x0003e40000100800 */
[----:B-1----:R-:W-:Y:S02]  /*63de0*/  MOV R0, R151 ;  /* 0x0000009700007202 */ /* 0x002fe40000000f00 */
[----:B------:R-:W-:Y:S04]  /*63df0*/  STL [R1+0xef8], R150 ;  /* 0x000ef89601007387 */ /* 0x000fe80000100800 */
[----:B------:R-:W-:Y:S04]  /*63e00*/  STL [R1+0xf00], R210 ;  /* 0x000f00d201007387 */ /* 0x000fe80000100800 */
        /* <DEDUP_REMOVED lines=8> */
[----:B------:R-:W4:Y:S04]  /*63e90*/  LDL.LU.64 R148, [R1+0x1068] ;  /* 0x0010680001947983 */ /* 0x000f280000300a00 */
[----:B------:R-:W-:Y:S04]  /*63ea0*/  STL [R1+0xf0c], R249 ;  /* 0x000f0cf901007387 */ /* 0x000fe80000100800 */
[----:B------:R-:W-:Y:S04]  /*63eb0*/  STL [R1+0xf18], R18 ;  /* 0x000f181201007387 */ /* 0x000fe80000100800 */
[----:B------:R-:W-:Y:S04]  /*63ec0*/  STL [R1+0xf14], R19 ;  /* 0x000f141301007387 */ /* 0x000fe80000100800 */
[----:B------:R-:W4:Y:S01]  /*63ed0*/  LDL.LU.64 R208, [R1+0x8c0] ;  /* 0x0008c00001d07983 */ /* 0x000f220000300a00 */
[----:B--2---:R-:W-:-:S03]  /*63ee0*/  IMAD.MOV.U32 R0, RZ, RZ, R207 ;  /* 0x000000ffff007224 */ /* 0x004fc600078e00cf */
[----:B------:R1:W-:Y:S04]  /*63ef0*/  STL [R1+0xf20], R206 ;  /* 0x000f20ce01007387 */ /* 0x0003e80000100800 */
[----:B------:R-:W2:Y:S04]  /*63f00*/  LDL.LU.64 R150, [R1+0x810] ;  /* 0x0008100001967983 */ /* 0x000ea80000300a00 */
[----:B------:R1:W-:Y:S04]  /*63f10*/  STL [R1+0xf1c], R0 ;  /* 0x000f1c0001007387 */ /* 0x0003e80000100800 */
[----:B---3--:R3:W-:Y:S04]  /*63f20*/  STL [R1+0xf28], R218 ;  /* 0x000f28da01007387 */ /* 0x0087e80000100800 */
[----:B-1----:R-:W2:Y:S01]  /*63f30*/  LDL.LU.64 R206, [R1+0x760] ;  /* 0x0007600001ce7983 */ /* 0x002ea20000300a00 */
[----:B------:R-:W-:-:S03]  /*63f40*/  MOV R0, R219 ;  /* 0x000000db00007202 */ /* 0x000fc60000000f00 */
[----:B---3--:R-:W3:Y:S04]  /*63f50*/  LDL.LU.64 R218, [R1+0x678] ;  /* 0x0006780001da7983 */ /* 0x008ee80000300a00 */
[----:B------:R1:W-:Y:S04]  /*63f60*/  STL [R1+0xf24], R0 ;  /* 0x000f240001007387 */ /* 0x0003e80000100800 */
[----:B------:R1:W-:Y:S02]  /*63f70*/  STL [R1+0xf30], R204 ;  /* 0x000f30cc01007387 */ /* 0x0003e40000100800 */
[----:B-1----:R-:W-:-:S02]  /*63f80*/  IMAD.MOV.U32 R0, RZ, RZ, R205 ;  /* 0x000000ffff007224 */ /* 0x002fc400078e00cd */
[----:B------:R-:W3:Y:S04]  /*63f90*/  LDL.LU.64 R204, [R1+0x620] ;  /* 0x0006200001cc7983 */ /* 0x000ee80000300a00 */
[----:B------:R4:W-:Y:S02]  /*63fa0*/  STL [R1+0xf2c], R0 ;  /* 0x000f2c0001007387 */ /* 0x0009e40000100800 */
[----:B----4-:R-:W-:Y:S02]  /*63fb0*/  IMAD.MOV.U32 R0, RZ, RZ, R147 ;  /* 0x000000ffff007224 */ /* 0x010fe400078e0093 */
[----:B------:R-:W-:Y:S04]  /*63fc0*/  STL [R1+0xf38], R146 ;  /* 0x000f389201007387 */ /* 0x000fe80000100800 */
        /* <DEDUP_REMOVED lines=15> */
[----:B------:R1:W-:Y:S02]  /*640c0*/  STL [R1+0xf60], R210 ;  /* 0x000f60d201007387 */ /* 0x0003e40000100800 */
[----:B-1----:R-:W-:-:S02]  /*640d0*/  IMAD.MOV.U32 R0, RZ, RZ, R211 ;  /* 0x000000ffff007224 */ /* 0x002fc400078e00d3 */
[----:B------:R-:W4:Y:S04]  /*640e0*/  LDL.LU.64 R146, [R1+0x838] ;  /* 0x0008380001927983 */ /* 0x000f280000300a00 */
[----:B------:R-:W-:Y:S04]  /*640f0*/  STL [R1+0xf68], R148 ;  /* 0x000f689401007387 */ /* 0x000fe80000100800 */
[----:B------:R1:W-:Y:S04]  /*64100*/  STL [R1+0xf5c], R0 ;  /* 0x000f5c0001007387 */ /* 0x0003e80000100800 */
[----:B------:R-:W4:Y:S01]  /*64110*/  LDL.LU.64 R210, [R1+0x788] ;  /* 0x0007880001d27983 */ /* 0x000f220000300a00 */
[----:B-1----:R-:W-:-:S03]  /*64120*/  IMAD.MOV.U32 R0, RZ, RZ, R149 ;  /* 0x000000ffff007224 */ /* 0x002fc600078e0095 */
[----:B------:R-:W4:Y:S04]  /*64130*/  LDL.LU.64 R148, [R1+0x690] ;  /* 0x0006900001947983 */ /* 0x000f280000300a00 */
[----:B------:R1:W-:Y:S04]  /*64140*/  STL [R1+0xf64], R0 ;  /* 0x000f640001007387 */ /* 0x0003e80000100800 */
[----:B------:R1:W-:Y:S02]  /*64150*/  STL [R1+0xf70], R208 ;  /* 0x000f70d001007387 */ /* 0x0003e40000100800 */
[----:B-1----:R-:W-:-:S02]  /*64160*/  MOV R0, R209 ;  /* 0x000000d100007202 */ /* 0x002fc40000000f00 */
[----:B------:R-:W4:Y:S04]  /*64170*/  LDL.LU.64 R208, [R1+0x630] ;  /* 0x0006300001d07983 */ /* 0x000f280000300a00 */
[----:B------:R2:W-:Y:S02]  /*64180*/  STL [R1+0xf6c], R0 ;  /* 0x000f6c0001007387 */ /* 0x0005e40000100800 */
[----:B--2---:R-:W-:Y:S02]  /*64190*/  IMAD.MOV.U32 R0, RZ, RZ, R151 ;  /* 0x000000ffff007224 */ /* 0x004fe400078e0097 */
[----:B------:R-:W-:Y:S04]  /*641a0*/  STL [R1+0xf78], R150 ;  /* 0x000f789601007387 */ /* 0x000fe80000100800 */
[----:B------:R-:W-:Y:S04]  /*641b0*/  STL [R1+0xf80], R206 ;  /* 0x000f80ce01007387 */ /* 0x000fe80000100800 */
[----:B------:R1:W-:Y:S04]  /*641c0*/  STL [R1+0xf74], R0 ;  /* 0x000f740001007387 */ /* 0x0003e80000100800 */
[----:B---3--:R-:W-:Y:S01]  /*641d0*/  STL [R1+0xf88], R218 ;  /* 0x000f88da01007387 */ /* 0x008fe20000100800 */
[----:B-1----:R-:W-:-:S05]  /*641e0*/  IMAD.MOV.U32 R0, RZ, RZ, R207 ;  /* 0x000000ffff007224 */ /* 0x002fca00078e00cf */
[----:B------:R1:W-:Y:S04]  /*641f0*/  STL [R1+0xf7c], R0 ;  /* 0x000f7c0001007387 */ /* 0x0003e80000100800 */
[----:B------:R-:W2:Y:S01]  /*64200*/  LDL.LU.64 R206, [R1+0x1150] ;  /* 0x0011500001ce7983 */ /* 0x000ea20000300a00 */
[----:B-1----:R-:W-:-:S03]  /*64210*/  IMAD.MOV.U32 R0, RZ, RZ, R219 ;  /* 0x000000ffff007224 */ /* 0x002fc600078e00db */
[----:B------:R-:W-:Y:S04]  /*64220*/  STL [R1+0xf90], R204 ;  /* 0x000f90cc01007387 */ /* 0x000fe80000100800 */
[----:B------:R1:W-:Y:S02]  /*64230*/  STL [R1+0xf84], R0 ;  /* 0x000f840001007387 */ /* 0x0003e40000100800 */
[----:B-1----:R-:W-:Y:S02]  /*64240*/  MOV R0, R205 ;  /* 0x000000cd00007202 */ /* 0x002fe40000000f00 */
[----:B------:R-:W3:Y:S04]  /*64250*/  LDL.LU.64 R204, [R1+0x10f8] ;  /* 0x0010f80001cc7983 */ /* 0x000ee80000300a00 */
[----:B------:R1:W-:Y:S04]  /*64260*/  STL [R1+0xf8c], R0 ;  /* 0x000f8c0001007387 */ /* 0x0003e80000100800 */
[----:B------:R-:W-:Y:S04]  /*64270*/  STL [R1+0xf98], R220 ;  /* 0x000f98dc01007387 */ /* 0x000fe80000100800 */
[----:B------:R-:W-:Y:S04]  /*64280*/  STL [R1+0xf94], R221 ;  /* 0x000f94dd01007387 */ /* 0x000fe80000100800 */
[----:B------:R-:W3:Y:S04]  /*64290*/  LDL.LU.64 R150, [R1+0x990] ;  /* 0x0009900001967983 */ /* 0x000ee80000300a00 */
[----:B----4-:R-:W-:Y:S01]  /*642a0*/  STL [R1+0xfa0], R216 ;  /* 0x000fa0d801007387 */ /* 0x010fe20000100800 */
[----:B-1----:R-:W-:-:S03]  /*642b0*/  IMAD.MOV.U32 R0, RZ, RZ, R217 ;  /* 0x000000ffff007224 */ /* 0x002fc600078e00d9 */
[----:B------:R-:W4:Y:S04]  /*642c0*/  LDL.LU.64 R218, [R1+0x860] ;  /* 0x0008600001da7983 */ /* 0x000f280000300a00 */
[----:B------:R1:W-:Y:S04]  /*642d0*/  STL [R1+0xf9c], R0 ;  /* 0x000f9c0001007387 */ /* 0x0003e80000100800 */
[----:B------:R1:W-:Y:S02]  /*642e0*/  STL [R1+0xfa8], R214 ;  /* 0x000fa8d601007387 */ /* 0x0003e40000100800 */
[----:B-1----:R-:W-:-:S02]  /*642f0*/  IMAD.MOV.U32 R0, RZ, RZ, R215 ;  /* 0x000000ffff007224 */ /* 0x002fc400078e00d7 */
[----:B------:R-:W4:Y:S04]  /*64300*/  LDL.LU.64 R216, [R1+0x7b0] ;  /* 0x0007b00001d87983 */ /* 0x000f280000300a00 */
        /* <DEDUP_REMOVED lines=10> */
[----:B------:R-:W-:Y:S01]  /*643b0*/  STL [R1+0xfc8], R148 ;  /* 0x000fc89401007387 */ /* 0x000fe20000100800 */
[----:B-1----:R-:W-:-:S05]  /*643c0*/  IMAD.MOV.U32 R0, RZ, RZ, R211 ;  /* 0x000000ffff007224 */ /* 0x002fca00078e00d3 */
[----:B------:R1:W-:Y:S04]  /*643d0*/  STL [R1+0xfbc], R0 ;  /* 0x000fbc0001007387 */ /* 0x0003e80000100800 */
[----:B------:R-:W4:Y:S01]  /*643e0*/  LDL.LU.64 R210, [R1+0x1160] ;  /* 0x0011600001d27983 */ /* 0x000f220000300a00 */
[----:B-1----:R-:W-:-:S03]  /*643f0*/  IMAD.MOV.U32 R0, RZ, RZ, R149 ;  /* 0x000000ffff007224 */ /* 0x002fc600078e0095 */
[----:B------:R-:W-:Y:S04]  /*64400*/  STL [R1+0xfd0], R208 ;  /* 0x000fd0d001007387 */ /* 0x000fe80000100800 */
[----:B------:R1:W-:Y:S04]  /*64410*/  STL [R1+0xfc4], R0 ;  /* 0x000fc40001007387 */ /* 0x0003e80000100800 */
[----:B------:R-:W4:Y:S01]  /*64420*/  LDL.LU.64 R144, [R1+0x1108] ;  /* 0x0011080001907983 */ /* 0x000f220000300a00 */
[----:B-1----:R-:W-:-:S05]  /*64430*/  IMAD.MOV.U32 R0, RZ, RZ, R209 ;  /* 0x000000ffff007224 */ /* 0x002fca00078e00d1 */
[----:B------:R1:W-:Y:S04]  /*64440*/  STL [R1+0xfcc], R0 ;  /* 0x000fcc0001007387 */ /* 0x0003e80000100800 */
[----:B------:R-:W-:Y:S04]  /*64450*/  STL [R1+0xfd8], R224 ;  /* 0x000fd8e001007387 */ /* 0x000fe80000100800 */
[----:B------:R-:W-:Y:S04]  /*64460*/  STL [R1+0xfd4], R225 ;  /* 0x000fd4e101007387 */ /* 0x000fe80000100800 */
[----:B------:R-:W4:Y:S04]  /*64470*/  LDL.LU.64 R146, [R1+0x1048] ;  /* 0x0010480001927983 */ /* 0x000f280000300a00 */
[----:B--2---:R-:W-:Y:S04]  /*64480*/  STL [R1+0xfe0], R206 ;  /* 0x000fe0ce01007387 */ /* 0x004fe80000100800 */
[----:B------:R-:W2:Y:S01]  /*64490*/  LDL.LU.64 R148, [R1+0x888] ;  /* 0x0008880001947983 */ /* 0x000ea20000300a00 */
[----:B-1----:R-:W-:-:S03]  /*644a0*/  MOV R0, R207 ;  /* 0x000000cf00007202 */ /* 0x002fc60000000f00 */
[----:B------:R-:W2:Y:S04]  /*644b0*/  LDL.LU.64 R208, [R1+0x7e0] ;  /* 0x0007e00001d07983 */ /* 0x000ea80000300a00 */
[----:B------:R1:W-:Y:S04]  /*644c0*/  STL [R1+0xfdc], R0 ;  /* 0x000fdc0001007387 */ /* 0x0003e80000100800 */
[----:B---3--:R3:W-:Y:S01]  /*644d0*/  STL [R1+0xfe8], R204 ;  /* 0x000fe8cc01007387 */ /* 0x0087e20000100800 */
[----:B-1----:R-:W-:-:S03]  /*644e0*/  IMAD.MOV.U32 R0, RZ, RZ, R205 ;  /* 0x000000ffff007224 */ /* 0x002fc600078e00cd */
[----:B------:R-:W2:Y:S04]  /*644f0*/  LDL.LU.64 R206, [R1+0x708] ;  /* 0x0007080001ce7983 */ /* 0x000ea80000300a00 */
[----:B------:R-:W-:Y:S04]  /*64500*/  STL [R1+0xff0], R150 ;  /* 0x000ff09601007387 */ /* 0x000fe80000100800 */
[----:B------:R1:W-:Y:S04]  /*64510*/  STL [R1+0xfe4], R0 ;  /* 0x000fe40001007387 */ /* 0x0003e80000100800 */
[----:B---3--:R-:W3:Y:S01]  /*64520*/  LDL.LU.64 R204, [R1+0x660] ;  /* 0x0006600001cc7983 */ /* 0x008ee20000300a00 */
[----:B-1----:R-:W-:-:S03]  /*64530*/  IMAD.MOV.U32 R0, RZ, RZ, R151 ;  /* 0x000000ffff007224 */ /* 0x002fc600078e0097 */
[----:B----4-:R-:W-:Y:S04]  /*64540*/  STL [R1+0xff8], R218 ;  /* 0x000ff8da01007387 */ /* 0x010fe80000100800 */
[----:B------:R1:W-:Y:S02]  /*64550*/  STL [R1+0xfec], R0 ;  /* 0x000fec0001007387 */ /* 0x0003e40000100800 */
[----:B-1----:R-:W-:Y:S02]  /*64560*/  IMAD.MOV.U32 R0, RZ, RZ, R219 ;  /* 0x000000ffff007224 */ /* 0x002fe400078e00db */
[----:B------:R-:W-:Y:S04]  /*64570*/  STL [R1+0x1000], R216 ;  /* 0x001000d801007387 */ /* 0x000fe80000100800 */
[----:B------:R1:W-:Y:S04]  /*64580*/  STL [R1+0xff4], R0 ;  /* 0x000ff40001007387 */ /* 0x0003e80000100800 */
[----:B------:R-:W4:Y:S01]  /*64590*/  LDL.LU.64 R150, [R1+0x1180] ;  /* 0x0011800001967983 */ /* 0x000f220000300a00 */
[----:B-1----:R-:W-:-:S05]  /*645a0*/  MOV R0, R217 ;  /* 0x000000d900007202 */ /* 0x002fca0000000f00 */
[----:B------:R1:W-:Y:S04]  /*645b0*/  STL [R1+0xffc], R0 ;  /* 0x000ffc0001007387 */ /* 0x0003e80000100800 */
[----:B------:R-:W-:Y:S04]  /*645c0*/  STL [R1+0x1008], R214 ;  /* 0x001008d601007387 */ /* 0x000fe80000100800 */
[----:B------:R-:W4:Y:S01]  /*645d0*/  LDL.LU.64 R216, [R1+0x1118] ;  /* 0x0011180001d87983 */ /* 0x000f220000300a00 */
[----:B-1----:R-:W-:-:S05]  /*645e0*/  IMAD.MOV.U32 R0, RZ, RZ, R215 ;  /* 0x000000ffff007224 */ /* 0x002fca00078e00d7 */
[----:B------:R1:W-:Y:S02]  /*645f0*/  STL [R1+0x1004], R0 ;  /* 0x0010040001007387 */ /* 0x0003e40000100800 */
[----:B-1----:R-:W-:Y:S02]  /*64600*/  IMAD.MOV.U32 R0, RZ, RZ, R213 ;  /* 0x000000ffff007224 */ /* 0x002fe400078e00d5 */
[----:B------:R-:W-:Y:S04]  /*64610*/  STL [R1+0x1010], R212 ;  /* 0x001010d401007387 */ /* 0x000fe80000100800 */
[----:B------:R-:W-:Y:S04]  /*64620*/  STL [R1+0x1018], R228 ;  /* 0x001018e401007387 */ /* 0x000fe80000100800 */
[----:B------:R1:W-:Y:S04]  /*64630*/  STL [R1+0x100c], R0 ;  /* 0x00100c0001007387 */ /* 0x0003e80000100800 */
        /* <DEDUP_REMOVED lines=11> */
[----:B------:R1:W-:Y:S02]  /*646f0*/  STL [R1+0x1024], R0 ;  /* 0x0010240001007387 */ /* 0x0003e40000100800 */
[----:B-1----:R-:W-:Y:S02]  /*64700*/  IMAD.MOV.U32 R0, RZ, RZ, R147 ;  /* 0x000000ffff007224 */ /* 0x002fe400078e0093 */
[----:B--2---:R-:W-:Y:S04]  /*64710*/  STL [R1+0x1038], R148 ;  /* 0x0010389401007387 */ /* 0x004fe80000100800 */
[----:B------:R1:W-:Y:S04]  /*64720*/  STL [R1+0x102c], R0 ;  /* 0x00102c0001007387 */ /* 0x0003e80000100800 */
[----:B------:R-:W-:Y:S01]  /*64730*/  STL [R1+0x1040], R208 ;  /* 0x001040d001007387 */ /* 0x000fe20000100800 */
[----:B-1----:R-:W-:-:S05]  /*64740*/  IMAD.MOV.U32 R0, RZ, RZ, R149 ;  /* 0x000000ffff007224 */ /* 0x002fca00078e0095 */
[----:B------:R1:W-:Y:S04]  /*64750*/  STL [R1+0x1034], R0 ;  /* 0x0010340001007387 */ /* 0x0003e80000100800 */
[----:B------:R-:W-:Y:S01]  /*64760*/  STL [R1+0x1048], R206 ;  /* 0x001048ce01007387 */ /* 0x000fe20000100800 */
[----:B-1----:R-:W-:-:S05]  /*64770*/  IMAD.MOV.U32 R0, RZ, RZ, R209 ;  /* 0x000000ffff007224 */ /* 0x002fca00078e00d1 */
[----:B------:R1:W-:Y:S04]  /*64780*/  STL [R1+0x103c], R0 ;  /* 0x00103c0001007387 */ /* 0x0003e80000100800 */
[----:B------:R-:W2:Y:S01]  /*64790*/  LDL.LU.64 R208, [R1+0x1188] ;  /* 0x0011880001d07983 */ /* 0x000ea20000300a00 */
[----:B-1----:R-:W-:-:S03]  /*647a0*/  MOV R0, R207 ;  /* 0x000000cf00007202 */ /* 0x002fc60000000f00 */
[----:B---3--:R-:W-:Y:S04]  /*647b0*/  STL [R1+0x1050], R204 ;  /* 0x001050cc01007387 */ /* 0x008fe80000100800 */
[----:B------:R1:W-:Y:S04]  /*647c0*/  STL [R1+0x1044], R0 ;  /* 0x0010440001007387 */ /* 0x0003e80000100800 */
[----:B------:R-:W3:Y:S01]  /*647d0*/  LDL.LU.64 R206, [R1+0x1128] ;  /* 0x0011280001ce7983 */ /* 0x000ee20000300a00 */
[----:B-1----:R-:W-:-:S03]  /*647e0*/  IMAD.MOV.U32 R0, RZ, RZ, R205 ;  /* 0x000000ffff007224 */ /* 0x002fc600078e00cd */
[----:B------:R-:W-:Y:S04]  /*647f0*/  STL [R1+0x1058], R232 ;  /* 0x001058e801007387 */ /* 0x000fe80000100800 */
[----:B------:R4:W-:Y:S04]  /*64800*/  STL [R1+0x104c], R0 ;  /* 0x00104c0001007387 */ /* 0x0009e80000100800 */
[----:B------:R-:W-:Y:S04]  /*64810*/  STL [R1+0x1054], R233 ;  /* 0x001054e901007387 */ /* 0x000fe80000100800 */
[----:B------:R-:W3:Y:S01]  /*64820*/  LDL.LU.64 R204, [R1+0x10b0] ;  /* 0x0010b00001cc7983 */ /* 0x000ee20000300a00 */
[----:B----4-:R-:W-:-:S03]  /*64830*/  IMAD.MOV.U32 R0, RZ, RZ, R151 ;  /* 0x000000ffff007224 */ /* 0x010fc600078e0097 */
[----:B------:R1:W-:Y:S04]  /*64840*/  STL [R1+0x1060], R150 ;  /* 0x0010609601007387 */ /* 0x0003e80000100800 */
[----:B------:R-:W4:Y:S04]  /*64850*/  LDL.LU.64 R148, [R1+0x928] ;  /* 0x0009280001947983 */ /* 0x000f280000300a00 */
[----:B------:R1:W-:Y:S04]  /*64860*/  STL [R1+0x105c], R0 ;  /* 0x00105c0001007387 */ /* 0x0003e80000100800 */
[----:B------:R1:W-:Y:S04]  /*64870*/  STL [R1+0x1068], R216 ;  /* 0x001068d801007387 */ /* 0x0003e80000100800 */
[----:B-1----:R-:W4:Y:S01]  /*64880*/  LDL.LU.64 R150, [R1+0x830] ;  /* 0x0008300001967983 */ /* 0x002f220000300a00 */
[----:B------:R-:W-:-:S03]  /*64890*/  IMAD.MOV.U32 R0, RZ, RZ, R217 ;  /* 0x000000ffff007224 */ /* 0x000fc600078e00d9 */
[----:B------:R-:W4:Y:S04]  /*648a0*/  LDL.LU.64 R216, [R1+0x780] ;  /* 0x0007800001d87983 */ /* 0x000f280000300a00 */
[----:B------:R1:W-:Y:S04]  /*648b0*/  STL [R1+0x1064], R0 ;  /* 0x0010640001007387 */ /* 0x0003e80000100800 */
[----:B------:R1:W-:Y:S02]  /*648c0*/  STL [R1+0x1070], R218 ;  /* 0x001070da01007387 */ /* 0x0003e40000100800 */
[----:B-1----:R-:W-:-:S02]  /*648d0*/  MOV R0, R219 ;  /* 0x000000db00007202 */ /* 0x002fc40000000f00 */
[----:B------:R-:W4:Y:S04]  /*648e0*/  LDL.LU.64 R218, [R1+0x688] ;  /* 0x0006880001da7983 */ /* 0x000f280000300a00 */
[----:B------:R1:W-:Y:S02]  /*648f0*/  STL [R1+0x106c], R0 ;  /* 0x00106c0001007387 */ /* 0x0003e40000100800 */
[----:B-1----:R-:W-:Y:S02]  /*64900*/  IMAD.MOV.U32 R0, RZ, RZ, R215 ;  /* 0x000000ffff007224 */ /* 0x002fe400078e00d7 */
[----:B------:R-:W-:Y:S04]  /*64910*/  STL [R1+0x1078], R214 ;  /* 0x001078d601007387 */ /* 0x000fe80000100800 */
        /* <DEDUP_REMOVED lines=14> */
[----:B--2---:R-:W-:-:S03]  /*64a00*/  MOV R0, R209 ;  /* 0x000000d100007202 */ /* 0x004fc60000000f00 */
[----:B------:R1:W-:Y:S04]  /*64a10*/  STL [R1+0x10a0], R208 ;  /* 0x0010a0d001007387 */ /* 0x0003e80000100800 */
[----:B------:R-:W2:Y:S04]  /*64a20*/  LDL.LU.64 R146, [R1+0x980] ;  /* 0x0009800001927983 */ /* 0x000ea80000300a00 */
[----:B------:R1:W-:Y:S04]  /*64a30*/  STL [R1+0x109c], R0 ;  /* 0x00109c0001007387 */ /* 0x0003e80000100800 */
[----:B---3--:R3:W-:Y:S04]  /*64a40*/  STL [R1+0x10a8], R206 ;  /* 0x0010a8ce01007387 */ /* 0x0087e80000100800 */
[----:B-1----:R-:W2:Y:S01]  /*64a50*/  LDL.LU.64 R208, [R1+0x858] ;  /* 0x0008580001d07983 */ /* 0x002ea20000300a00 */
[----:B------:R-:W-:-:S03]  /*64a60*/  IMAD.MOV.U32 R0, RZ, RZ, R207 ;  /* 0x000000ffff007224 */ /* 0x000fc600078e00cf */
        /* <DEDUP_REMOVED lines=11> */
[----:B-1----:R-:W-:-:S05]  /*64b20*/  MOV R0, R151 ;  /* 0x0000009700007202 */ /* 0x002fca0000000f00 */
        /* <DEDUP_REMOVED lines=8> */
[----:B------:R1:W-:Y:S04]  /*64bb0*/  STL [R1+0x10cc], R0 ;  /* 0x0010cc0001007387 */ /* 0x0003e80000100800 */
[----:B------:R-:W-:Y:S04]  /*64bc0*/  STL [R1+0x10d4], R235 ;  /* 0x0010d4eb01007387 */ /* 0x000fe80000100800 */
[----:B------:R-:W4:Y:S01]  /*64bd0*/  LDL.LU.64 R150, [R1+0x1130] ;  /* 0x0011300001967983 */ /* 0x000f220000300a00 */
[----:B-1----:R-:W-:-:S03]  /*64be0*/  IMAD.MOV.U32 R0, RZ, RZ, R215 ;  /* 0x000000ffff007224 */ /* 0x002fc600078e00d7 */
[----:B------:R1:W-:Y:S04]  /*64bf0*/  STL [R1+0x10e0], R214 ;  /* 0x0010e0d601007387 */ /* 0x0003e80000100800 */
[----:B------:R-:W4:Y:S04]  /*64c00*/  LDL.LU.64 R218, [R1+0x1138] ;  /* 0x0011380001da7983 */ /* 0x000f280000300a00 */
[----:B------:R1:W-:Y:S04]  /*64c10*/  STL [R1+0x10dc], R0 ;  /* 0x0010dc0001007387 */ /* 0x0003e80000100800 */
[----:B------:R1:W-:Y:S04]  /*64c20*/  STL [R1+0x10e8], R212 ;  /* 0x0010e8d401007387 */ /* 0x0003e80000100800 */
[----:B-1----:R-:W4:Y:S01]  /*64c30*/  LDL.LU.64 R214, [R1+0x880] ;  /* 0x0008800001d67983 */ /* 0x002f220000300a00 */
[----:B------:R-:W-:-:S03]  /*64c40*/  MOV R0, R213 ;  /* 0x000000d500007202 */ /* 0x000fc60000000f00 */
[----:B------:R-:W4:Y:S04]  /*64c50*/  LDL.LU.64 R212, [R1+0x7d8] ;  /* 0x0007d80001d47983 */ /* 0x000f280000300a00 */
[----:B------:R1:W-:Y:S04]  /*64c60*/  STL [R1+0x10e4], R0 ;  /* 0x0010e40001007387 */ /* 0x0003e80000100800 */
[----:B------:R1:W-:Y:S02]  /*64c70*/  STL [R1+0x10f0], R210 ;  /* 0x0010f0d201007387 */ /* 0x0003e40000100800 */
[----:B-1----:R-:W-:-:S02]  /*64c80*/  IMAD.MOV.U32 R0, RZ, RZ, R211 ;  /* 0x000000ffff007224 */ /* 0x002fc400078e00d3 */
        /* <DEDUP_REMOVED lines=17> */
[----:B------:R-:W3:Y:S04]  /*64da0*/  LDL.LU.64 R204, [R1+0x1170] ;  /* 0x0011700001cc7983 */ /* 0x000ee80000300a00 */
[----:B------:R-:W-:Y:S04]  /*64db0*/  STL [R1+0x1114], R231 ;  /* 0x001114e701007387 */ /* 0x000fe80000100800 */
[----:B----4-:R4:W-:Y:S01]  /*64dc0*/  STL [R1+0x1120], R148 ;  /* 0x0011209401007387 */ /* 0x0109e20000100800 */
[----:B-1----:R-:W-:-:S03]  /*64dd0*/  IMAD.MOV.U32 R0, RZ, RZ, R149 ;  /* 0x000000ffff007224 */ /* 0x002fc600078e0095 */
[----:B------:R-:W3:Y:S04]  /*64de0*/  LDL.LU.64 R146, [R1+0x1178] ;  /* 0x0011780001927983 */ /* 0x000ee80000300a00 */
[----:B------:R-:W-:Y:S04]  /*64df0*/  STL [R1+0x1128], R216 ;  /* 0x001128d801007387 */ /* 0x000fe80000100800 */
[----:B------:R1:W-:Y:S04]  /*64e00*/  STL [R1+0x111c], R0 ;  /* 0x00111c0001007387 */ /* 0x0003e80000100800 */
[----:B----4-:R-:W4:Y:S01]  /*64e10*/  LDL.LU.64 R148, [R1+0x8a8] ;  /* 0x0008a80001947983 */ /* 0x010f220000300a00 */
[----:B-1----:R-:W-:-:S03]  /*64e20*/  IMAD.MOV.U32 R0, RZ, RZ, R217 ;  /* 0x000000ffff007224 */ /* 0x002fc600078e00d9 */
[----:B------:R-:W4:Y:S04]  /*64e30*/  LDL.LU.64 R216, [R1+0x800] ;  /* 0x0008000001d87983 */ /* 0x000f280000300a00 */
[----:B------:R1:W-:Y:S04]  /*64e40*/  STL [R1+0x1124], R0 ;  /* 0x0011240001007387 */ /* 0x0003e80000100800 */
[----:B------:R1:W-:Y:S02]  /*64e50*/  STL [R1+0x1130], R150 ;  /* 0x0011309601007387 */ /* 0x0003e40000100800 */
[----:B-1----:R-:W-:-:S02]  /*64e60*/  MOV R0, R151 ;  /* 0x0000009700007202 */ /* 0x002fc40000000f00 */
[----:B------:R-:W4:Y:S04]  /*64e70*/  LDL.LU.64 R150, [R1+0x748] ;  /* 0x0007480001967983 */ /* 0x000f280000300a00 */
[----:B------:R1:W-:Y:S04]  /*64e80*/  STL [R1+0x112c], R0 ;  /* 0x00112c0001007387 */ /* 0x0003e80000100800 */
[----:B------:R-:W-:Y:S01]  /*64e90*/  STL [R1+0x1138], R218 ;  /* 0x001138da01007387 */ /* 0x000fe20000100800 */
[----:B-1----:R-:W-:-:S03]  /*64ea0*/  IMAD.MOV.U32 R0, RZ, RZ, R219 ;  /* 0x000000ffff007224 */ /* 0x002fc600078e00db */
        /* <DEDUP_REMOVED lines=13> */
[----:B------:R-:W4:Y:S04]  /*64f80*/  LDL.LU.64 R210, [R1+0x11b0] ;  /* 0x0011b00001d27983 */ /* 0x000f280000300a00 */
[----:B------:R-:W-:Y:S04]  /*64f90*/  STL [R1+0x1154], R227 ;  /* 0x001154e301007387 */ /* 0x000fe80000100800 */
[----:B--2---:R2:W-:Y:S01]  /*64fa0*/  STL [R1+0x1160], R208 ;  /* 0x001160d001007387 */ /* 0x0045e20000100800 */
[----:B-1----:R-:W-:-:S03]  /*64fb0*/  IMAD.MOV.U32 R0, RZ, RZ, R209 ;  /* 0x000000ffff007224 */ /* 0x002fc600078e00d1 */
[----:B------:R-:W4:Y:S04]  /*64fc0*/  LDL.LU.64 R218, [R1+0x11b8] ;  /* 0x0011b80001da7983 */ /* 0x000f280000300a00 */
[----:B---3--:R-:W-:Y:S04]  /*64fd0*/  STL [R1+0x1168], R206 ;  /* 0x001168ce01007387 */ /* 0x008fe80000100800 */
[----:B------:R1:W-:Y:S04]  /*64fe0*/  STL [R1+0x115c], R0 ;  /* 0x00115c0001007387 */ /* 0x0003e80000100800 */
[----:B--2---:R-:W2:Y:S01]  /*64ff0*/  LDL.LU.64 R208, [R1+0x918] ;  /* 0x0009180001d07983 */ /* 0x004ea20000300a00 */
[----:B-1----:R-:W-:-:S03]  /*65000*/  IMAD.MOV.U32 R0, RZ, RZ, R207 ;  /* 0x000000ffff007224 */ /* 0x002fc600078e00cf */
[----:B------:R-:W-:Y:S04]  /*65010*/  STL [R1+0x1170], R204 ;  /* 0x001170cc01007387 */ /* 0x000fe80000100800 */
[----:B------:R1:W-:Y:S04]  /*65020*/  STL [R1+0x1164], R0 ;  /* 0x0011640001007387 */ /* 0x0003e80000100800 */
[----:B------:R-:W3:Y:S01]  /*65030*/  LDL.LU.64 R206, [R1+0x828] ;  /* 0x0008280001ce7983 */ /* 0x000ee20000300a00 */
[----:B-1----:R-:W-:-:S03]  /*65040*/  IMAD.MOV.U32 R0, RZ, RZ, R205 ;  /* 0x000000ffff007224 */ /* 0x002fc600078e00cd */
[----:B------:R-:W-:Y:S04]  /*65050*/  STL [R1+0x1178], R146 ;  /* 0x0011789201007387 */ /* 0x000fe80000100800 */
[----:B------:R1:W-:Y:S04]  /*65060*/  STL [R1+0x116c], R0 ;  /* 0x00116c0001007387 */ /* 0x0003e80000100800 */
[----:B------:R-:W3:Y:S01]  /*65070*/  LDL.LU.64 R204, [R1+0x778] ;  /* 0x0007780001cc7983 */ /* 0x000ee20000300a00 */
[----:B-1----:R-:W-:-:S03]  /*65080*/  MOV R0, R147 ;  /* 0x0000009300007202 */ /* 0x002fc60000000f00 */
[----:B----4-:R-:W-:Y:S04]  /*65090*/  STL [R1+0x1180], R148 ;  /* 0x0011809401007387 */ /* 0x010fe80000100800 */
[----:B------:R1:W-:Y:S04]  /*650a0*/  STL [R1+0x1174], R0 ;  /* 0x0011740001007387 */ /* 0x0003e80000100800 */
[----:B------:R-:W-:Y:S01]  /*650b0*/  STL [R1+0x1188], R216 ;  /* 0x001188d801007387 */ /* 0x000fe20000100800 */
[----:B-1----:R-:W-:-:S05]  /*650c0*/  IMAD.MOV.U32 R0, RZ, RZ, R149 ;  /* 0x000000ffff007224 */ /* 0x002fca00078e0095 */
[----:B------:R1:W-:Y:S02]  /*650d0*/  STL [R1+0x117c], R0 ;  /* 0x00117c0001007387 */ /* 0x0003e40000100800 */
[----:B-1----:R-:W-:Y:S02]  /*650e0*/  IMAD.MOV.U32 R0, RZ, RZ, R217 ;  /* 0x000000ffff007224 */ /* 0x002fe400078e00d9 */
[----:B------:R-:W4:Y:S04]  /*650f0*/  LDL.LU.64 R216, [R1+0x11e0] ;  /* 0x0011e00001d87983 */ /* 0x000f280000300a00 */
[----:B------:R1:W-:Y:S04]  /*65100*/  STL [R1+0x1184], R0 ;  /* 0x0011840001007387 */ /* 0x0003e80000100800 */
[----:B------:R-:W-:Y:S04]  /*65110*/  STL [R1+0x1190], R150 ;  /* 0x0011909601007387 */ /* 0x000fe80000100800 */
[----:B------:R-:W4:Y:S01]  /*65120*/  LDL.LU.64 R146, [R1+0x11e8] ;  /* 0x0011e80001927983 */ /* 0x000f220000300a00 */
[----:B-1----:R-:W-:-:S05]  /*65130*/  IMAD.MOV.U32 R0, RZ, RZ, R151 ;  /* 0x000000ffff007224 */ /* 0x002fca00078e0097 */
[----:B------:R1:W-:Y:S04]  /*65140*/  STL [R1+0x118c], R0 ;  /* 0x00118c0001007387 */ /* 0x0003e80000100800 */
[----:B------:R-:W-:Y:S04]  /*65150*/  STL [R1+0x1198], R222 ;  /* 0x001198de01007387 */ /* 0x000fe80000100800 */
[----:B------:R-:W-:Y:S04]  /*65160*/  STL [R1+0x1194], R223 ;  /* 0x001194df01007387 */ /* 0x000fe80000100800 */
[----:B------:R-:W4:Y:S04]  /*65170*/  LDL.LU.64 R148, [R1+0x11f0] ;  /* 0x0011f00001947983 */ /* 0x000f280000300a00 */
        /* <DEDUP_REMOVED lines=12> */
[----:B-1----:R-:W-:Y:S02]  /*65240*/  IMAD.MOV.U32 R0, RZ, RZ, R219 ;  /* 0x000000ffff007224 */ /* 0x002fe400078e00db */
[----:B------:R-:W-:Y:S04]  /*65250*/  STL [R1+0x11b8], R218 ;  /* 0x0011b8da01007387 */ /* 0x000fe80000100800 */
[----:B------:R-:W4:Y:S04]  /*65260*/  LDL.LU.64 R150, [R1+0x7a0] ;  /* 0x0007a00001967983 */ /* 0x000f280000300a00 */
[----:B------:R2:W-:Y:S02]  /*65270*/  STL [R1+0x11b4], R0 ;  /* 0x0011b40001007387 */ /* 0x0005e40000100800 */
[----:B--2---:R-:W-:-:S02]  /*65280*/  MOV R0, R209 ;  /* 0x000000d100007202 */ /* 0x004fc40000000f00 */
[----:B------:R1:W-:Y:S04]  /*65290*/  STL [R1+0x11c0], R208 ;  /* 0x0011c0d001007387 */ /* 0x0003e80000100800 */
[----:B-1----:R-:W2:Y:S04]  /*652a0*/  LDL.LU.64 R208, [R1+0x6a0] ;  /* 0x0006a00001d07983 */ /* 0x002ea80000300a00 */
[----:B------:R1:W-:Y:S04]  /*652b0*/  STL [R1+0x11bc], R0 ;  /* 0x0011bc0001007387 */ /* 0x0003e80000100800 */
[----:B---3--:R3:W-:Y:S01]  /*652c0*/  STL [R1+0x11c8], R206 ;  /* 0x0011c8ce01007387 */ /* 0x0087e20000100800 */
[----:B-1----:R-:W-:-:S03]  /*652d0*/  IMAD.MOV.U32 R0, RZ, RZ, R207 ;  /* 0x000000ffff007224 */ /* 0x002fc600078e00cf */
[----:B---3--:R-:W3:Y:S04]  /*652e0*/  LDL.LU.64 R206, [R1+0x1220] ;  /* 0x0012200001ce7983 */ /* 0x008ee80000300a00 */
[----:B------:R1:W-:Y:S02]  /*652f0*/  STL [R1+0x11c4], R0 ;  /* 0x0011c40001007387 */ /* 0x0003e40000100800 */
[----:B-1----:R-:W-:Y:S02]  /*65300*/  IMAD.MOV.U32 R0, RZ, RZ, R205 ;  /* 0x000000ffff007224 */ /* 0x002fe400078e00cd */
[----:B------:R1:W-:Y:S04]  /*65310*/  STL [R1+0x11d0], R204 ;  /* 0x0011d0cc01007387 */ /* 0x0003e80000100800 */
[----:B------:R-:W3:Y:S04]  /*65320*/  LDL.LU.64 R218, [R1+0x1228] ;  /* 0x0012280001da7983 */ /* 0x000ee80000300a00 */
[----:B------:R4:W-:Y:S04]  /*65330*/  STL [R1+0x11cc], R0 ;  /* 0x0011cc0001007387 */ /* 0x0009e80000100800 */
[----:B------:R-:W-:Y:S04]  /*65340*/  STL [R1+0x11d8], R236 ;  /* 0x0011d8ec01007387 */ /* 0x000fe80000100800 */
[----:B------:R-:W-:Y:S04]  /*65350*/  STL [R1+0x11d4], R237 ;  /* 0x0011d4ed01007387 */ /* 0x000fe80000100800 */
[----:B-1----:R-:W3:Y:S04]  /*65360*/  LDL.LU.64 R204, [R1+0x1230] ;  /* 0x0012300001cc7983 */ /* 0x002ee80000300a00 */
[----:B----4-:R1:W-:Y:S01]  /*65370*/  STL [R1+0x11e0], R216 ;  /* 0x0011e0d801007387 */ /* 0x0103e20000100800 */
[----:B------:R-:W-:-:S03]  /*65380*/  IMAD.MOV.U32 R0, RZ, RZ, R217 ;  /* 0x000000ffff007224 */ /* 0x000fc600078e00d9 */
[----:B-1----:R-:W4:Y:S04]  /*65390*/  LDL.LU.64 R216, [R1+0x1238] ;  /* 0x0012380001d87983 */ /* 0x002f280000300a00 */
        /* <DEDUP_REMOVED lines=33> */
[----:B------:R1:W-:Y:S02]  /*655b0*/  STL [R1+0x1228], R218 ;  /* 0x001228da01007387 */ /* 0x0003e40000100800 */
[----:B-1----:R-:W-:-:S02]  /*655c0*/  MOV R0, R219 ;  /* 0x000000db00007202 */ /* 0x002fc40000000f00 */
[----:B------:R-:W3:Y:S04]  /*655d0*/  LDL.LU.64 R218, [R1+0x1280] ;  /* 0x0012800001da7983 */ /* 0x000ee80000300a00 */
[----:B------:R1:W-:Y:S04]  /*655e0*/  STL [R1+0x1224], R0 ;  /* 0x0012240001007387 */ /* 0x0003e80000100800 */
[----:B------:R1:W-:Y:S02]  /*655f0*/  STL [R1+0x1230], R204 ;  /* 0x001230cc01007387 */ /* 0x0003e40000100800 */
[----:B-1----:R-:W-:-:S02]  /*65600*/  IMAD.MOV.U32 R0, RZ, RZ, R205 ;  /* 0x000000ffff007224 */ /* 0x002fc400078e00cd */
[----:B------:R-:W3:Y:S04]  /*65610*/  LDL.LU.64 R204, [R1+0x8a0] ;  /* 0x0008a00001cc7983 */ /* 0x000ee80000300a00 */
        /* <DEDUP_REMOVED lines=38> */
[----:B-1----:R-:W-:-:S02]  /*65880*/  IMAD.MOV.U32 R0, RZ, RZ, R219 ;  /* 0x000000ffff007224 */ /* 0x002fc400078e00db */
[----:B------:R-:W3:Y:S04]  /*65890*/  LDL.LU.64 R218, [R1+0x770] ;  /* 0x0007700001da7983 */ /* 0x000ee80000300a00 */
[----:B------:R1:W-:Y:S04]  /*658a0*/  STL [R1+0x127c], R0 ;  /* 0x00127c0001007387 */ /* 0x0003e80000100800 */
[----:B------:R1:W-:Y:S02]  /*658b0*/  STL [R1+0x1288], R204 ;  /* 0x001288cc01007387 */ /* 0x0003e40000100800 */
[----:B-1----:R-:W-:-:S02]  /*658c0*/  MOV R0, R205 ;  /* 0x000000cd00007202 */ /* 0x002fc40000000f00 */
        /* <DEDUP_REMOVED lines=43> */
[----:B-1----:R-:W-:-:S02]  /*65b80*/  IMAD.MOV.U32 R0, RZ, RZ, R205 ;  /* 0x000000ffff007224 */ /* 0x002fc400078e00cd */
[----:B------:R-:W3:Y:S04]  /*65b90*/  LDL.LU.64 R204, [R1+0x1338] ;  /* 0x0013380001cc7983 */ /* 0x000ee80000300a00 */
        /* <DEDUP_REMOVED lines=124> */
[----:B------:R1:W-:Y:S02]  /*66360*/  STL [R1+0x13d4], R0 ;  /* 0x0013d40001007387 */ /* 0x0003e40000100800 */
[----:B-1----:R-:W-:Y:S02]  /*66370*/  IMAD.MOV.U32 R0, RZ, RZ, R219 ;  /* 0x000000ffff007224 */ /* 0x002fe400078e00db */
[----:B------:R1:W-:Y:S04]  /*66380*/  STL [R1+0x13e0], R218 ;  /* 0x0013e0da01007387 */ /* 0x0003e80000100800 */
[----:B-1----:R-:W3:Y:S04]  /*66390*/  LDL.LU.64 R218, [R1+0x1438] ;  /* 0x0014380001da7983 */ /* 0x002ee80000300a00 */
[----:B------:R1:W-:Y:S04]  /*663a0*/  STL [R1+0x13dc], R0 ;  /* 0x0013dc0001007387 */ /* 0x0003e80000100800 */
[----:B------:R1:W-:Y:S02]  /*663b0*/  STL [R1+0x13e8], R204 ;  /* 0x0013e8cc01007387 */ /* 0x0003e40000100800 */
[----:B-1----:R-:W-:-:S02]  /*663c0*/  MOV R0, R205 ;  /* 0x000000cd00007202 */ /* 0x002fc40000000f00 */
[----:B------:R-:W3:Y:S04]  /*663d0*/  LDL.LU.64 R204, [R1+0x1440] ;  /* 0x0014400001cc7983 */ /* 0x000ee80000300a00 */
[----:B------:R4:W-:Y:S02]  /*663e0*/  STL [R1+0x13e4], R0 ;  /* 0x0013e40001007387 */ /* 0x0009e40000100800 */
[----:B----4-:R-:W-:Y:S02]  /*663f0*/  IMAD.MOV.U32 R0, RZ, RZ, R217 ;  /* 0x000000ffff007224 */ /* 0x010fe400078e00d9 */
[----:B------:R1:W-:Y:S04]  /*66400*/  STL [R1+0x13f0], R216 ;  /* 0x0013f0d801007387 */ /* 0x0003e80000100800 */
[----:B-1----:R-:W4:Y:S04]  /*66410*/  LDL.LU.64 R216, [R1+0x1448] ;  /* 0x0014480001d87983 */ /* 0x002f280000300a00 */
[----:B------:R1:W-:Y:S04]  /*66420*/  STL [R1+0x13ec], R0 ;  /* 0x0013ec0001007387 */ /* 0x0003e80000100800 */
[----:B------:R-:W-:Y:S04]  /*66430*/  STL [R1+0x13f8], R146 ;  /* 0x0013f89201007387 */ /* 0x000fe80000100800 */
[----:B------:R-:W4:Y:S01]  /*66440*/  LDL.LU.64 R144, [R1+0x1450] ;  /* 0x0014500001907983 */ /* 0x000f220000300a00 */
[----:B-1----:R-:W-:-:S05]  /*66450*/  IMAD.MOV.U32 R0, RZ, RZ, R147 ;  /* 0x000000ffff007224 */ /* 0x002fca00078e0093 */
[----:B------:R1:W-:Y:S04]  /*66460*/  STL [R1+0x13f4], R0 ;  /* 0x0013f40001007387 */ /* 0x0003e80000100800 */
[----:B------:R-:W-:Y:S01]  /*66470*/  STL [R1+0x1400], R148 ;  /* 0x0014009401007387 */ /* 0x000fe20000100800 */
[----:B-1----:R-:W-:-:S03]  /*66480*/  IMAD.MOV.U32 R0, RZ, RZ, R149 ;  /* 0x000000ffff007224 */ /* 0x002fc600078e0095 */
        /* <DEDUP_REMOVED lines=14> */
[----:B------:R-:W-:Y:S04]  /*66570*/  STL [R1+0x1420], R150 ;  /* 0x0014209601007387 */ /* 0x000fe80000100800 */
[----:B------:R-:W4:Y:S01]  /*66580*/  LDL.LU.64 R148, [R1+0x1478] ;  /* 0x0014780001947983 */ /* 0x000f220000300a00 */
[----:B-1----:R-:W-:-:S05]  /*66590*/  IMAD.MOV.U32 R0, RZ, RZ, R151 ;  /* 0x000000ffff007224 */ /* 0x002fca00078e0097 */
        /* <DEDUP_REMOVED lines=8> */
[----:B------:R1:W-:Y:S02]  /*66620*/  STL [R1+0x142c], R0 ;  /* 0x00142c0001007387 */ /* 0x0003e40000100800 */
[----:B-1----:R-:W-:Y:S02]  /*66630*/  IMAD.MOV.U32 R0, RZ, RZ, R219 ;  /* 0x000000ffff007224 */ /* 0x002fe400078e00db */
[----:B------:R-:W-:Y:S04]  /*66640*/  STL [R1+0x1438], R218 ;  /* 0x001438da01007387 */ /* 0x000fe80000100800 */
[----:B------:R-:W3:Y:S04]  /*66650*/  LDL.LU.64 R150, [R1+0x1490] ;  /* 0x0014900001967983 */ /* 0x000ee80000300a00 */
[----:B------:R1:W-:Y:S02]  /*66660*/  STL [R1+0x1434], R0 ;  /* 0x0014340001007387 */ /* 0x0003e40000100800 */
[----:B-1----:R-:W-:-:S02]  /*66670*/  IMAD.MOV.U32 R0, RZ, RZ, R205 ;  /* 0x000000ffff007224 */ /* 0x002fc400078e00cd */
[----:B------:R1:W-:Y:S04]  /*66680*/  STL [R1+0x1440], R204 ;  /* 0x001440cc01007387 */ /* 0x0003e80000100800 */
[----:B-1----:R-:W3:Y:S04]  /*66690*/  LDL.LU.64 R204, [R1+0x890] ;  /* 0x0008900001cc7983 */ /* 0x002ee80000300a00 */
[----:B------:R1:W-:Y:S04]  /*666a0*/  STL [R1+0x143c], R0 ;  /* 0x00143c0001007387 */ /* 0x0003e80000100800 */
[----:B----4-:R4:W-:Y:S01]  /*666b0*/  STL [R1+0x1448], R216 ;  /* 0x001448d801007387 */ /* 0x0109e20000100800 */
[----:B-1----:R-:W-:-:S03]  /*666c0*/  MOV R0, R217 ;  /* 0x000000d900007202 */ /* 0x002fc60000000f00 */
[----:B------:R-:W3:Y:S04]  /*666d0*/  LDL.LU.64 R218, [R1+0x14a0] ;  /* 0x0014a00001da7983 */ /* 0x000ee80000300a00 */
[----:B------:R-:W-:Y:S04]  /*666e0*/  STL [R1+0x1450], R144 ;  /* 0x0014509001007387 */ /* 0x000fe80000100800 */
[----:B------:R1:W-:Y:S04]  /*666f0*/  STL [R1+0x1444], R0 ;  /* 0x0014440001007387 */ /* 0x0003e80000100800 */
[----:B----4-:R-:W4:Y:S01]  /*66700*/  LDL.LU.64 R216, [R1+0x14a8] ;  /* 0x0014a80001d87983 */ /* 0x010f220000300a00 */
[----:B-1----:R-:W-:-:S03]  /*66710*/  IMAD.MOV.U32 R0, RZ, RZ, R145 ;  /* 0x000000ffff007224 */ /* 0x002fc600078e0091 */
[----:B------:R-:W-:Y:S04]  /*66720*/  STL [R1+0x1458], R146 ;  /* 0x0014589201007387 */ /* 0x000fe80000100800 */
[----:B------:R1:W-:Y:S02]  /*66730*/  STL [R1+0x144c], R0 ;  /* 0x00144c0001007387 */ /* 0x0003e40000100800 */
[----:B-1----:R-:W-:Y:S02]  /*66740*/  IMAD.MOV.U32 R0, RZ, RZ, R147 ;  /* 0x000000ffff007224 */ /* 0x002fe400078e0093 */
        /* <DEDUP_REMOVED lines=29> */
[----:B------:R1:W-:Y:S02]  /*66920*/  STL [R1+0x148c], R0 ;  /* 0x00148c0001007387 */ /* 0x0003e40000100800 */
[----:B-1----:R-:W-:Y:S02]  /*66930*/  IMAD.MOV.U32 R0, RZ, RZ, R205 ;  /* 0x000000ffff007224 */ /* 0x002fe400078e00cd */
[----:B------:R1:W-:Y:S04]  /*66940*/  STL [R1+0x1498], R204 ;  /* 0x001498cc01007387 */ /* 0x0003e80000100800 */
[----:B------:R-:W-:Y:S04]  /*66950*/  STL [R1+0x14a0], R218 ;  /* 0x0014a0da01007387 */ /* 0x000fe80000100800 */
[----:B------:R4:W-:Y:S04]  /*66960*/  STL [R1+0x1494], R0 ;  /* 0x0014940001007387 */ /* 0x0009e80000100800 */
[----:B-1----:R-:W3:Y:S01]  /*66970*/  LDL.LU.64 R204, [R1+0x14f0] ;  /* 0x0014f00001cc7983 */ /* 0x002ee20000300a00 */
[----:B----4-:R-:W-:-:S03]  /*66980*/  IMAD.MOV.U32 R0, RZ, RZ, R219 ;  /* 0x000000ffff007224 */ /* 0x010fc600078e00db */
[----:B------:R-:W-:Y:S04]  /*66990*/  STL [R1+0x14a8], R216 ;  /* 0x0014a8d801007387 */ /* 0x000fe80000100800 */
[----:B------:R1:W-:Y:S04]  /*669a0*/  STL [R1+0x149c], R0 ;  /* 0x00149c0001007387 */ /* 0x0003e80000100800 */
[----:B------:R-:W4:Y:S04]  /*669b0*/  LDL.LU.64 R144, [R1+0x14f8] ;  /* 0x0014f80001907983 */ /* 0x000f280000300a00 */
[----:B------:R-:W4:Y:S01]  /*669c0*/  LDL.LU.64 R218, [R1+0x1500] ;  /* 0x0015000001da7983 */ /* 0x000f220000300a00 */
[----:B-1----:R-:W-:-:S05]  /*669d0*/  MOV R0, R217 ;  /* 0x000000d900007202 */ /* 0x002fca0000000f00 */
[----:B------:R1:W-:Y:S04]  /*669e0*/  STL [R1+0x14a4], R0 ;  /* 0x0014a40001007387 */ /* 0x0003e80000100800 */
[----:B------:R1:W-:Y:S02]  /*669f0*/  STL [R1+0x14b0], R146 ;  /* 0x0014b09201007387 */ /* 0x0003e40000100800 */
[----:B-1----:R-:W-:Y:S02]  /*66a00*/  IMAD.MOV.U32 R0, RZ, RZ, R147 ;  /* 0x000000ffff007224 */ /* 0x002fe400078e0093 */
        /* <DEDUP_REMOVED lines=17> */
[----:B--2---:R-:W-:Y:S04]  /*66b20*/  STL [R1+0x14d8], R208 ;  /* 0x0014d8d001007387 */ /* 0x004fe80000100800 */
[----:B------:R1:W-:Y:S02]  /*66b30*/  STL [R1+0x14cc], R0 ;  /* 0x0014cc0001007387 */ /* 0x0003e40000100800 */
[----:B-1----:R-:W-:Y:S02]  /*66b40*/  IMAD.MOV.U32 R0, RZ, RZ, R209 ;  /* 0x000000ffff007224 */ /* 0x002fe400078e00d1 */
[----:B------:R-:W2:Y:S04]  /*66b50*/  LDL.LU.64 R208, [R1+0x1530] ;  /* 0x0015300001d07983 */ /* 0x000ea80000300a00 */
[----:B------:R1:W-:Y:S04]  /*66b60*/  STL [R1+0x14d4], R0 ;  /* 0x0014d40001007387 */ /* 0x0003e80000100800 */
[----:B---3--:R3:W-:Y:S04]  /*66b70*/  STL [R1+0x14e0], R206 ;  /* 0x0014e0ce01007387 */ /* 0x0087e80000100800 */
[----:B------:R-:W2:Y:S01]  /*66b80*/  LDL.LU.64 R148, [R1+0x1538] ;  /* 0x0015380001947983 */ /* 0x000ea20000300a00 */
[----:B-1----:R-:W-:-:S05]  /*66b90*/  IMAD.MOV.U32 R0, RZ, RZ, R207 ;  /* 0x000000ffff007224 */ /* 0x002fca00078e00cf */
[----:B------:R1:W-:Y:S04]  /*66ba0*/  STL [R1+0x14dc], R0 ;  /* 0x0014dc0001007387 */ /* 0x0003e80000100800 */
[----:B------:R1:W-:Y:S04]  /*66bb0*/  STL [R1+0x14e8], R150 ;  /* 0x0014e89601007387 */ /* 0x0003e80000100800 */
[----:B---3--:R-:W3:Y:S01]  /*66bc0*/  LDL.LU.64 R206, [R1+0x1540] ;  /* 0x0015400001ce7983 */ /* 0x008ee20000300a00 */
[----:B-1----:R-:W-:-:S03]  /*66bd0*/  MOV R0, R151 ;  /* 0x0000009700007202 */ /* 0x002fc60000000f00 */
[----:B------:R-:W3:Y:S04]  /*66be0*/  LDL.LU.64 R150, [R1+0x1548] ;  /* 0x0015480001967983 */ /* 0x000ee80000300a00 */
[----:B------:R1:W-:Y:S02]  /*66bf0*/  STL [R1+0x14e4], R0 ;  /* 0x0014e40001007387 */ /* 0x0003e40000100800 */
[----:B-1----:R-:W-:Y:S02]  /*66c00*/  IMAD.MOV.U32 R0, RZ, RZ, R205 ;  /* 0x000000ffff007224 */ /* 0x002fe400078e00cd */
[----:B------:R1:W-:Y:S04]  /*66c10*/  STL [R1+0x14f0], R204 ;  /* 0x0014f0cc01007387 */ /* 0x0003e80000100800 */
[----:B-1----:R-:W3:Y:S04]  /*66c20*/  LDL.LU.64 R204, [R1+0x1550] ;  /* 0x0015500001cc7983 */ /* 0x002ee80000300a00 */
[----:B------:R1:W-:Y:S04]  /*66c30*/  STL [R1+0x14ec], R0 ;  /* 0x0014ec0001007387 */ /* 0x0003e80000100800 */
[----:B----4-:R-:W-:Y:S01]  /*66c40*/  STL [R1+0x14f8], R144 ;  /* 0x0014f89001007387 */ /* 0x010fe20000100800 */
[----:B-1----:R-:W-:-:S03]  /*66c50*/  IMAD.MOV.U32 R0, RZ, RZ, R145 ;  /* 0x000000ffff007224 */ /* 0x002fc600078e0091 */
[----:B------:R-:W-:Y:S04]  /*66c60*/  STL [R1+0x1500], R218 ;  /* 0x001500da01007387 */ /* 0x000fe80000100800 */
[----:B------:R1:W-:Y:S02]  /*66c70*/  STL [R1+0x14f4], R0 ;  /* 0x0014f40001007387 */ /* 0x0003e40000100800 */
[----:B-1----:R-:W-:Y:S02]  /*66c80*/  IMAD.MOV.U32 R0, RZ, RZ, R219 ;  /* 0x000000ffff007224 */ /* 0x002fe400078e00db */
        /* <DEDUP_REMOVED lines=13> */
[----:B------:R1:W-:Y:S04]  /*66d60*/  STL [R1+0x1520], R212 ;  /* 0x001520d401007387 */ /* 0x0003e80000100800 */
[----:B------:R-:W4:Y:S01]  /*66d70*/  LDL.LU.64 R146, [R1+0x1578] ;  /* 0x0015780001927983 */ /* 0x000f220000300a00 */
[----:B-1----:R-:W-:-:S05]  /*66d80*/  IMAD.MOV.U32 R0, RZ, RZ, R213 ;  /* 0x000000ffff007224 */ /* 0x002fca00078e00d5 */
[----:B------:R1:W-:Y:S04]  /*66d90*/  STL [R1+0x151c], R0 ;  /* 0x00151c0001007387 */ /* 0x0003e80000100800 */
[----:B------:R1:W-:Y:S04]  /*66da0*/  STL [R1+0x1528], R210 ;  /* 0x001528d201007387 */ /* 0x0003e80000100800 */
[----:B------:R-:W4:Y:S01]  /*66db0*/  LDL.LU.64 R212, [R1+0x1580] ;  /* 0x0015800001d47983 */ /* 0x000f220000300a00 */
[----:B-1----:R-:W-:-:S03]  /*66dc0*/  MOV R0, R211 ;  /* 0x000000d300007202 */ /* 0x002fc60000000f00 */
[----:B------:R-:W4:Y:S04]  /*66dd0*/  LDL.LU.64 R210, [R1+0x1588] ;  /* 0x0015880001d27983 */ /* 0x000f280000300a00 */
[----:B------:R2:W-:Y:S02]  /*66de0*/  STL [R1+0x1524], R0 ;  /* 0x0015240001007387 */ /* 0x0005e40000100800 */
[----:B--2---:R-:W-:Y:S02]  /*66df0*/  IMAD.MOV.U32 R0, RZ, RZ, R209 ;  /* 0x000000ffff007224 */ /* 0x004fe400078e00d1 */
[----:B------:R1:W-:Y:S04]  /*66e00*/  STL [R1+0x1530], R208 ;  /* 0x001530d001007387 */ /* 0x0003e80000100800 */
[----:B-1----:R-:W2:Y:S04]  /*66e10*/  LDL.LU.64 R208, [R1+0x1590] ;  /* 0x0015900001d07983 */ /* 0x002ea80000300a00 */
[----:B------:R1:W-:Y:S04]  /*66e20*/  STL [R1+0x152c], R0 ;  /* 0x00152c0001007387 */ /* 0x0003e80000100800 */
[----:B------:R-:W-:Y:S01]  /*66e30*/  STL [R1+0x1538], R148 ;  /* 0x0015389401007387 */ /* 0x000fe20000100800 */
[----:B-1----:R-:W-:-:S03]  /*66e40*/  IMAD.MOV.U32 R0, RZ, RZ, R149 ;  /* 0x000000ffff007224 */ /* 0x002fc600078e0095 */
[----:B---3--:R-:W-:Y:S04]  /*66e50*/  STL [R1+0x1540], R206 ;  /* 0x001540ce01007387 */ /* 0x008fe80000100800 */
[----:B------:R1:W-:Y:S04]  /*66e60*/  STL [R1+0x1534], R0 ;  /* 0x0015340001007387 */ /* 0x0003e80000100800 */
[----:B------:R-:W-:Y:S01]  /*66e70*/  STL [R1+0x1548], R150 ;  /* 0x0015489601007387 */ /* 0x000fe20000100800 */
[----:B-1----:R-:W-:-:S05]  /*66e80*/  IMAD.MOV.U32 R0, RZ, RZ, R207 ;  /* 0x000000ffff007224 */ /* 0x002fca00078e00cf */
[----:B------:R1:W-:Y:S04]  /*66e90*/  STL [R1+0x153c], R0 ;  /* 0x00153c0001007387 */ /* 0x0003e80000100800 */
[----:B------:R-:W3:Y:S01]  /*66ea0*/  LDL.LU.64 R206, [R1+0x15a0] ;  /* 0x0015a00001ce7983 */ /* 0x000ee20000300a00 */
[----:B-1----:R-:W-:-:S03]  /*66eb0*/  MOV R0, R151 ;  /* 0x0000009700007202 */ /* 0x002fc60000000f00 */
[----:B------:R-:W-:Y:S04]  /*66ec0*/  STL [R1+0x1550], R204 ;  /* 0x001550cc01007387 */ /* 0x000fe80000100800 */
        /* <DEDUP_REMOVED lines=29> */
[----:B--2---:R-:W-:Y:S04]  /*670a0*/  STL [R1+0x1590], R208 ;  /* 0x001590d001007387 */ /* 0x004fe80000100800 */
[----:B------:R1:W-:Y:S04]  /*670b0*/  STL [R1+0x1584], R0 ;  /* 0x0015840001007387 */ /* 0x0003e80000100800 */
[----:B------:R-:W2:Y:S01]  /*670c0*/  LDL.LU.64 R210, [R1+0x15e8] ;  /* 0x0015e80001d27983 */ /* 0x000ea20000300a00 */
[----:B-1----:R-:W-:-:S03]  /*670d0*/  MOV R0, R209 ;  /* 0x000000d100007202 */ /* 0x002fc60000000f00 */
[----:B------:R-:W-:Y:S04]  /*670e0*/  STL [R1+0x1598], R154 ;  /* 0x0015989a01007387 */ /* 0x000fe80000100800 */
[----:B------:R3:W-:Y:S04]  /*670f0*/  STL [R1+0x158c], R0 ;  /* 0x00158c0001007387 */ /* 0x0007e80000100800 */
[----:B------:R-:W-:Y:S04]  /*67100*/  STL [R1+0x1594], R155 ;  /* 0x0015949b01007387 */ /* 0x000fe80000100800 */
[----:B------:R-:W2:Y:S01]  /*67110*/  LDL.LU.64 R208, [R1+0x15f0] ;  /* 0x0015f00001d07983 */ /* 0x000ea20000300a00 */
[----:B---3--:R-:W-:-:S03]  /*67120*/  IMAD.MOV.U32 R0, RZ, RZ, R207 ;  /* 0x000000ffff007224 */ /* 0x008fc600078e00cf */
[----:B------:R1:W-:Y:S04]  /*67130*/  STL [R1+0x15a0], R206 ;  /* 0x0015a0ce01007387 */ /* 0x0003e80000100800 */
[----:B------:R-:W3:Y:S04]  /*67140*/  LDL.LU.64 R146, [R1+0x15f8] ;  /* 0x0015f80001927983 */ /* 0x000ee80000300a00 */
[----:B------:R1:W-:Y:S04]  /*67150*/  STL [R1+0x159c], R0 ;  /* 0x00159c0001007387 */ /* 0x0003e80000100800 */
[----:B------:R1:W-:Y:S04]  /*67160*/  STL [R1+0x15a8], R150 ;  /* 0x0015a89601007387 */ /* 0x0003e80000100800 */
[----:B-1----:R-:W3:Y:S01]  /*67170*/  LDL.LU.64 R206, [R1+0x1600] ;  /* 0x0016000001ce7983 */ /* 0x002ee20000300a00 */
[----:B------:R-:W-:-:S03]  /*67180*/  IMAD.MOV.U32 R0, RZ, RZ, R151 ;  /* 0x000000ffff007224 */ /* 0x000fc600078e0097 */
[----:B------:R-:W3:Y:S04]  /*67190*/  LDL.LU.64 R150, [R1+0x1608] ;  /* 0x0016080001967983 */ /* 0x000ee80000300a00 */
[----:B------:R1:W-:Y:S04]  /*671a0*/  STL [R1+0x15a4], R0 ;  /* 0x0015a40001007387 */ /* 0x0003e80000100800 */
[----:B------:R1:W-:Y:S02]  /*671b0*/  STL [R1+0x15b0], R204 ;  /* 0x0015b0cc01007387 */ /* 0x0003e40000100800 */
[----:B-1----:R-:W-:-:S02]  /*671c0*/  IMAD.MOV.U32 R0, RZ, RZ, R205 ;  /* 0x000000ffff007224 */ /* 0x002fc400078e00cd */
[----:B------:R-:W3:Y:S04]  /*671d0*/  LDL.LU.64 R204, [R1+0x1610] ;  /* 0x0016100001cc7983 */ /* 0x000ee80000300a00 */
[----:B------:R1:W-:Y:S04]  /*671e0*/  STL [R1+0x15ac], R0 ;  /* 0x0015ac0001007387 */ /* 0x0003e80000100800 */
[----:B----4-:R-:W-:Y:S01]  /*671f0*/  STL [R1+0x15b8], R148 ;  /* 0x0015b89401007387 */ /* 0x010fe20000100800 */
        /* <DEDUP_REMOVED lines=16> */
[----:B-1----:R-:W-:-:S03]  /*67300*/  MOV R0, R213 ;  /* 0x000000d500007202 */ /* 0x002fc60000000f00 */
[----:B------:R-:W-:Y:S04]  /*67310*/  STL [R1+0x15e0], R212 ;  /* 0x0015e0d401007387 */ /* 0x000fe80000100800 */
[----:B------:R-:W4:Y:S04]  /*67320*/  LDL.LU.64 R148, [R1+0x1638] ;  /* 0x0016380001947983 */ /* 0x000f280000300a00 */
[----:B------:R1:W-:Y:S04]  /*67330*/  STL [R1+0x15dc], R0 ;  /* 0x0015dc0001007387 */ /* 0x0003e80000100800 */
[----:B--2---:R2:W-:Y:S01]  /*67340*/  STL [R1+0x15e8], R210 ;  /* 0x0015e8d201007387 */ /* 0x0045e20000100800 */
[----:B-1----:R-:W-:-:S03]  /*67350*/  IMAD.MOV.U32 R0, RZ, RZ, R211 ;  /* 0x000000ffff007224 */ /* 0x002fc600078e00d3 */
[----:B------:R-:W4:Y:S04]  /*67360*/  LDL.LU.64 R212, [R1+0x1640] ;  /* 0x0016400001d47983 */ /* 0x000f280000300a00 */
[----:B--2---:R-:W2:Y:S04]  /*67370*/  LDL.LU.64 R210, [R1+0x1648] ;  /* 0x0016480001d27983 */ /* 0x004ea80000300a00 */
[----:B------:R1:W-:Y:S04]  /*67380*/  STL [R1+0x15e4], R0 ;  /* 0x0015e40001007387 */ /* 0x0003e80000100800 */
[----:B------:R1:W-:Y:S02]  /*67390*/  STL [R1+0x15f0], R208 ;  /* 0x0015f0d001007387 */ /* 0x0003e40000100800 */
[----:B-1----:R-:W-:-:S02]  /*673a0*/  IMAD.MOV.U32 R0, RZ, RZ, R209 ;  /* 0x000000ffff007224 */ /* 0x002fc400078e00d1 */
[----:B------:R-:W2:Y:S04]  /*673b0*/  LDL.LU.64 R208, [R1+0x1650] ;  /* 0x0016500001d07983 */ /* 0x000ea80000300a00 */
[----:B------:R3:W-:Y:S02]  /*673c0*/  STL [R1+0x15ec], R0 ;  /* 0x0015ec0001007387 */ /* 0x0007e40000100800 */
[----:B---3--:R-:W-:Y:S02]  /*673d0*/  IMAD.MOV.U32 R0, RZ, RZ, R147 ;  /* 0x000000ffff007224 */ /* 0x008fe400078e0093 */
[----:B------:R-:W-:Y:S04]  /*673e0*/  STL [R1+0x15f8], R146 ;  /* 0x0015f89201007387 */ /* 0x000fe80000100800 */
[----:B------:R-:W-:Y:S04]  /*673f0*/  STL [R1+0x1600], R206 ;  /* 0x001600ce01007387 */ /* 0x000fe80000100800 */
[----:B------:R1:W-:Y:S04]  /*67400*/  STL [R1+0x15f4], R0 ;  /* 0x0015f40001007387 */ /* 0x0003e80000100800 */
[----:B------:R-:W-:Y:S01]  /*67410*/  STL [R1+0x1608], R150 ;  /* 0x0016089601007387 */ /* 0x000fe20000100800 */
[----:B-1----:R-:W-:-:S05]  /*67420*/  MOV R0, R207 ;  /* 0x000000cf00007202 */ /* 0x002fca0000000f00 */
[----:B------:R1:W-:Y:S04]  /*67430*/  STL [R1+0x15fc], R0 ;  /* 0x0015fc0001007387 */ /* 0x0003e80000100800 */
[----:B------:R-:W3:Y:S01]  /*67440*/  LDL.LU.64 R206, [R1+0x1660] ;  /* 0x0016600001ce7983 */ /* 0x000ee20000300a00 */
[----:B-1----:R-:W-:-:S03]  /*67450*/  IMAD.MOV.U32 R0, RZ, RZ, R151 ;  /* 0x000000ffff007224 */ /* 0x002fc600078e0097 */
        /* <DEDUP_REMOVED lines=20> */
[----:B------:R1:W-:Y:S04]  /*675a0*/  STL [R1+0x162c], R0 ;  /* 0x00162c0001007387 */ /* 0x0003e80000100800 */
[----:B------:R-:W-:Y:S01]  /*675b0*/  STL [R1+0x1638], R148 ;  /* 0x0016389401007387 */ /* 0x000fe20000100800 */
[----:B-1----:R-:W-:-:S03]  /*675c0*/  IMAD.MOV.U32 R0, RZ, RZ, R149 ;  /* 0x000000ffff007224 */ /* 0x002fc600078e0095 */
[----:B------:R-:W-:Y:S04]  /*675d0*/  STL [R1+0x1640], R212 ;  /* 0x001640d401007387 */ /* 0x000fe80000100800 */
[----:B------:R1:W-:Y:S04]  /*675e0*/  STL [R1+0x1634], R0 ;  /* 0x0016340001007387 */ /* 0x0003e80000100800 */
[----:B--2---:R-:W-:Y:S01]  /*675f0*/  STL [R1+0x1648], R210 ;  /* 0x001648d201007387 */ /* 0x004fe20000100800 */
[----:B-1----:R-:W-:-:S05]  /*67600*/  IMAD.MOV.U32 R0, RZ, RZ, R213 ;  /* 0x000000ffff007224 */ /* 0x002fca00078e00d5 */
[----:B------:R1:W-:Y:S04]  /*67610*/  STL [R1+0x163c], R0 ;  /* 0x00163c0001007387 */ /* 0x0003e80000100800 */
[----:B------:R-:W2:Y:S01]  /*67620*/  LDL.LU.64 R212, [R1+0x16a0] ;  /* 0x0016a00001d47983 */ /* 0x000ea20000300a00 */
[----:B-1----:R-:W-:-:S03]  /*67630*/  MOV R0, R211 ;  /* 0x000000d300007202 */ /* 0x002fc60000000f00 */
[----:B------:R-:W-:Y:S04]  /*67640*/  STL [R1+0x1650], R208 ;  /* 0x001650d001007387 */ /* 0x000fe80000100800 */
[----:B------:R1:W-:Y:S04]  /*67650*/  STL [R1+0x1644], R0 ;  /* 0x0016440001007387 */ /* 0x0003e80000100800 */
[----:B------:R-:W2:Y:S01]  /*67660*/  LDL.LU.64 R210, [R1+0x16a8] ;  /* 0x0016a80001d27983 */ /* 0x000ea20000300a00 */
[----:B-1----:R-:W-:-:S03]  /*67670*/  IMAD.MOV.U32 R0, RZ, RZ, R209 ;  /* 0x000000ffff007224 */ /* 0x002fc600078e00d1 */
        /* <DEDUP_REMOVED lines=14> */
[----:B-1----:R-:W-:-:S02]  /*67760*/  MOV R0, R205 ;  /* 0x000000cd00007202 */ /* 0x002fc40000000f00 */
        /* <DEDUP_REMOVED lines=17> */
[----:B------:R-:W-:Y:S04]  /*67880*/  STL [R1+0x1694], R163 ;  /* 0x001694a301007387 */ /* 0x000fe80000100800 */
[----:B------:R-:W4:Y:S01]  /*67890*/  LDL.LU.64 R214, [R1+0x16f0] ;  /* 0x0016f00001d67983 */ /* 0x000f220000300a00 */
[----:B--2---:R-:W-:-:S03]  /*678a0*/  IMAD.MOV.U32 R0, RZ, RZ, R213 ;  /* 0x000000ffff007224 */ /* 0x004fc600078e00d5 */
[----:B------:R1:W-:Y:S04]  /*678b0*/  STL [R1+0x16a0], R212 ;  /* 0x0016a0d401007387 */ /* 0x0003e80000100800 */
[----:B------:R-:W2:Y:S04]  /*678c0*/  LDL.LU.64 R146, [R1+0x16f8] ;  /* 0x0016f80001927983 */ /* 0x000ea80000300a00 */
[----:B------:R1:W-:Y:S04]  /*678d0*/  STL [R1+0x169c], R0 ;  /* 0x00169c0001007387 */ /* 0x0003e80000100800 */
[----:B------:R1:W-:Y:S04]  /*678e0*/  STL [R1+0x16a8], R210 ;  /* 0x0016a8d201007387 */ /* 0x0003e80000100800 */
[----:B-1----:R-:W2:Y:S01]  /*678f0*/  LDL.LU.64 R212, [R1+0x1700] ;  /* 0x0017000001d47983 */ /* 0x002ea20000300a00 */
[----:B------:R-:W-:-:S03]  /*67900*/  IMAD.MOV.U32 R0, RZ, RZ, R211 ;  /* 0x000000ffff007224 */ /* 0x000fc600078e00d3 */
[----:B------:R-:W2:Y:S04]  /*67910*/  LDL.LU.64 R210, [R1+0x1708] ;  /* 0x0017080001d27983 */ /* 0x000ea80000300a00 */
[----:B------:R1:W-:Y:S04]  /*67920*/  STL [R1+0x16a4], R0 ;  /* 0x0016a40001007387 */ /* 0x0003e80000100800 */
[----:B------:R1:W-:Y:S02]  /*67930*/  STL [R1+0x16b0], R208 ;  /* 0x0016b0d001007387 */ /* 0x0003e40000100800 */
[----:B-1----:R-:W-:-:S02]  /*67940*/  IMAD.MOV.U32 R0, RZ, RZ, R209 ;  /* 0x000000ffff007224 */ /* 0x002fc400078e00d1 */
[----:B------:R-:W2:Y:S04]  /*67950*/  LDL.LU.64 R208, [R1+0x1710] ;  /* 0x0017100001d07983 */ /* 0x000ea80000300a00 */
[----:B------:R3:W-:Y:S02]  /*67960*/  STL [R1+0x16ac], R0 ;  /* 0x0016ac0001007387 */ /* 0x0007e40000100800 */
[----:B---3--:R-:W-:Y:S02]  /*67970*/  MOV R0, R149 ;  /* 0x0000009500007202 */ /* 0x008fe40000000f00 */
[----:B------:R-:W-:Y:S04]  /*67980*/  STL [R1+0x16b8], R148 ;  /* 0x0016b89401007387 */ /* 0x000fe80000100800 */
[----:B------:R-:W-:Y:S04]  /*67990*/  STL [R1+0x16c0], R206 ;  /* 0x0016c0ce01007387 */ /* 0x000fe80000100800 */
        /* <DEDUP_REMOVED lines=14> */
[----:B----4-:R-:W-:-:S03]  /*67a80*/  MOV R0, R219 ;  /* 0x000000db00007202 */ /* 0x010fc60000000f00 */
        /* <DEDUP_REMOVED lines=9> */
[----:B-1----:R-:W-:-:S02]  /*67b20*/  IMAD.MOV.U32 R0, RZ, RZ, R215 ;  /* 0x000000ffff007224 */ /* 0x002fc400078e00d7 */
[----:B------:R-:W4:Y:S04]  /*67b30*/  LDL.LU.64 R214, [R1+0x1750] ;  /* 0x0017500001d67983 */ /* 0x000f280000300a00 */
[----:B------:R1:W-:Y:S04]  /*67b40*/  STL [R1+0x16ec], R0 ;  /* 0x0016ec0001007387 */ /* 0x0003e80000100800 */
[----:B--2---:R-:W-:Y:S01]  /*67b50*/  STL [R1+0x16f8], R146 ;  /* 0x0016f89201007387 */ /* 0x004fe20000100800 */
[----:B-1----:R-:W-:-:S03]  /*67b60*/  IMAD.MOV.U32 R0, RZ, RZ, R147 ;  /* 0x000000ffff007224 */ /* 0x002fc600078e0093 */
[----:B------:R-:W-:Y:S04]  /*67b70*/  STL [R1+0x1700], R212 ;  /* 0x001700d401007387 */ /* 0x000fe80000100800 */
[----:B------:R1:W-:Y:S04]  /*67b80*/  STL [R1+0x16f4], R0 ;  /* 0x0016f40001007387 */ /* 0x0003e80000100800 */
[----:B------:R-:W-:Y:S01]  /*67b90*/  STL [R1+0x1708], R210 ;  /* 0x001708d201007387 */ /* 0x000fe20000100800 */
[----:B-1----:R-:W-:-:S05]  /*67ba0*/  MOV R0, R213 ;  /* 0x000000d500007202 */ /* 0x002fca0000000f00 */
[----:B------:R1:W-:Y:S04]  /*67bb0*/  STL [R1+0x16fc], R0 ;  /* 0x0016fc0001007387 */ /* 0x0003e80000100800 */
[----:B------:R-:W2:Y:S01]  /*67bc0*/  LDL.LU.64 R212, [R1+0x1760] ;  /* 0x0017600001d47983 */ /* 0x000ea20000300a00 */
[----:B-1----:R-:W-:-:S03]  /*67bd0*/  IMAD.MOV.U32 R0, RZ, RZ, R211 ;  /* 0x000000ffff007224 */ /* 0x002fc600078e00d3 */
[----:B------:R-:W-:Y:S04]  /*67be0*/  STL [R1+0x1710], R208 ;  /* 0x001710d001007387 */ /* 0x000fe80000100800 */
[----:B------:R1:W-:Y:S04]  /*67bf0*/  STL [R1+0x1704], R0 ;  /* 0x0017040001007387 */ /* 0x0003e80000100800 */
[----:B------:R-:W2:Y:S01]  /*67c00*/  LDL.LU.64 R210, [R1+0x1768] ;  /* 0x0017680001d27983 */ /* 0x000ea20000300a00 */
[----:B-1----:R-:W-:-:S03]  /*67c10*/  IMAD.MOV.U32 R0, RZ, RZ, R209 ;  /* 0x000000ffff007224 */ /* 0x002fc600078e00d1 */
[----:B------:R-:W-:Y:S04]  /*67c20*/  STL [R1+0x1718], R166 ;  /* 0x001718a601007387 */ /* 0x000fe80000100800 */
[----:B------:R1:W-:Y:S04]  /*67c30*/  STL [R1+0x170c], R0 ;  /* 0x00170c0001007387 */ /* 0x0003e80000100800 */
[----:B------:R-:W-:Y:S04]  /*67c40*/  STL [R1+0x1714], R167 ;  /* 0x001714a701007387 */ /* 0x000fe80000100800 */
[----:B------:R-:W2:Y:S04]  /*67c50*/  LDL.LU.64 R208, [R1+0x1770] ;  /* 0x0017700001d07983 */ /* 0x000ea80000300a00 */
[----:B---3--:R3:W-:Y:S01]  /*67c60*/  STL [R1+0x1720], R206 ;  /* 0x001720ce01007387 */ /* 0x0087e20000100800 */
[----:B-1----:R-:W-:-:S03]  /*67c70*/  IMAD.MOV.U32 R0, RZ, RZ, R207 ;  /* 0x000000ffff007224 */ /* 0x002fc600078e00cf */
[----:B------:R-:W2:Y:S04]  /*67c80*/  LDL.LU.64 R146, [R1+0x1778] ;  /* 0x0017780001927983 */ /* 0x000ea80000300a00 */
[----:B------:R-:W-:Y:S04]  /*67c90*/  STL [R1+0x1728], R148 ;  /* 0x0017289401007387 */ /* 0x000fe80000100800 */
[----:B------:R1:W-:Y:S04]  /*67ca0*/  STL [R1+0x171c], R0 ;  /* 0x00171c0001007387 */ /* 0x0003e80000100800 */
[----:B---3--:R-:W3:Y:S01]  /*67cb0*/  LDL.LU.64 R206, [R1+0x1780] ;  /* 0x0017800001ce7983 */ /* 0x008ee20000300a00 */
[----:B-1----:R-:W-:-:S03]  /*67cc0*/  MOV R0, R149 ;  /* 0x0000009500007202 */ /* 0x002fc60000000f00 */
[----:B------:R-:W3:Y:S04]  /*67cd0*/  LDL.LU.64 R148, [R1+0x1788] ;  /* 0x0017880001947983 */ /* 0x000ee80000300a00 */
        /* <DEDUP_REMOVED lines=22> */
[----:B--2---:R2:W-:Y:S01]  /*67e40*/  STL [R1+0x1760], R212 ;  /* 0x001760d401007387 */ /* 0x0045e20000100800 */
[----:B-1----:R-:W-:-:S03]  /*67e50*/  IMAD.MOV.U32 R0, RZ, RZ, R213 ;  /* 0x000000ffff007224 */ /* 0x002fc600078e00d5 */
[----:B------:R-:W4:Y:S04]  /*67e60*/  LDL.LU.64 R214, [R1+0x17b8] ;  /* 0x0017b80001d67983 */ /* 0x000f280000300a00 */
[----:B------:R-:W-:Y:S04]  /*67e70*/  STL [R1+0x1768], R210 ;  /* 0x001768d201007387 */ /* 0x000fe80000100800 */
[----:B------:R1:W-:Y:S04]  /*67e80*/  STL [R1+0x175c], R0 ;  /* 0x00175c0001007387 */ /* 0x0003e80000100800 */
[----:B--2---:R-:W2:Y:S01]  /*67e90*/  LDL.LU.64 R212, [R1+0x17c0] ;  /* 0x0017c00001d47983 */ /* 0x004ea20000300a00 */
[----:B-1----:R-:W-:-:S03]  /*67ea0*/  IMAD.MOV.U32 R0, RZ, RZ, R211 ;  /* 0x000000ffff007224 */ /* 0x002fc600078e00d3 */
[----:B------:R-:W2:Y:S04]  /*67eb0*/  LDL.LU.64 R210, [R1+0x17c8] ;  /* 0x0017c80001d27983 */ /* 0x000ea80000300a00 */
[----:B------:R1:W-:Y:S04]  /*67ec0*/  STL [R1+0x1764], R0 ;  /* 0x0017640001007387 */ /* 0x0003e80000100800 */
[----:B------:R1:W-:Y:S02]  /*67ed0*/  STL [R1+0x1770], R208 ;  /* 0x001770d001007387 */ /* 0x0003e40000100800 */
[----:B-1----:R-:W-:-:S02]  /*67ee0*/  MOV R0, R209 ;  /* 0x000000d100007202 */ /* 0x002fc40000000f00 */
[----:B------:R-:W-:Y:S04]  /*67ef0*/  STL [R1+0x1778], R146 ;  /* 0x0017789201007387 */ /* 0x000fe80000100800 */
[----:B------:R1:W-:Y:S04]  /*67f00*/  STL [R1+0x176c], R0 ;  /* 0x00176c0001007387 */ /* 0x0003e80000100800 */
[----:B------:R-:W2:Y:S01]  /*67f10*/  LDL.LU.64 R208, [R1+0x17d0] ;  /* 0x0017d00001d07983 */ /* 0x000ea20000300a00 */
[----:B-1----:R-:W-:-:S03]  /*67f20*/  IMAD.MOV.U32 R0, RZ, RZ, R147 ;  /* 0x000000ffff007224 */ /* 0x002fc600078e0093 */
[----:B---3--:R-:W-:Y:S04]  /*67f30*/  STL [R1+0x1780], R206 ;  /* 0x001780ce01007387 */ /* 0x008fe80000100800 */
        /* <DEDUP_REMOVED lines=9> */
[----:B-1----:R-:W-:-:S03]  /*67fd0*/  MOV R0, R205 ;  /* 0x000000cd00007202 */ /* 0x002fc60000000f00 */
        /* <DEDUP_REMOVED lines=18> */
[----:B-1----:R-:W-:-:S05]  /*68100*/  MOV R0, R215 ;  /* 0x000000d700007202 */ /* 0x002fca0000000f00 */
[----:B------:R1:W-:Y:S04]  /*68110*/  STL [R1+0x17b4], R0 ;  /* 0x0017b40001007387 */ /* 0x0003e80000100800 */
[----:B--2---:R2:W-:Y:S01]  /*68120*/  STL [R1+0x17c0], R212 ;  /* 0x0017c0d401007387 */ /* 0x0045e20000100800 */
[----:B-1----:R-:W-:-:S03]  /*68130*/  IMAD.MOV.U32 R0, RZ, RZ, R213 ;  /* 0x000000ffff007224 */ /* 0x002fc600078e00d5 */
[----:B------:R-:W-:Y:S04]  /*68140*/  STL [R1+0x17c8], R210 ;  /* 0x0017c8d201007387 */ /* 0x000fe80000100800 */
[----:B------:R1:W-:Y:S04]  /*68150*/  STL [R1+0x17bc], R0 ;  /* 0x0017bc0001007387 */ /* 0x0003e80000100800 */
[----:B------:R-:W4:Y:S04]  /*68160*/  LDL.LU.64 R214, [R1+0x1818] ;  /* 0x0018180001d67983 */ /* 0x000f280000300a00 */
[----:B--2---:R-:W2:Y:S01]  /*68170*/  LDL.LU.64 R212, [R1+0x1820] ;  /* 0x0018200001d47983 */ /* 0x004ea20000300a00 */
[----:B-1----:R-:W-:-:S05]  /*68180*/  IMAD.MOV.U32 R0, RZ, RZ, R211 ;  /* 0x000000ffff007224 */ /* 0x002fca00078e00d3 */
[----:B------:R1:W-:Y:S02]  /*68190*/  STL [R1+0x17c4], R0 ;  /* 0x0017c40001007387 */ /* 0x0003e40000100800 */
[----:B-1----:R-:W-:Y:S02]  /*681a0*/  IMAD.MOV.U32 R0, RZ, RZ, R209 ;  /* 0x000000ffff007224 */ /* 0x002fe400078e00d1 */
[----:B------:R-:W-:Y:S04]  /*681b0*/  STL [R1+0x17d0], R208 ;  /* 0x0017d0d001007387 */ /* 0x000fe80000100800 */
[----:B------:R-:W-:Y:S04]  /*681c0*/  STL [R1+0x17d8], R172 ;  /* 0x0017d8ac01007387 */ /* 0x000fe80000100800 */
[----:B------:R1:W-:Y:S04]  /*681d0*/  STL [R1+0x17cc], R0 ;  /* 0x0017cc0001007387 */ /* 0x0003e80000100800 */
[----:B------:R-:W2:Y:S04]  /*681e0*/  LDL.LU.64 R210, [R1+0x1828] ;  /* 0x0018280001d27983 */ /* 0x000ea80000300a00 */
[----:B------:R-:W-:Y:S04]  /*681f0*/  STL [R1+0x17d4], R173 ;  /* 0x0017d4ad01007387 */ /* 0x000fe80000100800 */
[----:B---3--:R3:W-:Y:S01]  /*68200*/  STL [R1+0x17e0], R206 ;  /* 0x0017e0ce01007387 */ /* 0x0087e20000100800 */
[----:B-1----:R-:W-:-:S03]  /*68210*/  MOV R0, R207 ;  /* 0x000000cf00007202 */ /* 0x002fc60000000f00 */
[----:B------:R-:W2:Y:S04]  /*68220*/  LDL.LU.64 R208, [R1+0x1830] ;  /* 0x0018300001d07983 */ /* 0x000ea80000300a00 */
[----:B------:R-:W-:Y:S04]  /*68230*/  STL [R1+0x17e8], R146 ;  /* 0x0017e89201007387 */ /* 0x000fe80000100800 */
[----:B------:R1:W-:Y:S04]  /*68240*/  STL [R1+0x17dc], R0 ;  /* 0x0017dc0001007387 */ /* 0x0003e80000100800 */
[----:B---3--:R-:W3:Y:S01]  /*68250*/  LDL.LU.64 R206, [R1+0x1838] ;  /* 0x0018380001ce7983 */ /* 0x008ee20000300a00 */
[----:B-1----:R-:W-:-:S03]  /*68260*/  IMAD.MOV.U32 R0, RZ, RZ, R147 ;  /* 0x000000ffff007224 */ /* 0x002fc600078e0093 */
[----:B------:R-:W-:Y:S04]  /*68270*/  STL [R1+0x17f0], R148 ;  /* 0x0017f09401007387 */ /* 0x000fe80000100800 */
[----:B------:R1:W-:Y:S04]  /*68280*/  STL [R1+0x17e4], R0 ;  /* 0x0017e40001007387 */ /* 0x0003e80000100800 */
[----:B------:R-:W3:Y:S01]  /*68290*/  LDL.LU.64 R140, [R1+0x1840] ;  /* 0x00184000018c7983 */ /* 0x000ee20000300a00 */
[----:B-1----:R-:W-:-:S05]  /*682a0*/  IMAD.MOV.U32 R0, RZ, RZ, R149 ;  /* 0x000000ffff007224 */ /* 0x002fca00078e0095 */
[----:B------:R1:W-:Y:S04]  /*682b0*/  STL [R1+0x17ec], R0 ;  /* 0x0017ec0001007387 */ /* 0x0003e80000100800 */
[----:B------:R1:W-:Y:S02]  /*682c0*/  STL [R1+0x17f8], R204 ;  /* 0x0017f8cc01007387 */ /* 0x0003e40000100800 */
[----:B-1----:R-:W-:Y:S02]  /*682d0*/  IMAD.MOV.U32 R0, RZ, RZ, R205 ;  /* 0x000000ffff007224 */ /* 0x002fe400078e00cd */
[----:B------:R-:W3:Y:S04]  /*682e0*/  LDL.LU.64 R204, [R1+0x1848] ;  /* 0x0018480001cc7983 */ /* 0x000ee80000300a00 */
[----:B------:R1:W-:Y:S04]  /*682f0*/  STL [R1+0x17f4], R0 ;  /* 0x0017f40001007387 */ /* 0x0003e80000100800 */
[----:B----4-:R-:W-:Y:S04]  /*68300*/  STL [R1+0x1800], R150 ;  /* 0x0018009601007387 */ /* 0x010fe80000100800 */
[----:B------:R-:W4:Y:S01]  /*68310*/  LDL.LU.64 R142, [R1+0x1850] ;  /* 0x00185000018e7983 */ /* 0x000f220000300a00 */
[----:B-1----:R-:W-:-:S03]  /*68320*/  MOV R0, R151 ;  /* 0x0000009700007202 */ /* 0x002fc60000000f00 */
[----:B------:R-:W-:Y:S04]  /*68330*/  STL [R1+0x1808], R218 ;  /* 0x001808da01007387 */ /* 0x000fe80000100800 */
[----:B------:R1:W-:Y:S04]  /*68340*/  STL [R1+0x17fc], R0 ;  /* 0x0017fc0001007387 */ /* 0x0003e80000100800 */
[----:B------:R-:W4:Y:S04]  /*68350*/  LDL.LU.64 R144, [R1+0x1858] ;  /* 0x0018580001907983 */ /* 0x000f280000300a00 */
[----:B------:R-:W4:Y:S01]  /*68360*/  LDL.LU.64 R146, [R1+0x1860] ;  /* 0x0018600001927983 */ /* 0x000f220000300a00 */
[----:B-1----:R-:W-:-:S05]  /*68370*/  IMAD.MOV.U32 R0, RZ, RZ, R219 ;  /* 0x000000ffff007224 */ /* 0x002fca00078e00db */
[----:B------:R1:W-:Y:S04]  /*68380*/  STL [R1+0x1804], R0 ;  /* 0x0018040001007387 */ /* 0x0003e80000100800 */
[----:B------:R-:W-:Y:S01]  /*68390*/  STL [R1+0x1810], R216 ;  /* 0x001810d801007387 */ /* 0x000fe20000100800 */
[----:B-1----:R-:W-:-:S03]  /*683a0*/  IMAD.MOV.U32 R0, RZ, RZ, R217 ;  /* 0x000000ffff007224 */ /* 0x002fc600078e00d9 */
[----:B------:R-:W4:Y:S04]  /*683b0*/  LDL.LU.64 R148, [R1+0x1868] ;  /* 0x0018680001947983 */ /* 0x000f280000300a00 */
[----:B------:R-:W4:Y:S04]  /*683c0*/  LDL.LU.64 R150, [R1+0x1870] ;  /* 0x0018700001967983 */ /* 0x000f280000300a00 */
[----:B------:R1:W-:Y:S02]  /*683d0*/  STL [R1+0x180c], R0 ;  /* 0x00180c0001007387 */ /* 0x0003e40000100800 */
[----:B-1----:R-:W-:-:S02]  /*683e0*/  IMAD.MOV.U32 R0, RZ, RZ, R215 ;  /* 0x000000ffff007224 */ /* 0x002fc400078e00d7 */
[----:B------:R-:W-:Y:S04]  /*683f0*/  STL [R1+0x1818], R214 ;  /* 0x001818d601007387 */ /* 0x000fe80000100800 */
[----:B--2---:R-:W-:Y:S04]  /*68400*/  STL [R1+0x1820], R212 ;  /* 0x001820d401007387 */ /* 0x004fe80000100800 */
[----:B------:R1:W-:Y:S04]  /*68410*/  STL [R1+0x1814], R0 ;  /* 0x0018140001007387 */ /* 0x0003e80000100800 */
[----:B------:R-:W2:Y:S04]  /*68420*/  LDL.LU.64 R218, [R1+0x1880] ;  /* 0x0018800001da7983 */ /* 0x000ea80000300a00 */
[----:B------:R-:W2:Y:S01]  /*68430*/  LDL.LU.64 R216, [R1+0x1888] ;  /* 0x0018880001d87983 */ /* 0x000ea20000300a00 */
[----:B-1----:R-:W-:-:S05]  /*68440*/  MOV R0, R213 ;  /* 0x000000d500007202 */ /* 0x002fca0000000f00 */
[----:B------:R1:W-:Y:S04]  /*68450*/  STL [R1+0x181c], R0 ;  /* 0x00181c0001007387 */ /* 0x0003e80000100800 */
[----:B------:R-:W-:Y:S01]  /*68460*/  STL [R1+0x1828], R210 ;  /* 0x001828d201007387 */ /* 0x000fe20000100800 */
[----:B-1----:R-:W-:-:S03]  /*68470*/  IMAD.MOV.U32 R0, RZ, RZ, R211 ;  /* 0x000000ffff007224 */ /* 0x002fc600078e00d3 */
[----:B------:R-:W2:Y:S04]  /*68480*/  LDL.LU.64 R214, [R1+0x1890] ;  /* 0x0018900001d67983 */ /* 0x000ea80000300a00 */
[----:B------:R-:W-:Y:S04]  /*68490*/  STL [R1+0x1830], R208 ;  /* 0x001830d001007387 */ /* 0x000fe80000100800 */
        /* <DEDUP_REMOVED lines=9> */
[----:B------:R-:W-:Y:S04]  /*68530*/  STL [R1+0x1840], R140 ;  /* 0x0018408c01007387 */ /* 0x000fe80000100800 */
[----:B---3--:R-:W3:Y:S01]  /*68540*/  LDL.LU.64 R206, [R1+0x18b8] ;  /* 0x0018b80001ce7983 */ /* 0x008ee20000300a00 */
[----:B-1----:R-:W-:-:S03]  /*68550*/  MOV R0, R141 ;  /* 0x0000008d00007202 */ /* 0x002fc60000000f00 */
[----:B------:R-:W-:Y:S04]  /*68560*/  STL [R1+0x1848], R204 ;  /* 0x001848cc01007387 */ /* 0x000fe80000100800 */
[----:B------:R1:W-:Y:S02]  /*68570*/  STL [R1+0x183c], R0 ;  /* 0x00183c0001007387 */ /* 0x0003e40000100800 */
[----:B-1----:R-:W-:Y:S02]  /*68580*/  IMAD.MOV.U32 R0, RZ, RZ, R205 ;  /* 0x000000ffff007224 */ /* 0x002fe400078e00cd */
[----:B----4-:R-:W-:Y:S04]  /*68590*/  STL [R1+0x1850], R142 ;  /* 0x0018508e01007387 */ /* 0x010fe80000100800 */
[----:B------:R1:W-:Y:S04]  /*685a0*/  STL [R1+0x1844], R0 ;  /* 0x0018440001007387 */ /* 0x0003e80000100800 */
[----:B------:R-:W4:Y:S01]  /*685b0*/  LDL.LU.64 R204, [R1+0x18d8] ;  /* 0x0018d80001cc7983 */ /* 0x000f220000300a00 */
[----:B-1----:R-:W-:-:S03]  /*685c0*/  IMAD.MOV.U32 R0, RZ, RZ, R143 ;  /* 0x000000ffff007224 */ /* 0x002fc600078e008f */
[----:B------:R-:W-:Y:S04]  /*685d0*/  STL [R1+0x1858], R144 ;  /* 0x0018589001007387 */ /* 0x000fe80000100800 */
        /* <DEDUP_REMOVED lines=10> */
[----:B------:R-:W-:Y:S01]  /*68680*/  STL [R1+0x1878], R174 ;  /* 0x001878ae01007387 */ /* 0x000fe20000100800 */
[----:B-1----:R-:W-:-:S05]  /*68690*/  IMAD.MOV.U32 R0, RZ, RZ, R151 ;  /* 0x000000ffff007224 */ /* 0x002fca00078e0097 */
[----:B------:R2:W-:Y:S04]  /*686a0*/  STL [R1+0x186c], R0 ;  /* 0x00186c0001007387 */ /* 0x0005e80000100800 */
[----:B------:R-:W-:Y:S01]  /*686b0*/  STL [R1+0x1874], R175 ;  /* 0x001874af01007387 */ /* 0x000fe20000100800 */
[----:B--2---:R-:W-:-:S03]  /*686c0*/  IMAD.MOV.U32 R0, RZ, RZ, R219 ;  /* 0x000000ffff007224 */ /* 0x004fc600078e00db */
[----:B------:R-:W-:Y:S04]  /*686d0*/  STL [R1+0x1880], R218 ;  /* 0x001880da01007387 */ /* 0x000fe80000100800 */
[----:B------:R-:W-:Y:S04]  /*686e0*/  STL [R1+0x1888], R216 ;  /* 0x001888d801007387 */ /* 0x000fe80000100800 */
[----:B------:R1:W-:Y:S02]  /*686f0*/  STL [R1+0x187c], R0 ;  /* 0x00187c0001007387 */ /* 0x0003e40000100800 */
[----:B-1----:R-:W-:-:S02]  /*68700*/  MOV R0, R217 ;  /* 0x000000d900007202 */ /* 0x002fc40000000f00 */
[----:B------:R-:W-:Y:S04]  /*68710*/  STL [R1+0x1890], R214 ;  /* 0x001890d601007387 */ /* 0x000fe80000100800 */
[----:B------:R1:W-:Y:S04]  /*68720*/  STL [R1+0x1884], R0 ;  /* 0x0018840001007387 */ /* 0x0003e80000100800 */
[----:B------:R-:W-:Y:S01]  /*68730*/  STL [R1+0x1898], R176 ;  /* 0x001898b001007387 */ /* 0x000fe20000100800 */
[----:B-1----:R-:W-:-:S05]  /*68740*/  IMAD.MOV.U32 R0, RZ, RZ, R215 ;  /* 0x000000ffff007224 */ /* 0x002fca00078e00d7 */
[----:B------:R1:W-:Y:S04]  /*68750*/  STL [R1+0x188c], R0 ;  /* 0x00188c0001007387 */ /* 0x0003e80000100800 */
[----:B------:R-:W-:Y:S01]  /*68760*/  STL [R1+0x1894], R177 ;  /* 0x001894b101007387 */ /* 0x000fe20000100800 */
[----:B-1----:R-:W-:-:S03]  /*68770*/  IMAD.MOV.U32 R0, RZ, RZ, R213 ;  /* 0x000000ffff007224 */ /* 0x002fc600078e00d5 */
[----:B------:R-:W-:Y:S04]  /*68780*/  STL [R1+0x18a0], R212 ;  /* 0x0018a0d401007387 */ /* 0x000fe80000100800 */
[----:B------:R-:W-:Y:S04]  /*68790*/  STL [R1+0x18a8], R210 ;  /* 0x0018a8d201007387 */ /* 0x000fe80000100800 */
[----:B------:R1:W-:Y:S04]  /*687a0*/  STL [R1+0x189c], R0 ;  /* 0x00189c0001007387 */ /* 0x0003e80000100800 */
[----:B------:R-:W-:Y:S01]  /*687b0*/  STL [R1+0x18b0], R208 ;  /* 0x0018b0d001007387 */ /* 0x000fe20000100800 */
[----:B-1----:R-:W-:-:S05]  /*687c0*/  IMAD.MOV.U32 R0, RZ, RZ, R211 ;  /* 0x000000ffff007224 */ /* 0x002fca00078e00d3 */
[----:B------:R1:W-:Y:S04]  /*687d0*/  STL [R1+0x18a4], R0 ;  /* 0x0018a40001007387 */ /* 0x0003e80000100800 */
[----:B---3--:R-:W-:Y:S01]  /*687e0*/  STL [R1+0x18b8], R206 ;  /* 0x0018b8ce01007387 */ /* 0x008fe20000100800 */
[----:B-1----:R-:W-:-:S05]  /*687f0*/  MOV R0, R209 ;  /* 0x000000d100007202 */ /* 0x002fca0000000f00 */
[----:B------:R1:W-:Y:S04]  /*68800*/  STL [R1+0x18ac], R0 ;  /* 0x0018ac0001007387 */ /* 0x0003e80000100800 */
[----:B------:R-:W-:Y:S01]  /*68810*/  STL [R1+0x18c0], R178 ;  /* 0x0018c0b201007387 */ /* 0x000fe20000100800 */
[----:B-1----:R-:W-:-:S05]  /*68820*/  IMAD.MOV.U32 R0, RZ, RZ, R207 ;  /* 0x000000ffff007224 */ /* 0x002fca00078e00cf */
[----:B------:R4:W-:Y:S04]  /*68830*/  STL [R1+0x18b4], R0 ;  /* 0x0018b40001007387 */ /* 0x0009e80000100800 */
[----:B------:R-:W-:Y:S01]  /*68840*/  STL [R1+0x18bc], R179 ;  /* 0x0018bcb301007387 */ /* 0x000fe20000100800 */
[----:B----4-:R-:W-:-:S03]  /*68850*/  IMAD.MOV.U32 R0, RZ, RZ, R205 ;  /* 0x000000ffff007224 */ /* 0x010fc600078e00cd */
[----:B------:R-:W-:Y:S04]  /*68860*/  STL [R1+0x18c8], R204 ;  /* 0x0018c8cc01007387 */ /* 0x000fe80000100800 */
[----:B------:R-:W2:Y:S04]  /*68870*/  LDL.LU.64 R10, [R1+0x1d48] ;  /* 0x001d4800010a7983 */ /* 0x000ea80000300a00 */
[----:B------:R-:W-:Y:S04]  /*68880*/  STL [R1+0x18c4], R0 ;  /* 0x0018c40001007387 */ /* 0x000fe80000100800 */
[----:B------:R-:W3:Y:S04]  /*68890*/  LDL.LU.64 R8, [R1+0x1d40] ;  /* 0x001d400001087983 */ /* 0x000ee80000300a00 */
[----:B--2---:R1:W-:Y:S04]  /*688a0*/  STL.64 [R1+0x980], R10 ;  /* 0x0009800a01007387 */ /* 0x0043e80000100a00 */
[----:B-1----:R-:W2:Y:S04]  /*688b0*/  LDL.LU.64 R10, [R1+0x1d38] ;  /* 0x001d3800010a7983 */ /* 0x002ea80000300a00 */
[----:B---3--:R1:W-:Y:S04]  /*688c0*/  STL.64 [R1+0x978], R8 ;  /* 0x0009780801007387 */ /* 0x0083e80000100a00 */
[----:B-1----:R-:W3:Y:S04]  /*688d0*/  LDL.LU.64 R8, [R1+0x1d30] ;  /* 0x001d300001087983 */ /* 0x002ee80000300a00 */
        /* <DEDUP_REMOVED lines=185> */
[----:B------:R-:W-:Y:S04]  /*69470*/  STL.64 [R1+0x680], R180 ;  /* 0x000680b401007387 */ /* 0x000fe80000100a00 */
[----:B---3--:R2:W-:Y:S04]  /*69480*/  STL.64 [R1+0x688], R8 ;  /* 0x0006880801007387 */ /* 0x0085e80000100a00 */
[----:B-1----:R-:W3:Y:S04]  /*69490*/  LDL.LU.64 R10, [R1+0x19c0] ;  /* 0x0019c000010a7983 */ /* 0x002ee80000300a00 */
[----:B--2---:R-:W2:Y:S04]  /*694a0*/  LDL.LU.64 R8, [R1+0x1928] ;  /* 0x0019280001087983 */ /* 0x004ea80000300a00 */
[----:B---3--:R1:W-:Y:S04]  /*694b0*/  STL.64 [R1+0x678], R10 ;  /* 0x0006780a01007387 */ /* 0x0083e80000100a00 */
[----:B------:R-:W-:Y:S04]  /*694c0*/  STL.64 [R1+0x668], R182 ;  /* 0x000668b601007387 */ /* 0x000fe80000100a00 */
[----:B--2---:R2:W-:Y:S04]  /*694d0*/  STL.64 [R1+0x670], R8 ;  /* 0x0006700801007387 */ /* 0x0045e80000100a00 */
        /* <DEDUP_REMOVED lines=18> */
[----:B-1----:R-:W3:Y:S04]  /*69600*/  LDL.LU.64 R10, [R1+0x1a40] ;  /* 0x001a4000010a7983 */ /* 0x002ee80000300a00 */
[----:B--2---:R1:W-:Y:S04]  /*69610*/  STL.64 [R1+0x610], R8 ;  /* 0x0006100801007387 */ /* 0x0043e80000100a00 */
[----:B-1----:R-:W2:Y:S01]  /*69620*/  LDL.LU.64 R8, [R1+0x1a38] ;  /* 0x001a380001087983 */ /* 0x002ea20000300a00 */
[----:B------:R-:W-:-:S04]  /*69630*/  SHF.R.S32.HI R3, RZ, 0x1f, R250 ;  /* 0x0000001fff037819 */ /* 0x000fc800000114fa */
[----:B------:R-:W-:Y:S01]  /*69640*/  LEA.HI R3, R3, R250, RZ, 0x7 ;  /* 0x000000fa03037211 */ /* 0x000fe200078f38ff */
[----:B------:R-:W-:Y:S01]  /*69650*/  IMAD.MOV.U32 R206, RZ, RZ, R200 ;  /* 0x000000ffffce7224 */ /* 0x000fe200078e00c8 */
[----:B------:R-:W-:Y:S01]  /*69660*/  MOV R211, R199 ;  /* 0x000000c700d37202 */ /* 0x000fe20000000f00 */
[----:B------:R-:W-:Y:S02]  /*69670*/  IMAD.MOV.U32 R207, RZ, RZ, R201 ;  /* 0x000000ffffcf7224 */ /* 0x000fe400078e00c9 */
[----:B------:R-:W-:Y:S01]  /*69680*/  IMAD.MOV.U32 R210, RZ, RZ, R198 ;  /* 0x000000ffffd27224 */ /* 0x000fe200078e00c6 */
[----:B------:R-:W-:Y:S01]  /*69690*/  MOV R219, R195 ;  /* 0x000000c300db7202 */ /* 0x000fe20000000f00 */
[----:B------:R-:W-:Y:S02]  /*696a0*/  IMAD.MOV.U32 R214, RZ, RZ, R196 ;  /* 0x000000ffffd67224 */ /* 0x000fe400078e00c4 */
[----:B------:R-:W-:Y:S02]  /*696b0*/  IMAD.MOV.U32 R215, RZ, RZ, R197 ;  /* 0x000000ffffd77224 */ /* 0x000fe400078e00c5 */
[----:B------:R-:W-:Y:S01]  /*696c0*/  IMAD.MOV.U32 R218, RZ, RZ, R194 ;  /* 0x000000ffffda7224 */ /* 0x000fe200078e00c2 */
[----:B------:R-:W-:Y:S01]  /*696d0*/  MOV R227, R191 ;  /* 0x000000bf00e37202 */ /* 0x000fe20000000f00 */
[----:B------:R-:W-:-:S02]  /*696e0*/  IMAD.MOV.U32 R222, RZ, RZ, R192 ;  /* 0x000000ffffde7224 */ /* 0x000fc400078e00c0 */
[----:B------:R-:W-:Y:S02]  /*696f0*/  IMAD.MOV.U32 R223, RZ, RZ, R193 ;  /* 0x000000ffffdf7224 */ /* 0x000fe400078e00c1 */
[----:B------:R-:W-:Y:S02]  /*69700*/  IMAD.SHL.U32 R4, R4, 0x80, RZ ;  /* 0x0000008004047824 */ /* 0x000fe400078e00ff */
[----:B------:R-:W-:-:S03]  /*69710*/  IMAD.MOV.U32 R226, RZ, RZ, R190 ;  /* 0x000000ffffe27224 */ /* 0x000fc600078e00be */
[----:B------:R-:W-:-:S04]  /*69720*/  SHF.R.S32.HI R2, RZ, 0x1f, R4 ;  /* 0x0000001fff027819 */ /* 0x000fc80000011404 */
[----:B------:R-:W-:Y:S01]  /*69730*/  SHF.L.U64.HI R2, R4, 0x2, R2 ;  /* 0x0000000204027819 */ /* 0x000fe20000010202 */
[----:B---3--:R-:W-:Y:S04]  /*69740*/  STL.64 [R1+0x608], R10 ;  /* 0x0006080a01007387 */ /* 0x008fe80000100a00 */
[----:B------:R1:W5:Y:S04]  /*69750*/  LDL.LU.64 R250, [R1+0x1a30] ;  /* 0x001a300001fa7983 */ /* 0x0003680000300a00 */
[----:B--2---:R2:W-:Y:S04]  /*69760*/  STL.64 [R1+0x600], R8 ;  /* 0x0006000801007387 */ /* 0x0045e80000100a00 */
[----:B------:R1:W5:Y:S04]  /*69770*/  LDL.LU.64 R248, [R1+0x1a28] ;  /* 0x001a280001f87983 */ /* 0x0003680000300a00 */
        /* <DEDUP_REMOVED lines=23> */
[----:B------:R1:W5:Y:S01]  /*698f0*/  LDL.LU.64 R186, [R1+0x1978] ;  /* 0x0019780001ba7983 */ /* 0x0003620000300a00 */
[----:B--2---:R-:W-:-:S03]  /*69900*/  IMAD.MOV.U32 R9, RZ, RZ, 0x3 ;  /* 0x00000003ff097424 */ /* 0x004fc600078e00ff */
[----:B------:R1:W5:Y:S01]  /*69910*/  LDL.LU.64 R184, [R1+0x1918] ;  /* 0x0019180001b87983 */ /* 0x0003620000300a00 */
[----:B------:R-:W-:-:S03]  /*69920*/  SHF.L.U32 R8, R4, 0x2, RZ ;  /* 0x0000000204087819 */ /* 0x000fc600000006ff */
[----:B------:R1:W5:Y:S01]  /*69930*/  LDL.LU.64 R182, [R1+0x1910] ;  /* 0x0019100001b67983 */ /* 0x0003620000300a00 */
[----:B------:R-:W-:-:S03]  /*69940*/  IMAD.MOV.U32 R4, RZ, RZ, -0x1 ;  /* 0xffffffffff047424 */ /* 0x000fc600078e00ff */
[----:B------:R1:W5:Y:S04]  /*69950*/  LDL.LU.64 R180, [R1+0x1908] ;  /* 0x0019080001b47983 */ /* 0x0003680000300a00 */
[----:B------:R1:W5:Y:S04]  /*69960*/  LDL.LU.64 R178, [R1+0x1900] ;  /* 0x0019000001b27983 */ /* 0x0003680000300a00 */
[----:B------:R1:W5:Y:S04]  /*69970*/  LDL.LU.64 R176, [R1+0x18f8] ;  /* 0x0018f80001b07983 */ /* 0x0003680000300a00 */
[----:B------:R1:W5:Y:S04]  /*69980*/  LDL.LU.64 R174, [R1+0x18f0] ;  /* 0x0018f00001ae7983 */ /* 0x0003680000300a00 */
[----:B------:R1:W5:Y:S04]  /*69990*/  LDL.LU.64 R172, [R1+0x18e8] ;  /* 0x0018e80001ac7983 */ /* 0x0003680000300a00 */
[----:B------:R1:W5:Y:S04]  /*699a0*/  LDL.LU.64 R170, [R1+0x18e0] ;  /* 0x0018e00001aa7983 */ /* 0x0003680000300a00 */
[----:B------:R1:W-:Y:S04]  /*699b0*/  STL [R1+0x994], R9 ;  /* 0x0009940901007387 */ /* 0x0003e80000100800 */
[----:B------:R1:W-:Y:S04]  /*699c0*/  STL [R1+0x990], RZ ;  /* 0x000990ff01007387 */ /* 0x0003e80000100800 */
[----:B------:R1:W-:Y:S04]  /*699d0*/  STL [R1+0x998], R4 ;  /* 0x0009980401007387 */ /* 0x0003e80000100800 */
        /* <DEDUP_REMOVED lines=384> */
[----:B------:R-:W-:-:S02]  /*6b1e0*/  SHF.R.S32.HI R0, RZ, 0x1f, R5 ;  /* 0x0000001fff007819 */ /* 0x000fc40000011405 */
[----:B------:R-:W-:Y:S02]  /*6b1f0*/  CS2R R24, SRZ ;  /* 0x0000000000187805 */ /* 0x000fe4000001ff00 */
[----:B------:R-:W-:Y:S02]  /*6b200*/  SHF.R.S32.HI R3, RZ, 0x7, R3 ;  /* 0x00000007ff037819 */ /* 0x000fe40000011403 */
[----:B------:R-:W-:Y:S02]  /*6b210*/  CS2R R26, SRZ ;  /* 0x00000000001a7805 */ /* 0x000fe4000001ff00 */
[C---:B------:R-:W-:Y:S01]  /*6b220*/  SHF.L.U64.HI R0, R5.reuse, 0x2, R0 ;  /* 0x0000000205007819 */ /* 0x040fe20000010200 */
[----:B------:R-:W-:Y:S01]  /*6b230*/  IMAD.SHL.U32 R5, R5, 0x4, RZ ;  /* 0x0000000405057824 */ /* 0x000fe200078e00ff */
        /* <DEDUP_REMOVED lines=61> */
[----:B-1----:R-:W-:-:S07]  /*6b610*/  CS2R R150, SRZ ;  /* 0x0000000000967805 */ /* 0x002fce000001ff00 */
.L_x_1:
[----:B------:R-:W2:Y:S01]  /*6b620*/  LDL.LU R3, [R1+0x998] ;  /* 0x0009980001037983 */ /* 0x000ea20000300800 */
[----:B------:R-:W-:-:S04]  /*6b630*/  DEPBAR.LE SB0, 0x6 ;  /* 0x000081800000791a */ /* 0x000fc80000000000 */
[----:B------:R-:W-:Y:S04]  /*6b640*/  STL.64 [R1+0x27a8], R150 ;  /* 0x0027a89601007387 */ /* 0x000fe80000100a00 */
        /* <DEDUP_REMOVED lines=56> */
[----:B------:R1:W-:Y:S04]  /*6b9d0*/  STL.64 [R1+0x25e0], R36 ;  /* 0x0025e02401007387 */ /* 0x0003e80000100a00 */
[----:B-1----:R-:W3:Y:S04]  /*6b9e0*/  LDL.LU.64 R36, [R1+0x400] ;  /* 0x0004000001247983 */ /* 0x002ee80000300a00 */
        /* <DEDUP_REMOVED lines=63> */
[----:B--2---:R-:W-:Y:S01]  /*6bde0*/  IADD3 R3, R3, 0x1, RZ ;  /* 0x0000000103037810 */ /* 0x004fe20007ffe0ff */
[----:B------:R-:W-:Y:S01]  /*6bdf0*/  UMOV UR11, 0x40000040 ;  /* 0x40000040000b7882 */ /* 0x000fe20000000000 */
[----:B------:R-:W-:Y:S01]  /*6be00*/  UMOV UR9, 0x40000040 ;  /* 0x4000004000097882 */ /* 0x000fe20000000000 */
[----:B------:R-:W-:Y:S01]  /*6be10*/  STL.64 [R1+0x25d8], R34 ;  /* 0x0025d82201007387 */ /* 0x000fe20000100a00 */
[----:B------:R-:W-:Y:S01]  /*6be20*/  BAR.SYNC.DEFER_BLOCKING 0x0 ;  /* 0x0000000000007b1d */ /* 0x000fe20000010000 */
[----:B------:R-:W-:Y:S01]  /*6be30*/  ISETP.GT.AND P0, PT, R3, 0x4, PT ;  /* 0x000000040300780c */ /* 0x000fe20003f04270 */
[----:B------:R-:W-:-:S04]  /*6be40*/  IMAD.U32 R169, RZ, RZ, UR11 ;  /* 0x0000000bffa97e24 */ /* 0x000fc8000f8e00ff */
[----:B------:R-:W-:Y:S01]  /*6be50*/  UMOV UR17, UR9 ;  /* 0x0000000900117c82 */ /* 0x000fe20008000000 */
[----:B------:R-:W-:Y:S04]  /*6be60*/  STL.64 [R1+0x25d0], R32 ;  /* 0x0025d02001007387 */ /* 0x000fe80000100a00 */
[----:B------:R-:W-:Y:S04]  /*6be70*/  STL.64 [R1+0x25c8], R30 ;  /* 0x0025c81e01007387 */ /* 0x000fe80000100a00 */
[----:B------:R-:W-:Y:S04]  /*6be80*/  STL.64 [R1+0x25c0], R28 ;  /* 0x0025c01c01007387 */ /* 0x000fe80000100a00 */
[----:B------:R-:W-:Y:S04]  /*6be90*/  STL.64 [R1+0x25b8], R26 ;  /* 0x0025b81a01007387 */ /* 0x000fe80000100a00 */
[----:B------:R-:W-:Y:S04]  /*6bea0*/  STL.64 [R1+0x25b0], R24 ;  /* 0x0025b01801007387 */ /* 0x000fe80000100a00 */
[----:B-----5:R1:W-:Y:S04]  /*6beb0*/  STL.64 [R1+0x25a8], R188 ;  /* 0x0025a8bc01007387 */ /* 0x0203e80000100a00 */
[----:B------:R2:W-:Y:S04]  /*6bec0*/  STL [R1+0x25a4], R186 ;  /* 0x0025a4ba01007387 */ /* 0x0005e80000100800 */
[----:B------:R-:W-:Y:S04]  /*6bed0*/  STL [R1+0x25a0], R187 ;  /* 0x0025a0bb01007387 */ /* 0x000fe80000100800 */
[----:B------:R-:W-:Y:S01]  /*6bee0*/  STL.64 [R1+0x2598], R226 ;  /* 0x002598e201007387 */ /* 0x000fe20000100a00 */
[----:B-1----:R-:W-:Y:S01]  /*6bef0*/  MOV R188, UR60 ;  /* 0x0000003c00bc7c02 */ /* 0x002fe20008000f00 */
[----:B------:R-:W1:Y:S01]  /*6bf00*/  LDC R189, c[0x0][0x230] ;  /* 0x00008c00ffbd7b82 */ /* 0x000e620000000800 */
[----:B--2---:R-:W-:Y:S01]  /*6bf10*/  MOV R186, UR61 ;  /* 0x0000003d00ba7c02 */ /* 0x004fe20008000f00 */
[----:B------:R-:W-:Y:S04]  /*6bf20*/  STL.64 [R1+0x2590], R222 ;  /* 0x002590de01007387 */ /* 0x000fe80000100a00 */
[----:B------:R-:W-:Y:S04]  /*6bf30*/  STL.64 [R1+0x2588], R218 ;  /* 0x002588da01007387 */ /* 0x000fe80000100a00 */
[----:B------:R-:W-:Y:S04]  /*6bf40*/  STL.64 [R1+0x2580], R214 ;  /* 0x002580d601007387 */ /* 0x000fe80000100a00 */
[----:B------:R-:W-:Y:S04]  /*6bf50*/  STL [R1+0x2578], R210 ;  /* 0x002578d201007387 */ /* 0x000fe80000100800 */
[----:B------:R-:W-:Y:S04]  /*6bf60*/  STL [R1+0x2574], R211 ;  /* 0x002574d301007387 */ /* 0x000fe80000100800 */
[----:B------:R2:W-:Y:S04]  /*6bf70*/  STL [R1+0x2570], R6 ;  /* 0x0025700601007387 */ /* 0x0005e80000100800 */
[----:B------:R-:W-:Y:S04]  /*6bf80*/  STL.64 [R1+0x2568], R206 ;  /* 0x002568ce01007387 */ /* 0x000fe80000100a00 */
[----:B------:R-:W-:Y:S01]  /*6bf90*/  STL.64 [R1+0x2560], R202 ;  /* 0x002560ca01007387 */ /* 0x000fe20000100a00 */
[----:B--2---:R-:W-:-:S03]  /*6bfa0*/  SEL R6, R3, RZ, !P0 ;  /* 0x000000ff03067207 */ /* 0x004fc60004000000 */
[----:B------:R-:W-:Y:S02]  /*6bfb0*/  STL.64 [R1+0x2558], R184 ;  /* 0x002558b801007387 */ /* 0x000fe40000100a00 */
[C-C-:B------:R-:W-:Y:S02]  /*6bfc0*/  IMAD R3, R6.reuse, 0x10000, R252.reuse ;  /* 0x0001000006037824 */ /* 0x140fe400078e02fc */
[----:B------:R-:W-:Y:S02]  /*6bfd0*/  STL.64 [R1+0x2550], R182 ;  /* 0x002550b601007387 */ /* 0x000fe40000100a00 */
[----:B------:R-:W-:Y:S02]  /*6bfe0*/  VIADD R4, R3, 0x140000 ;  /* 0x0014000003047836 */ /* 0x000fe40000000000 */
[----:B------:R-:W-:Y:S01]  /*6bff0*/  STL.64 [R1+0x2548], R180 ;  /* 0x002548b401007387 */ /* 0x000fe20000100a00 */
[----:B------:R-:W-:Y:S02]  /*6c000*/  IMAD R3, R6, 0x40000, R252 ;  /* 0x0004000006037824 */ /* 0x000fe400078e02fc */
[----:B------:R-:W-:Y:S01]  /*6c010*/  SHF.R.U32.HI R4, RZ, 0x4, R4 ;  /* 0x00000004ff047819 */ /* 0x000fe20000011604 */
[----:B------:R-:W-:Y:S02]  /*6c020*/  STL.64 [R1+0x2540], R178 ;  /* 0x002540b201007387 */ /* 0x000fe40000100a00 */
[----:B------:R-:W-:-:S02]  /*6c030*/  SHF.R.U32.HI R3, RZ, 0x4, R3 ;  /* 0x00000004ff037819 */ /* 0x000fc40000011603 */
[----:B------:R-:W-:Y:S01]  /*6c040*/  SGXT.U32 R4, R4, 0xe ;  /* 0x0000000e0404781a */ /* 0x000fe20000000000 */
[----:B------:R-:W-:Y:S01]  /*6c050*/  STL.64 [R1+0x2538], R176 ;  /* 0x002538b001007387 */ /* 0x000fe20000100a00 */
[----:B------:R-:W-:Y:S02]  /*6c060*/  SGXT.U32 R3, R3, 0xe ;  /* 0x0000000e0303781a */ /* 0x000fe40000000000 */
[C---:B------:R-:W-:Y:S01]  /*6c070*/  R2UR UR4, R4.reuse ;  /* 0x00000000040472ca */ /* 0x040fe200000e0000 */
[----:B------:R-:W-:Y:S01]  /*6c080*/  STL.64 [R1+0x2530], R174 ;  /* 0x002530ae01007387 */ /* 0x000fe20000100a00 */
[C---:B------:R-:W-:Y:S02]  /*6c090*/  R2UR UR5, R3.reuse ;  /* 0x00000000030572ca */ /* 0x040fe400000e0000 */
[----:B------:R-:W-:Y:S01]  /*6c0a0*/  IADD3 R3, P1, R3, 0x2, RZ ;  /* 0x0000000203037810 */ /* 0x000fe20007f3e0ff */
[----:B------:R-:W-:Y:S01]  /*6c0b0*/  STL.64 [R1+0x2528], R172 ;  /* 0x002528ac01007387 */ /* 0x000fe20000100a00 */
[----:B------:R-:W-:-:S02]  /*6c0c0*/  IADD3 R4, P0, R4, 0x2, RZ ;  /* 0x0000000204047810 */ /* 0x000fc40007f1e0ff */
[----:B------:R-:W-:Y:S01]  /*6c0d0*/  R2UR UR6, R3 ;  /* 0x00000000030672ca */ /* 0x000fe200000e0000 */
[----:B------:R-:W-:Y:S01]  /*6c0e0*/  IMAD.MOV.U32 R3, RZ, RZ, RZ ;  /* 0x000000ffff037224 */ /* 0x000fe200078e00ff */
[----:B------:R-:W-:Y:S03]  /*6c0f0*/  STL.64 [R1+0x2520], R170 ;  /* 0x002520aa01007387 */ /* 0x000fe60000100a00 */
[----:B------:R-:W-:Y:S01]  /*6c100*/  UMOV UR8, UR4 ;  /* 0x0000000400087c82 */ /* 0x000fe20008000000 */
[----:B------:R-:W-:Y:S01]  /*6c110*/  R2UR UR4, R4 ;  /* 0x00000000040472ca */ /* 0x000fe200000e0000 */
[----:B------:R-:W-:Y:S01]  /*6c120*/  UMOV UR10, UR5 ;  /* 0x00000005000a7c82 */ /* 0x000fe20008000000 */
[----:B------:R-:W-:Y:S01]  /*6c130*/  IMAD.MOV.U32 R4, RZ, RZ, RZ ;  /* 0x000000ffff047224 */ /* 0x000fe200078e00ff */
[----:B------:R-:W-:Y:S01]  /*6c140*/  IADD3.X R3, R3, 0x40000040, RZ, P1, !PT ;  /* 0x4000004003037810 */ /* 0x000fe20000ffe4ff */
[----:B------:R-:W-:Y:S01]  /*6c150*/  UMOV UR16, UR8 ;  /* 0x0000000800107c82 */ /* 0x000fe20008000000 */
[----:B------:R-:W-:Y:S01]  /*6c160*/  MOV R168, UR10 ;  /* 0x0000000a00a87c02 */ /* 0x000fe20008000f00 */
[----:B------:R-:W-:Y:S01]  /*6c170*/  STL [R1+0x998], R6 ;  /* 0x0009980601007387 */ /* 0x000fe20000100800 */
[----:B------:R-:W-:-:S02]  /*6c180*/  IADD3.X R4, R4, 0x40000040, RZ, P0, !PT ;  /* 0x4000004004047810 */ /* 0x000fc400007fe4ff */
[----:B------:R-:W-:Y:S01]  /*6c190*/  R2UR UR7, R3 ;  /* 0x00000000030772ca */ /* 0x000fe200000e0000 */
[----:B------:R-:W2:Y:S01]  /*6c1a0*/  LDL.LU.64 R24, [R1] ;  /* 0x0000000001187983 */ /* 0x000ea20000300a00 */
[----:B------:R-:W-:-:S03]  /*6c1b0*/  R2UR UR5, R4 ;  /* 0x00000000040572ca */ /* 0x000fc600000e0000 */
[----:B------:R-:W4:Y:S04]  /*6c1c0*/  LDL.LU.64 R26, [R1+0x8] ;  /* 0x00000800011a7983 */ /* 0x000f280000300a00 */
[----:B------:R-:W2:Y:S04]  /*6c1d0*/  LDL.LU.64 R28, [R1+0x10] ;  /* 0x00001000011c7983 */ /* 0x000ea80000300a00 */
[----:B------:R-:W-:Y:S02]  /*6c1e0*/  UIADD3.64 UR14, UR6, 0x7fe, URZ ;  /* 0x000007fe060e7897 */ /* 0x000fe4000fffe03f */
[----:B------:R-:W-:-:S02]  /*6c1f0*/  UIADD3.64 UR12, UR4, 0x3fe, URZ ;  /* 0x000003fe040c7897 */ /* 0x000fc4000fffe03f */
[----:B------:R-:W-:Y:S02]  /*6c200*/  UIADD3.64 UR18, UR6, 0x800, URZ ;  /* 0x0000080006127897 */ /* 0x000fe4000fffe03f */
[----:B------:R-:W-:Y:S01]  /*6c210*/  MOV R10, UR15 ;  /* 0x0000000f000a7c02 */ /* 0x000fe20008000f00 */
[----:B------:R-:W-:Y:S01]  /*6c220*/  UIADD3.64 UR22, UR6, 0x802, URZ ;  /* 0x0000080206167897 */ /* 0x000fe2000fffe03f */
[----:B------:R-:W-:Y:S01]  /*6c230*/  MOV R9, UR14 ;  /* 0x0000000e00097c02 */ /* 0x000fe20008000f00 */
[----:B------:R-:W-:Y:S01]  /*6c240*/  UIADD3.64 UR20, UR4, 0x402, URZ ;  /* 0x0000040204147897 */ /* 0x000fe2000fffe03f */
[----:B------:R-:W-:Y:S01]  /*6c250*/  MOV R4, UR13 ;  /* 0x0000000d00047c02 */ /* 0x000fe20008000f00 */
[----:B------:R-:W-:Y:S01]  /*6c260*/  UIADD3.64 UR26, UR6, 0x804, URZ ;  /* 0x00000804061a7897 */ /* 0x000fe2000fffe03f */
[----:B------:R-:W-:Y:S01]  /*6c270*/  MOV R3, UR12 ;  /* 0x0000000c00037c02 */ /* 0x000fe20008000f00 */
[----:B------:R-:W-:Y:S02]  /*6c280*/  UIADD3.64 UR24, UR4, 0x404, URZ ;  /* 0x0000040404187897 */ /* 0x000fe4000fffe03f */
[----:B------:R-:W-:-:S02]  /*6c290*/  UIADD3.64 UR30, UR6, 0xffe, URZ ;  /* 0x00000ffe061e7897 */ /* 0x000fc4000fffe03f */
[----:B------:R-:W-:Y:S02]  /*6c2a0*/  UIADD3.64 UR28, UR4, 0x7fe, URZ ;  /* 0x000007fe041c7897 */ /* 0x000fe4000fffe03f */
[----:B------:R-:W-:Y:S02]  /*6c2b0*/  UIADD3.64 UR34, UR6, 0x1000, URZ ;  /* 0x0000100006227897 */ /* 0x000fe4000fffe03f */
[----:B------:R-:W-:Y:S02]  /*6c2c0*/  UIADD3.64 UR32, UR4, 0x800, URZ ;  /* 0x0000080004207897 */ /* 0x000fe4000fffe03f */
[----:B------:R-:W-:Y:S02]  /*6c2d0*/  UIADD3.64 UR38, UR6, 0x1002, URZ ;  /* 0x0000100206267897 */ /* 0x000fe4000fffe03f */
        /* <DEDUP_REMOVED lines=10> */
[----:B------:R-:W-:Y:S01]  /*6c380*/  UIADD3.64 UR56, UR4, 0xc04, URZ ;  /* 0x00000c0404387897 */ /* 0x000fe2000fffe03f */
[----:B---3--:R-:W-:-:S06]  /*6c390*/  WARPGROUP.ARRIVE ;  /* 0x00000000000079c5 */ /* 0x008fcc0000000000 */
[----:B------:R-:W-:Y:S01]  /*6c3a0*/  HGMMA.64x256x8.F32.TF32 R36, gdesc[UR8], R36, gsb0 ;  /* 0x07e00000082479f0 */ /* 0x000fe20008002824 */
[----:B------:R-:W-:Y:S02]  /*6c3b0*/  UIADD3.64 UR10, UR6, 0x2, URZ ;  /* 0x00000002060a7897 */ /* 0x000fe4000fffe03f */
[----:B------:R-:W-:-:S04]  /*6c3c0*/  UIADD3.64 UR8, UR4, 0x2, URZ ;  /* 0x0000000204087897 */ /* 0x000fc8000fffe03f */
[----:B------:R-:W-:Y:S01]  /*6c3d0*/  MOV R166, UR10 ;  /* 0x0000000a00a67c02 */ /* 0x000fe20008000f00 */
[----:B------:R-:W-:Y:S02]  /*6c3e0*/  IMAD.U32 R167, RZ, RZ, UR11 ;  /* 0x0000000bffa77e24 */ /* 0x000fe4000f8e00ff */
[----:B------:R-:W-:Y:S01]  /*6c3f0*/  UMOV UR60, UR8 ;  /* 0x00000008003c7c82 */ /* 0x000fe20008000000 */
[----:B------:R-:W-:Y:S01]  /*6c400*/  UMOV UR61, UR9 ;  /* 0x00000009003d7c82 */ /* 0x000fe20008000000 */
[----:B------:R-:W-:Y:S02]  /*6c410*/  WARPGROUP.DEPBAR.LE gsb0, 0x0 ;  /* 0x00008000000079c5 */ /* 0x000fe40000010000 */
[----:B------:R-:W-:-:S14]  /*6c420*/  WARPGROUP.ARRIVE ;  /* 0x00000000000079c5 */ /* 0x000fdc0000000000 */
[----:B------:R-:W-:Y:S03]  /*6c430*/  HGMMA.64x256x8.F32.TF32 R36, gdesc[UR4], R36, gsb0 ;  /* 0x07e00000042479f0 */ /* 0x000fe60008002824 */
[----:B------:R-:W-:Y:S02]  /*6c440*/  WARPGROUP.DEPBAR.LE gsb0, 0x0 ;  /* 0x00008000000079c5 */ /* 0x000fe40000010000 */
[----:B------:R-:W-:-:S15]  /*6c450*/  WARPGROUP.ARRIVE ;  /* 0x00000000000079c5 */ /* 0x000fde0000000000 */
[----:B------:R-:W-:-:S08]  /*6c460*/  NOP ;  /* 0x0000000000007918 */ /* 0x000fd00000000000 */
[----:B------:R-:W-:Y:S01]  /*6c470*/  HGMMA.64x256x8.F32.TF32 R36, gdesc[UR8], R36, gsb0 ;  /* 0x07e00000082479f0 */ /* 0x000fe20008002824 */
[----:B------:R-:W-:Y:S02]  /*6c480*/  UIADD3.64 UR10, UR6, 0x4, URZ ;  /* 0x00000004060a7897 */ /* 0x000fe4000fffe03f */
[----:B------:R-:W-:Y:S01]  /*6c490*/  UIADD3.64 UR8, UR4, 0x4, URZ ;  /* 0x0000000404087897 */ /* 0x000fe2000fffe03f */
[----:B------:R-:W-:Y:S02]  /*6c4a0*/  WARPGROUP.DEPBAR.LE gsb0, 0x0 ;  /* 0x00008000000079c5 */ /* 0x000fe40000010000 */
[----:B------:R-:W-:-:S15]  /*6c4b0*/  WARPGROUP.ARRIVE ;  /* 0x00000000000079c5 */ /* 0x000fde0000000000 */
[----:B------:R-:W-:-:S07]  /*6c4c0*/  NOP ;  /* 0x0000000000007918 */ /* 0x000fce0000000000 */
[----:B------:R-:W-:Y:S03]  /*6c4d0*/  HGMMA.64x256x8.F32.TF32 R36, gdesc[UR8], R36, gsb0 ;  /* 0x07e00000082479f0 */ /* 0x000fe60008002824 */
[----:B------:R-:W-:Y:S02]  /*6c4e0*/  WARPGROUP.DEPBAR.LE gsb0, 0x0 ;  /* 0x00008000000079c5 */ /* 0x000fe40000010000 */
[----:B------:R-:W-:-:S15]  /*6c4f0*/  WARPGROUP.ARRIVE ;  /* 0x00000000000079c5 */ /* 0x000fde0000000000 */
[----:B------:R-:W-:-:S08]  /*6c500*/  NOP ;  /* 0x0000000000007918 */ /* 0x000fd00000000000 */
[----:B------:R-:W-:Y:S01]  /*6c510*/  HGMMA.64x256x8.F32.TF32 R36, gdesc[UR12], R36, gsb0 ;  /* 0x07e000000c2479f0 */ /* 0x000fe20008002824 */
[----:B------:R-:W-:Y:S01]  /*6c520*/  UMOV UR14, UR16 ;  /* 0x00000010000e7c82 */ /* 0x000fe20008000000 */
[----:B------:R-:W-:Y:S01]  /*6c530*/  UMOV UR15, UR17 ;  /* 0x00000011000f7c82 */ /* 0x000fe20008000000 */
        /* <DEDUP_REMOVED lines=46> */
[----:B------:R3:W-:Y:S04]  /*6c820*/  STL.64 [R1+0x400], R36 ;  /* 0x0004002401007387 */ /* 0x0007e80000100a00 */
        /* <DEDUP_REMOVED lines=57> */
[----:B------:R-:W-:Y:S04]  /*6cbc0*/  STL.64 [R1+0x5d0], R152 ;  /* 0x0005d09801007387 */ /* 0x000fe80000100a00 */
[----:B------:R-:W-:Y:S04]  /*6cbd0*/  STL.64 [R1+0x5d8], R154 ;  /* 0x0005d89a01007387 */ /* 0x000fe80000100a00 */
[----:B------:R-:W-:Y:S04]  /*6cbe0*/  STL.64 [R1+0x5e0], R156 ;  /* 0x0005e09c01007387 */ /* 0x000fe80000100a00 */
[----:B------:R-:W-:Y:S04]  /*6cbf0*/  STL.64 [R1+0x5e8], R158 ;  /* 0x0005e89e01007387 */ /* 0x000fe80000100a00 */
[----:B------:R-:W-:Y:S04]  /*6cc00*/  STL.64 [R1+0x5f0], R160 ;  /* 0x0005f0a001007387 */ /* 0x000fe80000100a00 */
[----:B------:R-:W-:Y:S04]  /*6cc10*/  STL.64 [R1+0x5f8], R162 ;  /* 0x0005f8a201007387 */ /* 0x000fe80000100a00 */
[----:B------:R-:W2:Y:S04]  /*6cc20*/  LDL.LU.64 R30, [R1+0x18] ;  /* 0x00001800011e7983 */ /* 0x000ea80000300a00 */
[----:B------:R-:W2:Y:S04]  /*6cc30*/  LDL.LU.64 R32, [R1+0x20] ;  /* 0x0000200001207983 */ /* 0x000ea80000300a00 */
[----:B------:R-:W2:Y:S04]  /*6cc40*/  LDL.LU.64 R34, [R1+0x28] ;  /* 0x0000280001227983 */ /* 0x000ea80000300a00 */
[----:B---3--:R-:W3:Y:S04]  /*6cc50*/  LDL.LU.64 R36, [R1+0x30] ;  /* 0x0000300001247983 */ /* 0x008ee80000300a00 */
[----:B-1----:R-:W3:Y:S04]  /*6cc60*/  LDL.LU.64 R38, [R1+0x38] ;  /* 0x0000380001267983 */ /* 0x002ee80000300a00 */
[----:B----4-:R-:W4:Y:S04]  /*6cc70*/  LDL.LU.64 R40, [R1+0x40] ;  /* 0x0000400001287983 */ /* 0x010f280000300a00 */
[----:B--2---:R-:W2:Y:S04]  /*6cc80*/  LDL.LU.64 R42, [R1+0x48] ;  /* 0x00004800012a7983 */ /* 0x004ea80000300a00 */
[----:B------:R-:W3:Y:S04]  /*6cc90*/  LDL.LU.64 R44, [R1+0x50] ;  /* 0x00005000012c7983 */ /* 0x000ee80000300a00 */
[----:B------:R-:W4:Y:S04]  /*6cca0*/  LDL.LU.64 R46, [R1+0x58] ;  /* 0x00005800012e7983 */ /* 0x000f280000300a00 */
[----:B------:R-:W2:Y:S04]  /*6ccb0*/  LDL.LU.64 R48, [R1+0x60] ;  /* 0x0000600001307983 */ /* 0x000ea80000300a00 */
        /* <DEDUP_REMOVED lines=51> */
[----:B--2---:R-:W-:Y:S04]  /*6cff0*/  STL.64 [R1+0x29a8], R150 ;  /* 0x0029a89601007387 */ /* 0x004fe80000100a00 */
[----:B----4-:R-:W-:Y:S04]  /*6d000*/  STL.64 [R1+0x29a0], R148 ;  /* 0x0029a09401007387 */ /* 0x010fe80000100a00 */
[----:B---3--:R-:W-:Y:S04]  /*6d010*/  STL.64 [R1+0x2998], R146 ;  /* 0x0029989201007387 */ /* 0x008fe80000100a00 */
        /* <DEDUP_REMOVED lines=61> */
[----:B-1----:R-:W2:Y:S04]  /*6d3f0*/  LDL.LU.64 R24, [R1+0x200] ;  /* 0x0002000001187983 */ /* 0x002ea80000300a00 */
        /* <DEDUP_REMOVED lines=63> */
[----:B------:R-:W-:Y:S01]  /*6d7f0*/  UMOV UR12, UR14 ;  /* 0x0000000e000c7c82 */ /* 0x000fe20008000000 */
[----:B------:R-:W-:Y:S01]  /*6d800*/  UMOV UR13, UR15 ;  /* 0x0000000f000d7c82 */ /* 0x000fe20008000000 */
[----:B------:R-:W-:-:S06]  /*6d810*/  UIADD3.64 UR14, UR6, 0x1ffe, URZ ;  /* 0x00001ffe060e7897 */ /* 0x000fcc000fffe03f */
[----:B------:R-:W-:Y:S02]  /*6d820*/  IMAD.U32 R164, RZ, RZ, UR14 ;  /* 0x0000000effa47e24 */ /* 0x000fe4000f8e00ff */
[----:B------:R-:W-:Y:S01]  /*6d830*/  IMAD.U32 R165, RZ, RZ, UR15 ;  /* 0x0000000fffa57e24 */ /* 0x000fe2000f8e00ff */
[----:B--2---:R-:W-:-:S06]  /*6d840*/  WARPGROUP.ARRIVE ;  /* 0x00000000000079c5 */ /* 0x004fcc0000000000 */
[----:B------:R-:W-:Y:S01]  /*6d850*/  HGMMA.64x256x8.F32.TF32 R24, gdesc[UR12], R24, gsb0 ;  /* 0x07e000000c1879f0 */ /* 0x000fe20008002818 */
[----:B------:R-:W-:Y:S01]  /*6d860*/  UIADD3.64 UR14, UR6, 0x2000, URZ ;  /* 0x00002000060e7897 */ /* 0x000fe2000fffe03f */
[----:B------:R-:W-:Y:S01]  /*6d870*/  UMOV UR12, UR4 ;  /* 0x00000004000c7c82 */ /* 0x000fe20008000000 */
[----:B------:R-:W-:-:S04]  /*6d880*/  UMOV UR13, UR5 ;  /* 0x00000005000d7c82 */ /* 0x000fc80008000000 */
[----:B------:R-:W-:Y:S01]  /*6d890*/  MOV R162, UR14 ;  /* 0x0000000e00a27c02 */ /* 0x000fe20008000f00 */
[----:B------:R-:W-:Y:S01]  /*6d8a0*/  IMAD.U32 R163, RZ, RZ, UR15 ;  /* 0x0000000fffa37e24 */ /* 0x000fe2000f8e00ff */
[----:B------:R-:W-:Y:S02]  /*6d8b0*/  WARPGROUP.DEPBAR.LE gsb0, 0x0 ;  /* 0x00008000000079c5 */ /* 0x000fe40000010000 */
[----:B------:R-:W-:-:S15]  /*6d8c0*/  WARPGROUP.ARRIVE ;  /* 0x00000000000079c5 */ /* 0x000fde0000000000 */
[----:B------:R-:W-:-:S02]  /*6d8d0*/  NOP ;  /* 0x0000000000007918 */ /* 0x000fc40000000000 */
[----:B------:R-:W-:Y:S01]  /*6d8e0*/  HGMMA.64x256x8.F32.TF32 R24, gdesc[UR12], R24, gsb0 ;  /* 0x07e000000c1879f0 */ /* 0x000fe20008002818 */
[----:B------:R-:W-:Y:S01]  /*6d8f0*/  UIADD3.64 UR14, UR6, 0x2002, URZ ;  /* 0x00002002060e7897 */ /* 0x000fe2000fffe03f */
[----:B------:R-:W-:Y:S01]  /*6d900*/  UMOV UR12, UR60 ;  /* 0x0000003c000c7c82 */ /* 0x000fe20008000000 */
[----:B------:R-:W-:-:S04]  /*6d910*/  UMOV UR13, UR61 ;  /* 0x0000003d000d7c82 */ /* 0x000fc80008000000 */
[----:B------:R-:W-:Y:S02]  /*6d920*/  IMAD.U32 R160, RZ, RZ, UR14 ;  /* 0x0000000effa07e24 */ /* 0x000fe4000f8e00ff */
[----:B------:R-:W-:Y:S01]  /*6d930*/  IMAD.U32 R161, RZ, RZ, UR15 ;  /* 0x0000000fffa17e24 */ /* 0x000fe2000f8e00ff */
[----:B------:R-:W-:Y:S02]  /*6d940*/  WARPGROUP.DEPBAR.LE gsb0, 0x0 ;  /* 0x00008000000079c5 */ /* 0x000fe40000010000 */
[----:B------:R-:W-:-:S15]  /*6d950*/  WARPGROUP.ARRIVE ;  /* 0x00000000000079c5 */ /* 0x000fde0000000000 */
[----:B------:R-:W-:-:S01]  /*6d960*/  NOP ;  /* 0x0000000000007918 */ /* 0x000fc20000000000 */
        /* <DEDUP_REMOVED lines=10> */
[----:B------:R-:W-:Y:S02]  /*6da10*/  R2UR UR15, R10 ;  /* 0x000000000a0f72ca */ /* 0x000fe400000e0000 */
[----:B------:R-:W-:Y:S02]  /*6da20*/  R2UR UR14, R9 ;  /* 0x00000000090e72ca */ /* 0x000fe400000e0000 */
[----:B------:R-:W-:Y:S02]  /*6da30*/  R2UR UR13, R4 ;  /* 0x00000000040d72ca */ /* 0x000fe400000e0000 */
[----:B------:R-:W-:-:S07]  /*6da40*/  R2UR UR12, R3 ;  /* 0x00000000030c72ca */ /* 0x000fce00000e0000 */
[----:B------:R-:W-:Y:S02]  /*6da50*/  MOV R4, UR15 ;  /* 0x0000000f00047c02 */ /* 0x000fe40008000f00 */
[----:B------:R-:W-:Y:S01]  /*6da60*/  MOV R3, UR14 ;  /* 0x0000000e00037c02 */ /* 0x000fe20008000f00 */
[----:B------:R-:W-:Y:S01]  /*6da70*/  UIADD3.64 UR14, UR6, 0x27fe, URZ ;  /* 0x000027fe060e7897 */ /* 0x000fe2000fffe03f */
[----:B------:R-:W-:Y:S02]  /*6da80*/  UMOV UR9, UR13 ;  /* 0x0000000d00097c82 */ /* 0x000fe40008000000 */
[----:B------:R-:W-:Y:S01]  /*6da90*/  UMOV UR8, UR12 ;  /* 0x0000000c00087c82 */ /* 0x000fe20008000000 */
[----:B------:R-:W-:Y:S01]  /*6daa0*/  UMOV UR13, UR9 ;  /* 0x00000009000d7c82 */ /* 0x000fe20008000000 */
[----:B------:R-:W-:Y:S01]  /*6dab0*/  UMOV UR12, UR8 ;  /* 0x00000008000c7c82 */ /* 0x000fe20008000000 */
[----:B------:R-:W-:Y:S02]  /*6dac0*/  IMAD.U32 R156, RZ, RZ, UR14 ;  /* 0x0000000eff9c7e24 */ /* 0x000fe4000f8e00ff */
[----:B------:R-:W-:Y:S01]  /*6dad0*/  IMAD.U32 R157, RZ, RZ, UR15 ;  /* 0x0000000fff9d7e24 */ /* 0x000fe2000f8e00ff */
[----:B------:R-:W-:-:S02]  /*6dae0*/  WARPGROUP.DEPBAR.LE gsb0, 0x0 ;  /* 0x00008000000079c5 */ /* 0x000fc40000010000 */
[----:B------:R-:W-:-:S06]  /*6daf0*/  WARPGROUP.ARRIVE ;  /* 0x00000000000079c5 */ /* 0x000fcc0000000000 */
        /* <DEDUP_REMOVED lines=84> */
[----:B------:R-:W-:-:S05]  /*6e040*/  UMOV UR13, UR53 ;  /* 0x00000035000d7c82 */ /* 0x000fca0008000000 */
[----:B------:R-:W-:Y:S01]  /*6e050*/  UMOV UR60, UR14 ;  /* 0x0000000e003c7c82 */ /* 0x000fe20008000000 */
[----:B------:R-:W-:Y:S01]  /*6e060*/  UMOV UR61, UR15 ;  /* 0x0000000f003d7c82 */ /* 0x000fe20008000000 */
[----:B------:R-:W-:Y:S02]  /*6e070*/  WARPGROUP.DEPBAR.LE gsb0, 0x0 ;  /* 0x00008000000079c5 */ /* 0x000fe40000010000 */
[----:B------:R-:W-:-:S15]  /*6e080*/  WARPGROUP.ARRIVE ;  /* 0x00000000000079c5 */ /* 0x000fde0000000000 */
[----:B------:R-:W-:-:S01]  /*6e090*/  NOP ;  /* 0x0000000000007918 */ /* 0x000fc20000000000 */
[----:B------:R-:W-:Y:S01]  /*6e0a0*/  HGMMA.64x256x8.F32.TF32 R24, gdesc[UR12], R24, gsb0 ;  /* 0x07e000000c1879f0 */ /* 0x000fe20008002818 */
[----:B------:R-:W-:Y:S01]  /*6e0b0*/  UIADD3.64 UR14, UR6, 0x3804, URZ ;  /* 0x00003804060e7897 */ /* 0x000fe2000fffe03f */
[----:B------:R-:W-:Y:S01]  /*6e0c0*/  UMOV UR12, UR56 ;  /* 0x00000038000c7c82 */ /* 0x000fe20008000000 */
[----:B------:R-:W-:Y:S01]  /*6e0d0*/  UMOV UR13, UR57 ;  /* 0x00000039000d7c82 */ /* 0x000fe20008000000 */
[----:B------:R-:W-:Y:S02]  /*6e0e0*/  WARPGROUP.DEPBAR.LE gsb0, 0x0 ;  /* 0x00008000000079c5 */ /* 0x000fe40000010000 */
[----:B------:R-:W-:-:S15]  /*6e0f0*/  WARPGROUP.ARRIVE ;  /* 0x00000000000079c5 */ /* 0x000fde0000000000 */
[----:B------:R-:W-:-:S07]  /*6e100*/  NOP ;  /* 0x0000000000007918 */ /* 0x000fce0000000000 */
[----:B------:R-:W-:Y:S03]  /*6e110*/  HGMMA.64x256x8.F32.TF32 R24, gdesc[UR12], R24, gsb0 ;  /* 0x07e000000c1879f0 */ /* 0x000fe60008002818 */
[----:B------:R-:W-:Y:S02]  /*6e120*/  WARPGROUP.DEPBAR.LE gsb0, 0x0 ;  /* 0x00008000000079c5 */ /* 0x000fe40000010000 */
        /* <DEDUP_REMOVED lines=130> */
[----:B------:R-:W-:-:S02]  /*6e950*/  R2UR UR14, R168 ;  /* 0x00000000a80e72ca */ /* 0x000fc400000e0000 */
[----:B------:R-:W-:Y:S01]  /*6e960*/  R2UR UR15, R169 ;  /* 0x00000000a90f72ca */ /* 0x000fe200000e0000 */
[----:B------:R-:W-:-:S07]  /*6e970*/  UIADD3.64 UR12, UR4, 0x1fe, URZ ;  /* 0x000001fe040c7897 */ /* 0x000fce000fffe03f */
[----:B------:R-:W-:Y:S01]  /*6e980*/  UMOV UR8, UR12 ;  /* 0x0000000c00087c82 */ /* 0x000fe20008000000 */
[----:B------:R-:W-:Y:S01]  /*6e990*/  UMOV UR9, UR13 ;  /* 0x0000000d00097c82 */ /* 0x000fe20008000000 */
[----:B--2---:R-:W-:-:S06]  /*6e9a0*/  WARPGROUP.ARRIVE ;  /* 0x00000000000079c5 */ /* 0x004fcc0000000000 */
        /* <DEDUP_REMOVED lines=10> */
[----:B------:R-:W-:Y:S02]  /*6ea50*/  R2UR UR14, R166 ;  /* 0x00000000a60e72ca */ /* 0x000fe400000e0000 */
[----:B------:R-:W-:Y:S01]  /*6ea60*/  R2UR UR15, R167 ;  /* 0x00000000a70f72ca */ /* 0x000fe200000e0000 */
[----:B------:R-:W-:-:S07]  /*6ea70*/  UIADD3.64 UR12, UR4, 0x202, URZ ;  /* 0x00000202040c7897 */ /* 0x000fce000fffe03f */
[----:B------:R-:W-:Y:S01]  /*6ea80*/  UMOV UR20, UR12 ;  /* 0x0000000c00147c82 */ /* 0x000fe20008000000 */
[----:B------:R-:W-:Y:S01]  /*6ea90*/  UMOV UR21, UR13 ;  /* 0x0000000d00157c82 */ /* 0x000fe20008000000 */
[----:B------:R-:W-:Y:S02]  /*6eaa0*/  WARPGROUP.DEPBAR.LE gsb0, 0x0 ;  /* 0x00008000000079c5 */ /* 0x000fe40000010000 */
[----:B------:R-:W-:-:S13]  /*6eab0*/  WARPGROUP.ARRIVE ;  /* 0x00000000000079c5 */ /* 0x000fda0000000000 */
        /* <DEDUP_REMOVED lines=12> */
[----:B------:R-:W-:Y:S01]  /*6eb80*/  UIADD3.64 UR12, UR4, 0x5fe, URZ ;  /* 0x000005fe040c7897 */ /* 0x000fe2000fffe03f */
[----:B------:R-:W1:Y:S01]  /*6eb90*/  LDC R3, c[0x0][0x230] ;  /* 0x00008c00ff037b82 */ /* 0x000e620000000800 */
[----:B------:R-:W-:Y:S01]  /*6eba0*/  UIADD3.64 UR16, UR4, 0x600, URZ ;  /* 0x0000060004107897 */ /* 0x000fe2000fffe03f */
[----:B------:R-:W-:Y:S02]  /*6ebb0*/  WARPGROUP.DEPBAR.LE gsb0, 0x0 ;  /* 0x00008000000079c5 */ /* 0x000fe40000010000 */
[----:B------:R-:W-:-:S15]  /*6ebc0*/  WARPGROUP.ARRIVE ;  /* 0x00000000000079c5 */ /* 0x000fde0000000000 */
[----:B------:R-:W-:-:S04]  /*6ebd0*/  NOP ;  /* 0x0000000000007918 */ /* 0x000fc80000000000 */
[----:B------:R-:W-:Y:S03]  /*6ebe0*/  HGMMA.64x256x8.F32.TF32 R24, gdesc[UR12], R24, gsb0 ;  /* 0x07e000000c1879f0 */ /* 0x000fe60008002818 */
[----:B------:R-:W-:Y:S02]  /*6ebf0*/  WARPGROUP.DEPBAR.LE gsb0, 0x0 ;  /* 0x00008000000079c5 */ /* 0x000fe40000010000 */
[----:B------:R-:W-:-:S15]  /*6ec00*/  WARPGROUP.ARRIVE ;  /* 0x00000000000079c5 */ /* 0x000fde0000000000 */
[----:B------:R-:W-:-:S08]  /*6ec10*/  NOP ;  /* 0x0000000000007918 */ /* 0x000fd00000000000 */
[----:B------:R-:W-:Y:S01]  /*6ec20*/  HGMMA.64x256x8.F32.TF32 R24, gdesc[UR16], R24, gsb0 ;  /* 0x07e00000101879f0 */ /* 0x000fe20008002818 */
[----:B------:R-:W-:Y:S01]  /*6ec30*/  UMOV UR18, UR20 ;  /* 0x0000001400127c82 */ /* 0x000fe20008000000 */
[----:B------:R-:W-:Y:S01]  /*6ec40*/  UMOV UR19, UR21 ;  /* 0x0000001500137c82 */ /* 0x000fe20008000000 */
[----:B------:R-:W-:Y:S02]  /*6ec50*/  UIADD3.64 UR20, UR4, 0x602, URZ ;  /* 0x0000060204147897 */ /* 0x000fe4000fffe03f */
[----:B------:R-:W-:Y:S01]  /*6ec60*/  UIADD3.64 UR24, UR4, 0x604, URZ ;  /* 0x0000060404187897 */ /* 0x000fe2000fffe03f */
[----:B------:R-:W-:Y:S02]  /*6ec70*/  WARPGROUP.DEPBAR.LE gsb0, 0x0 ;  /* 0x00008000000079c5 */ /* 0x000fe40000010000 */
[----:B------:R-:W-:-:S15]  /*6ec80*/  WARPGROUP.ARRIVE ;  /* 0x00000000000079c5 */ /* 0x000fde0000000000 */
[----:B------:R-:W-:-:S05]  /*6ec90*/  NOP ;  /* 0x0000000000007918 */ /* 0x000fca0000000000 */
[----:B------:R-:W-:Y:S01]  /*6eca0*/  HGMMA.64x256x8.F32.TF32 R24, gdesc[UR20], R24, gsb0 ;  /* 0x07e00000141879f0 */ /* 0x000fe20008002818 */
[----:B------:R-:W-:Y:S02]  /*6ecb0*/  UIADD3.64 UR28, UR4, 0x9fe, URZ ;  /* 0x000009fe041c7897 */ /* 0x000fe4000fffe03f */
[----:B------:R-:W-:Y:S02]  /*6ecc0*/  WARPGROUP.DEPBAR.LE gsb0, 0x0 ;  /* 0x00008000000079c5 */ /* 0x000fe40000010000 */
[----:B------:R-:W-:-:S15]  /*6ecd0*/  WARPGROUP.ARRIVE ;  /* 0x00000000000079c5 */ /* 0x000fde0000000000 */
[----:B------:R-:W-:-:S08]  /*6ece0*/  NOP ;  /* 0x0000000000007918 */ /* 0x000fd00000000000 */
        /* <DEDUP_REMOVED lines=31> */
[----:B------:R-:W-:Y:S01]  /*6eee0*/  UIADD3.64 UR4, UR4, 0xe04, URZ ;  /* 0x00000e0404047897 */ /* 0x000fe2000fffe03f */
[----:B------:R-:W-:Y:S01]  /*6eef0*/  UMOV UR22, UR6 ;  /* 0x0000000600167c82 */ /* 0x000fe20008000000 */
[----:B------:R-:W-:Y:S01]  /*6ef00*/  UMOV UR23, UR7 ;  /* 0x0000000700177c82 */ /* 0x000fe20008000000 */
[----:B------:R-:W-:Y:S01]  /*6ef10*/  UMOV UR6, UR58 ;  /* 0x0000003a00067c82 */ /* 0x000fe20008000000 */
[----:B------:R-:W-:Y:S01]  /*6ef20*/  UMOV UR7, UR59 ;  /* 0x0000003b00077c82 */ /* 0x000fe20008000000 */
[----:B------:R-:W-:Y:S02]  /*6ef30*/  WARPGROUP.DEPBAR.LE gsb0, 0x0 ;  /* 0x00008000000079c5 */ /* 0x000fe40000010000 */
[----:B------:R-:W-:-:S15]  /*6ef40*/  WARPGROUP.ARRIVE ;  /* 0x00000000000079c5 */ /* 0x000fde0000000000 */
[----:B------:R-:W-:-:S05]  /*6ef50*/  NOP ;  /* 0x0000000000007918 */ /* 0x000fca0000000000 */
[----:B------:R-:W-:Y:S03]  /*6ef60*/  HGMMA.64x256x8.F32.TF32 R24, gdesc[UR52], R24, gsb0 ;  /* 0x07e00000341879f0 */ /* 0x000fe60008002818 */
[----:B------:R-:W-:Y:S02]  /*6ef70*/  WARPGROUP.DEPBAR.LE gsb0, 0x0 ;  /* 0x00008000000079c5 */ /* 0x000fe40000010000 */
[----:B------:R-:W-:-:S15]  /*6ef80*/  WARPGROUP.ARRIVE ;  /* 0x00000000000079c5 */ /* 0x000fde0000000000 */
[----:B------:R-:W-:-:S08]  /*6ef90*/  NOP ;  /* 0x0000000000007918 */ /* 0x000fd00000000000 */
[----:B------:R-:W-:Y:S03]  /*6efa0*/  HGMMA.64x256x8.F32.TF32 R24, gdesc[UR4], R24, gsb0 ;  /* 0x07e00000041879f0 */ /* 0x000fe60008002818 */
[----:B------:R-:W-:Y:S02]  /*6efb0*/  WARPGROUP.DEPBAR.LE gsb0, 0x0 ;  /* 0x00008000000079c5 */ /* 0x000fe40000010000 */
[----:B------:R-:W-:Y:S04]  /*6efc0*/  STL.64 [R1], R24 ;  /* 0x0000001801007387 */ /* 0x000fe80000100a00 */
        /* <DEDUP_REMOVED lines=63> */
[----:B--2---:R-:W2:Y:S04]  /*6f3c0*/  LDL.LU.64 R150, [R1+0x27a8] ;  /* 0x0027a80001967983 */ /* 0x004ea80000300a00 */
        /* <DEDUP_REMOVED lines=65> */
[----:B------:R-:W-:Y:S01]  /*6f7e0*/  R2UR UR10, R164 ;  /* 0x00000000a40a72ca */ /* 0x000fe200000e0000 */
[----:B------:R-:W3:Y:S01]  /*6f7f0*/  LDL.LU R167, [R1+0x994] ;  /* 0x0009940001a77983 */ /* 0x000ee20000300800 */
[----:B------:R-:W-:-:S02]  /*6f800*/  R2UR UR11, R165 ;  /* 0x00000000a50b72ca */ /* 0x000fc400000e0000 */
[----:B------:R-:W-:Y:S01]  /*6f810*/  R2UR UR26, R22 ;  /* 0x00000000161a72ca */ /* 0x000fe200000e0000 */
[----:B------:R-:W4:Y:S01]  /*6f820*/  LDL.LU R166, [R1+0x9a0] ;  /* 0x0009a00001a67983 */ /* 0x000f220000300800 */
[----:B------:R-:W-:Y:S02]  /*6f830*/  R2UR UR27, R23 ;  /* 0x00000000171b72ca */ /* 0x000fe400000e0000 */
[----:B------:R-:W-:Y:S01]  /*6f840*/  R2UR UR30, R20 ;  /* 0x00000000141e72ca */ /* 0x000fe200000e0000 */
[----:B------:R-:W3:Y:S01]  /*6f850*/  LDL.LU R6, [R1+0x9a8] ;  /* 0x0009a80001067983 */ /* 0x000ee20000300800 */
[----:B------:R-:W-:Y:S02]  /*6f860*/  R2UR UR31, R21 ;  /* 0x00000000151f72ca */ /* 0x000fe400000e0000 */
[----:B------:R-:W-:Y:S02]  /*6f870*/  R2UR UR34, R18 ;  /* 0x00000000122272ca */ /* 0x000fe400000e0000 */
[----:B------:R-:W-:-:S02]  /*6f880*/  R2UR UR35, R19 ;  /* 0x00000000132372ca */ /* 0x000fc400000e0000 */
[----:B------:R-:W-:Y:S02]  /*6f890*/  R2UR UR38, R16 ;  /* 0x00000000102672ca */ /* 0x000fe400000e0000 */
[----:B------:R-:W-:Y:S02]  /*6f8a0*/  R2UR UR39, R17 ;  /* 0x00000000112772ca */ /* 0x000fe400000e0000 */
[----:B------:R-:W-:Y:S02]  /*6f8b0*/  R2UR UR42, R14 ;  /* 0x000000000e2a72ca */ /* 0x000fe400000e0000 */
[----:B------:R-:W-:Y:S02]  /*6f8c0*/  R2UR UR43, R15 ;  /* 0x000000000f2b72ca */ /* 0x000fe400000e0000 */
[----:B------:R-:W-:Y:S02]  /*6f8d0*/  R2UR UR46, R12 ;  /* 0x000000000c2e72ca */ /* 0x000fe400000e0000 */
[----:B------:R-:W-:-:S02]  /*6f8e0*/  R2UR UR47, R13 ;  /* 0x000000000d2f72ca */ /* 0x000fc400000e0000 */
[----:B------:R-:W-:Y:S02]  /*6f8f0*/  R2UR UR50, R10 ;  /* 0x000000000a3272ca */ /* 0x000fe400000e0000 */
[----:B------:R-:W-:Y:S01]  /*6f900*/  R2UR UR51, R11 ;  /* 0x000000000b3372ca */ /* 0x000fe200000e0000 */
[----:B------:R-:W-:Y:S01]  /*6f910*/  UMOV UR54, UR60 ;  /* 0x0000003c00367c82 */ /* 0x000fe20008000000 */
[----:B------:R-:W-:Y:S01]  /*6f920*/  UMOV UR55, UR61 ;  /* 0x0000003d00377c82 */ /* 0x000fe20008000000 */
[----:B------:R-:W3:Y:S04]  /*6f930*/  LDL.LU R170, [R1+0x990] ;  /* 0x0009900001aa7983 */ /* 0x000ee80000300800 */
[----:B------:R-:W3:Y:S04]  /*6f940*/  LDL.LU R11, [R1+0x99c] ;  /* 0x00099c00010b7983 */ /* 0x000ee80000300800 */
[----:B------:R-:W3:Y:S04]  /*6f950*/  LDL.LU R14, [R1+0x9a4] ;  /* 0x0009a400010e7983 */ /* 0x000ee80000300800 */
[----:B------:R-:W3:Y:S04]  /*6f960*/  LDL.LU R18, [R1+0x9b0] ;  /* 0x0009b00001127983 */ /* 0x000ee80000300800 */
[----:B------:R-:W3:Y:S01]  /*6f970*/  LDL.LU R13, [R1+0x9b8] ;  /* 0x0009b800010d7983 */ /* 0x000ee20000300800 */
[----:B--2---:R-:W-:-:S06]  /*6f980*/  WARPGROUP.ARRIVE ;  /* 0x00000000000079c5 */ /* 0x004fcc0000000000 */
[----:B------:R-:W-:Y:S01]  /*6f990*/  HGMMA.64x256x8.F32.TF32 R24, gdesc[UR8], R24, gsb0 ;  /* 0x07e00000081879f0 */ /* 0x000fe20008002818 */
[----:B------:R-:W-:Y:S02]  /*6f9a0*/  R2UR UR10, R162 ;  /* 0x00000000a20a72ca */ /* 0x000fe400000e0000 */
[----:B------:R-:W-:Y:S01]  /*6f9b0*/  R2UR UR11, R163 ;  /* 0x00000000a30b72ca */ /* 0x000fe200000e0000 */
[----:B------:R-:W-:Y:S01]  /*6f9c0*/  UMOV UR8, UR22 ;  /* 0x0000001600087c82 */ /* 0x000fe20008000000 */
[----:B------:R-:W-:Y:S01]  /*6f9d0*/  UMOV UR9, UR23 ;  /* 0x0000001700097c82 */ /* 0x000fe20008000000 */
[----:B------:R-:W-:Y:S02]  /*6f9e0*/  WARPGROUP.DEPBAR.LE gsb0, 0x0 ;  /* 0x00008000000079c5 */ /* 0x000fe40000010000 */
[----:B------:R-:W-:-:S15]  /*6f9f0*/  WARPGROUP.ARRIVE ;  /* 0x00000000000079c5 */ /* 0x000fde0000000000 */
[----:B------:R-:W-:-:S05]  /*6fa00*/  NOP ;  /* 0x0000000000007918 */ /* 0x000fca0000000000 */
        /* <DEDUP_REMOVED lines=13> */
[----:B------:R-:W-:Y:S02]  /*6fae0*/  R2UR UR14, R156 ;  /* 0x000000009c0e72ca */ /* 0x000fe400000e0000 */
[----:B------:R-:W-:Y:S01]  /*6faf0*/  R2UR UR15, R157 ;  /* 0x000000009d0f72ca */ /* 0x000fe200000e0000 */
[----:B------:R-:W-:Y:S02]  /*6fb00*/  WARPGROUP.DEPBAR.LE gsb0, 0x0 ;  /* 0x00008000000079c5 */ /* 0x000fe40000010000 */
[----:B------:R-:W-:-:S15]  /*6fb10*/  WARPGROUP.ARRIVE ;  /* 0x00000000000079c5 */ /* 0x000fde0000000000 */
[----:B------:R-:W-:-:S02]  /*6fb20*/  NOP ;  /* 0x0000000000007918 */ /* 0x000fc40000000000 */
[----:B------:R-:W-:Y:S01]  /*6fb30*/  HGMMA.64x256x8.F32.TF32 R24, gdesc[UR8], R24, gsb0 ;  /* 0x07e00000081879f0 */ /* 0x000fe20008002818 */
[----:B------:R-:W-:Y:S02]  /*6fb40*/  R2UR UR18, R154 ;  /* 0x000000009a1272ca */ /* 0x000fe400000e0000 */
[----:B------:R-:W-:Y:S01]  /*6fb50*/  R2UR UR19, R155 ;  /* 0x000000009b1372ca */ /* 0x000fe200000e0000 */
[----:B------:R-:W-:Y:S02]  /*6fb60*/  WARPGROUP.DEPBAR.LE gsb0, 0x0 ;  /* 0x00008000000079c5 */ /* 0x000fe40000010000 */
[----:B------:R-:W-:-:S15]  /*6fb70*/  WARPGROUP.ARRIVE ;  /* 0x00000000000079c5 */ /* 0x000fde0000000000 */
[----:B------:R-:W-:-:S07]  /*6fb80*/  NOP ;  /* 0x0000000000007918 */ /* 0x000fce0000000000 */
[----:B------:R-:W-:Y:S01]  /*6fb90*/  HGMMA.64x256x8.F32.TF32 R24, gdesc[UR12], R24, gsb0 ;  /* 0x07e000000c1879f0 */ /* 0x000fe20008002818 */
[----:B------:R-:W-:Y:S02]  /*6fba0*/  R2UR UR22, R152 ;  /* 0x00000000981672ca */ /* 0x000fe400000e0000 */
[----:B------:R-:W-:Y:S01]  /*6fbb0*/  R2UR UR23, R153 ;  /* 0x00000000991772ca */ /* 0x000fe200000e0000 */
        /* <DEDUP_REMOVED lines=35> */
[----:B------:R-:W-:Y:S01]  /*6fdf0*/  HGMMA.64x256x8.F32.TF32 R24, gdesc[UR48], R24, gsb0 ;  /* 0x07e00000301879f0 */ /* 0x000fe20008002818 */
[-C--:B----4-:R-:W-:Y:S02]  /*6fe00*/  IADD3 R166, P4, R166, R8.reuse, RZ ;  /* 0x00000008a6a67210 */ /* 0x090fe40007f9e0ff */
[----:B---3--:R-:W-:-:S03]  /*6fe10*/  IADD3 R6, P5, R6, R8, RZ ;  /* 0x0000000806067210 */ /* 0x008fc60007fbe0ff */
[----:B------:R-:W-:Y:S04]  /*6fe20*/  STL [R1+0x9a0], R166 ;  /* 0x0009a0a601007387 */ /* 0x000fe80000100800 */
[----:B------:R-:W2:Y:S04]  /*6fe30*/  LDL.LU R21, [R1+0x9ac] ;  /* 0x0009ac0001157983 */ /* 0x000ea80000300800 */
[----:B------:R-:W-:Y:S04]  /*6fe40*/  STL [R1+0x9a8], R6 ;  /* 0x0009a80601007387 */ /* 0x000fe80000100800 */
[----:B------:R-:W3:Y:S01]  /*6fe50*/  LDL.LU R16, [R1+0x9b4] ;  /* 0x0009b40001107983 */ /* 0x000ee20000300800 */
[----:B------:R-:W-:Y:S01]  /*6fe60*/  UMOV UR6, UR56 ;  /* 0x0000003800067c82 */ /* 0x000fe20008000000 */
[----:B------:R-:W-:Y:S01]  /*6fe70*/  UMOV UR7, UR57 ;  /* 0x0000003900077c82 */ /* 0x000fe20008000000 */
[----:B------:R-:W-:-:S02]  /*6fe80*/  WARPGROUP.DEPBAR.LE gsb0, 0x0 ;  /* 0x00008000000079c5 */ /* 0x000fc40000010000 */
[----:B------:R-:W-:-:S06]  /*6fe90*/  WARPGROUP.ARRIVE ;  /* 0x00000000000079c5 */ /* 0x000fcc0000000000 */
[----:B------:R-:W-:Y:S01]  /*6fea0*/  HGMMA.64x256x8.F32.TF32 R24, gdesc[UR52], R24, gsb0 ;  /* 0x07e00000341879f0 */ /* 0x000fe20008002818 */
[----:B------:R-:W-:Y:S02]  /*6feb0*/  VIADD R189, R189, 0x7f ;  /* 0x0000007fbdbd7836 */ /* 0x000fe40000000000 */
[----:B------:R-:W4:Y:S03]  /*6fec0*/  S2R R10, SR_TID.X ;  /* 0x00000000000a7919 */ /* 0x000f260000002100 */
[----:B------:R-:W-:Y:S01]  /*6fed0*/  SHF.R.S32.HI R4, RZ, 0x1f, R189 ;  /* 0x0000001fff047819 */ /* 0x000fe200000114bd */
[----:B-1----:R-:W-:-:S03]  /*6fee0*/  VIADD R3, R3, 0xfffffe00 ;  /* 0xfffffe0003037836 */ /* 0x002fc60000000000 */
[----:B------:R-:W-:Y:S02]  /*6fef0*/  LEA.HI R4, R4, R189, RZ, 0x7 ;  /* 0x000000bd04047211 */ /* 0x000fe400078f38ff */
[----:B------:R-:W1:Y:S01]  /*6ff00*/  S2R R189, SR_TID.X ;  /* 0x0000000000bd7919 */ /* 0x000e620000002100 */
[----:B------:R-:W-:Y:S01]  /*6ff10*/  IMAD R3, R170, -0x80, R3 ;  /* 0xffffff80aa037824 */ /* 0x000fe200078e0203 */
[----:B------:R-:W-:-:S04]  /*6ff20*/  SHF.R.S32.HI R4, RZ, 0x7, R4 ;  /* 0x00000007ff047819 */ /* 0x000fc80000011404 */
[----:B------:R-:W-:Y:S02]  /*6ff30*/  IADD3 R4, R4, -0x4, RZ ;  /* 0xfffffffc04047810 */ /* 0x000fe40007ffe0ff */
[C---:B------:R-:W-:Y:S02]  /*6ff40*/  ISETP.GT.AND P2, PT, R3.reuse, 0x1, PT ;  /* 0x000000010300780c */ /* 0x040fe40003f44270 */
[----:B------:R-:W-:Y:S02]  /*6ff50*/  ISETP.GE.AND P0, PT, R170, R4, PT ;  /* 0x00000004aa00720c */ /* 0x000fe40003f06270 */
[----:B------:R-:W-:Y:S02]  /*6ff60*/  ISETP.GT.AND P1, PT, R3, RZ, PT ;  /* 0x000000ff0300720c */ /* 0x000fe40003f24270 */
[----:B------:R-:W-:Y:S02]  /*6ff70*/  SEL R4, RZ, 0x4, !P2 ;  /* 0x00000004ff047807 */ /* 0x000fe40005000000 */
[----:B------:R-:W-:-:S02]  /*6ff80*/  SEL R9, RZ, 0x4, !P1 ;  /* 0x00000004ff097807 */ /* 0x000fc40004800000 */
[----:B------:R-:W-:Y:S02]  /*6ff90*/  SEL R4, R4, RZ, !P0 ;  /* 0x000000ff04047207 */ /* 0x000fe40004000000 */
[----:B------:R-:W-:Y:S02]  /*6ffa0*/  SEL R9, R9, RZ, !P0 ;  /* 0x000000ff09097207 */ /* 0x000fe40004000000 */
[----:B------:R-:W-:Y:S01]  /*6ffb0*/  ISETP.NE.U32.AND P3, PT, R4, RZ, PT ;  /* 0x000000ff0400720c */ /* 0x000fe20003f65070 */
[----:B------:R-:W-:Y:S01]  /*6ffc0*/  VIADD R4, R167, 0x1 ;  /* 0x00000001a7047836 */ /* 0x000fe20000000000 */
[----:B------:R-:W-:Y:S01]  /*6ffd0*/  ISETP.NE.U32.AND P2, PT, R9, RZ, PT ;  /* 0x000000ff0900720c */ /* 0x000fe20003f45070 */
[----:B----4-:R-:W-:-:S03]  /*6ffe0*/  IMAD.SHL.U32 R9, R10, 0x10, RZ ;  /* 0x000000100a097824 */ /* 0x010fc600078e00ff */
[C---:B------:R-:W-:Y:S02]  /*6fff0*/  ISETP.GT.AND P1, PT, R4.reuse, 0x4, PT ;  /* 0x000000040400780c */ /* 0x040fe40003f24270 */
[----:B------:R-:W-:Y:S02]  /*70000*/  LOP3.LUT R9, R9, 0x70, RZ, 0xc0, !PT ;  /* 0x0000007009097812 */ /* 0x000fe400078ec0ff */
[----:B-1----:R-:W-:Y:S02]  /*70010*/  LOP3.LUT R15, R189, 0x7f, RZ, 0xc0, !PT ;  /* 0x0000007fbd0f7812 */ /* 0x002fe400078ec0ff */
[----:B------:R-:W-:Y:S02]  /*70020*/  SEL R17, R4, RZ, !P1 ;  /* 0x000000ff04117207 */ /* 0x000fe40004800000 */
[----:B------:R-:W-:Y:S02]  /*70030*/  R2UR UR61, R186 ;  /* 0x00000000ba3d72ca */ /* 0x000fe400000e0000 */
[----:B------:R-:W-:Y:S01]  /*70040*/  R2UR UR60, R188 ;  /* 0x00000000bc3c72ca */ /* 0x000fe200000e0000 */
[----:B------:R-:W-:-:S02]  /*70050*/  IMAD R9, R15, 0x80, R9 ;  /* 0x000000800f097824 */ /* 0x000fc400078e0209 */
[----:B------:R-:W-:Y:S01]  /*70060*/  IMAD R12, R17, 0x10000, R252 ;  /* 0x00010000110c7824 */ /* 0x000fe200078e02fc */
[----:B------:R-:W-:Y:S01]  /*70070*/  IADD3.X R14, R14, R2, RZ, P5, !PT ;  /* 0x000000020e0e7210 */ /* 0x000fe20002ffe4ff */
[----:B------:R-:W-:Y:S01]  /*70080*/  IMAD.X R11, R11, 0x1, R2, P4 ;  /* 0x000000010b0b7824 */ /* 0x000fe200020e0602 */
[----:B------:R-:W-:Y:S01]  /*70090*/  STL [R1+0x994], R17 ;  /* 0x0009941101007387 */ /* 0x000fe20000100800 */
[----:B------:R-:W-:Y:S01]  /*700a0*/  IMAD.MOV.U32 R10, RZ, RZ, R166 ;  /* 0x000000ffff0a7224 */ /* 0x000fe200078e00a6 */
[----:B------:R-:W-:Y:S02]  /*700b0*/  IADD3 R4, R9, 0x100000, R12 ;  /* 0x0010000009047810 */ /* 0x000fe40007ffe00c */
[----:B------:R1:W-:Y:S01]  /*700c0*/  STL [R1+0x99c], R11 ;  /* 0x00099c0b01007387 */ /* 0x0003e20000100800 */
[----:B------:R-:W-:Y:S02]  /*700d0*/  WARPGROUP.DEPBAR.LE gsb0, 0x0 ;  /* 0x00008000000079c5 */ /* 0x000fe40000010000 */
[----:B------:R-:W-:-:S06]  /*700e0*/  WARPGROUP.ARRIVE ;  /* 0x00000000000079c5 */ /* 0x000fcc0000000000 */
[----:B------:R-:W-:Y:S01]  /*700f0*/  HGMMA.64x256x8.F32.TF32 R24, gdesc[UR4], R24, gsb0 ;  /* 0x07e00000041879f0 */ /* 0x000fe20008002818 */
[----:B------:R4:W-:Y:S04]  /*70100*/  STL [R1+0x9a4], R14 ;  /* 0x0009a40e01007387 */ /* 0x0009e80000100800 */
[----:B------:R-:W2:Y:S04]  /*70110*/  LDL.LU R20, [R1+0xa9c] ;  /* 0x000a9c0001147983 */ /* 0x000ea80000300800 */
[----:B------:R-:W2:Y:S01]  /*70120*/  LDL.LU R19, [R1+0xaa0] ;  /* 0x000aa00001137983 */ /* 0x000ea20000300800 */
[----:B------:R-:W-:-:S02]  /*70130*/  ISETP.GT.AND P1, PT, R3, 0x2, PT ;  /* 0x000000020300780c */ /* 0x000fc40003f24270 */
[----:B------:R-:W-:-:S05]  /*70140*/  IADD3 R13, P4, R13, R8, RZ ;  /* 0x000000080d0d7210 */ /* 0x000fca0007f9e0ff */
[----:B---3--:R-:W-:Y:S01]  /*70150*/  IMAD.X R16, R16, 0x1, R2, P4 ;  /* 0x0000000110107824 */ /* 0x008fe200020e0602 */
[----:B------:R-:W-:Y:S02]  /*70160*/  WARPGROUP.DEPBAR.LE gsb0, 0x0 ;  /* 0x00008000000079c5 */ /* 0x000fe40000010000 */
[----:B------:R-:W-:Y:S06]  /*70170*/  BAR.SYNC.DEFER_BLOCKING 0x0 ;  /* 0x0000000000007b1d */ /* 0x000fec0000010000 */
[----:B------:R-:W-:Y:S01]  /*70180*/  @!PT LDS RZ, [RZ] ;  /* 0x00000000fffff984 */ /* 0x000fe20000000800 */
[----:B------:R-:W-:Y:S01]  /*70190*/  @!PT LDS RZ, [RZ] ;  /* 0x00000000fffff984 */ /* 0x000fe20000000800 */
[----:B------:R-:W-:Y:S01]  /*701a0*/  @!PT LDS RZ, [RZ] ;  /* 0x00000000fffff984 */ /* 0x000fe20000000800 */
[----:B------:R1:W-:Y:S02]  /*701b0*/  LDGSTS.E [R4+0x40000], desc[UR60][R10.64], P2 ;  /* 0x400000000a047fae */ /* 0x0003e4000912187c */
[----:B-1----:R-:W-:Y:S01]  /*701c0*/  IMAD.MOV.U32 R11, RZ, RZ, R14 ;  /* 0x000000ffff0b7224 */ /* 0x002fe200078e000e */
[----:B------:R-:W-:Y:S01]  /*701d0*/  MOV R10, R6 ;  /* 0x00000006000a7202 */ /* 0x000fe20000000f00 */
[----:B----4-:R-:W3:Y:S04]  /*701e0*/  LDL.LU R14, [R1+0xaa4] ;  /* 0x000aa400010e7983 */ /* 0x010ee80000300800 */
[----:B------:R-:W4:Y:S04]  /*701f0*/  LDL.LU R6, [R1+0xaa8] ;  /* 0x000aa80001067983 */ /* 0x000f280000300800 */
[----:B------:R1:W-:Y:S01]  /*70200*/  LDGSTS.E [R4+0x40004], desc[UR60][R10.64], P3 ;  /* 0x400040000a047fae */ /* 0x0003e2000992187c */
[----:B------:R-:W-:-:S02]  /*70210*/  IADD3 R18, P3, R18, R8, RZ ;  /* 0x0000000812127210 */ /* 0x000fc40007f7e0ff */
[----:B-1----:R-:W-:Y:S02]  /*70220*/  SEL R10, RZ, 0x4, !P1 ;  /* 0x00000004ff0a7807 */ /* 0x002fe40004800000 */
[----:B------:R-:W-:Y:S02]  /*70230*/  ISETP.GT.AND P1, PT, R3, 0x3, PT ;  /* 0x000000030300780c */ /* 0x000fe40003f24270 */
[----:B------:R-:W-:-:S04]  /*70240*/  SEL R10, R10, RZ, !P0 ;  /* 0x000000ff0a0a7207 */ /* 0x000fc80004000000 */
[----:B------:R-:W-:Y:S02]  /*70250*/  ISETP.NE.U32.AND P2, PT, R10, RZ, PT ;  /* 0x000000ff0a00720c */ /* 0x000fe40003f45070 */
[----:B------:R-:W-:Y:S01]  /*70260*/  SEL R10, RZ, 0x4, !P1 ;  /* 0x00000004ff0a7807 */ /* 0x000fe20004800000 */
[----:B--2---:R-:W-:-:S03]  /*70270*/  IMAD.X R21, R21, 0x1, R2, P3 ;  /* 0x0000000115157824 */ /* 0x004fc600018e0602 */
[----:B------:R-:W-:Y:S01]  /*70280*/  SEL R10, R10, RZ, !P0 ;  /* 0x000000ff0a0a7207 */ /* 0x000fe20004000000 */
[----:B------:R-:W-:Y:S01]  /*70290*/  IMAD.MOV.U32 R11, RZ, RZ, R21 ;  /* 0x000000ffff0b7224 */ /* 0x000fe200078e0015 */
[----:B------:R-:W-:Y:S02]  /*702a0*/  STL [R1+0x9b0], R18 ;  /* 0x0009b01201007387 */ /* 0x000fe40000100800 */
[----:B------:R-:W-:Y:S02]  /*702b0*/  ISETP.NE.U32.AND P1, PT, R10, RZ, PT ;  /* 0x000000ff0a00720c */ /* 0x000fe40003f25070 */
[----:B------:R-:W-:Y:S01]  /*702c0*/  MOV R10, R18 ;  /* 0x00000012000a7202 */ /* 0x000fe20000000f00 */
[----:B------:R1:W-:Y:S04]  /*702d0*/  STL [R1+0x9ac], R21 ;  /* 0x0009ac1501007387 */ /* 0x0003e80000100800 */
[----:B------:R-:W-:Y:S04]  /*702e0*/  STL [R1+0x9b8], R13 ;  /* 0x0009b80d01007387 */ /* 0x000fe80000100800 */
[----:B------:R2:W-:Y:S04]  /*702f0*/  STL [R1+0x9b4], R16 ;  /* 0x0009b41001007387 */ /* 0x0005e80000100800 */
[----:B------:R2:W-:Y:S04]  /*70300*/  LDGSTS.E [R4+0x40008], desc[UR60][R10.64], P2 ;  /* 0x400080000a047fae */ /* 0x0005e8000912187c */
[----:B-1----:R-:W3:Y:S04]  /*70310*/  LDL.LU R21, [R1+0xaac] ;  /* 0x000aac0001157983 */ /* 0x002ee80000300800 */
[----:B------:R-:W3:Y:S01]  /*70320*/  LDL.LU R18, [R1+0xab0] ;  /* 0x000ab00001127983 */ /* 0x000ee20000300800 */
[----:B--2---:R-:W-:-:S02]  /*70330*/  IMAD.MOV.U32 R11, RZ, RZ, R16 ;  /* 0x000000ffff0b7224 */ /* 0x004fc400078e0010 */
[----:B------:R-:W-:Y:S01]  /*70340*/  IMAD.MOV.U32 R10, RZ, RZ, R13 ;  /* 0x000000ffff0a7224 */ /* 0x000fe200078e000d */
[----:B------:R-:W2:Y:S04]  /*70350*/  LDL.LU R16, [R1+0xab4] ;  /* 0x000ab40001107983 */ /* 0x000ea80000300800 */
[----:B------:R-:W2:Y:S04]  /*70360*/  LDL.LU R13, [R1+0xab8] ;  /* 0x000ab800010d7983 */ /* 0x000ea80000300800 */
[----:B------:R1:W-:Y:S01]  /*70370*/  LDGSTS.E [R4+0x4000c], desc[UR60][R10.64], P1 ;  /* 0x4000c0000a047fae */ /* 0x0003e2000892187c */
[----:B------:R-:W-:-:S02]  /*70380*/  ISETP.GT.AND P1, PT, R3, 0x20, PT ;  /* 0x000000200300780c */ /* 0x000fc40003f24270 */
[----:B------:R-:W-:Y:S02]  /*70390*/  IADD3 R19, P3, R19, R8, RZ ;  /* 0x0000000813137210 */ /* 0x000fe40007f7e0ff */
[----:B-1----:R-:W-:Y:S02]  /*703a0*/  SEL R10, RZ, 0x4, !P1 ;  /* 0x00000004ff0a7807 */ /* 0x002fe40004800000 */
[----:B------:R-:W-:Y:S02]  /*703b0*/  ISETP.GT.AND P1, PT, R3, 0x21, PT ;  /* 0x000000210300780c */ /* 0x000fe40003f24270 */
[----:B------:R-:W-:-:S04]  /*703c0*/  SEL R10, R10, RZ, !P0 ;  /* 0x000000ff0a0a7207 */ /* 0x000fc80004000000 */
[----:B------:R-:W-:Y:S02]  /*703d0*/  ISETP.NE.U32.AND P2, PT, R10, RZ, PT ;  /* 0x000000ff0a00720c */ /* 0x000fe40003f45070 */
[----:B------:R-:W-:Y:S02]  /*703e0*/  SEL R10, RZ, 0x4, !P1 ;  /* 0x00000004ff0a7807 */ /* 0x000fe40004800000 */
[----:B------:R-:W-:Y:S02]  /*703f0*/  IADD3.X R20, R20, R2, RZ, P3, !PT ;  /* 0x0000000214147210 */ /* 0x000fe40001ffe4ff */
[----:B------:R-:W-:Y:S01]  /*70400*/  SEL R10, R10, RZ, !P0 ;  /* 0x000000ff0a0a7207 */ /* 0x000fe20004000000 */
[----:B------:R-:W-:Y:S02]  /*70410*/  STL [R1+0xaa0], R19 ;  /* 0x000aa01301007387 */ /* 0x000fe40000100800 */
[----:B------:R-:W-:Y:S01]  /*70420*/  IMAD.MOV.U32 R11, RZ, RZ, R20 ;  /* 0x000000ffff0b7224 */ /* 0x000fe200078e0014 */
[----:B------:R-:W-:Y:S01]  /*70430*/  ISETP.NE.U32.AND P1, PT, R10, RZ, PT ;  /* 0x000000ff0a00720c */ /* 0x000fe20003f25070 */
[----:B------:R-:W-:Y:S01]  /*70440*/  IMAD.MOV.U32 R10, RZ, RZ, R19 ;  /* 0x000000ffff0a7224 */ /* 0x000fe200078e0013 */
[----:B------:R1:W-:Y:S04]  /*70450*/  STL [R1+0xa9c], R20 ;  /* 0x000a9c1401007387 */ /* 0x0003e80000100800 */
[----:B------:R1:W-:Y:S01]  /*70460*/  LDGSTS.E [R4+0x44000], desc[UR60][R10.64], P2 ;  /* 0x440000000a047fae */ /* 0x0003e2000912187c */
[----:B----4-:R-:W-:-:S05]  /*70470*/  IADD3 R6, P4, R6, R8, RZ ;  /* 0x0000000806067210 */ /* 0x010fca0007f9e0ff */
[----:B---3--:R-:W-:Y:S01]  /*70480*/  IMAD.X R14, R14, 0x1, R2, P4 ;  /* 0x000000010e0e7824 */ /* 0x008fe200020e0602 */
[----:B------:R-:W-:Y:S01]  /*70490*/  STL [R1+0xaa8], R6 ;  /* 0x000aa80601007387 */ /* 0x000fe20000100800 */
[----:B-1----:R-:W-:-:S03]  /*704a0*/  MOV R10, R6 ;  /* 0x00000006000a7202 */ /* 0x002fc60000000f00 */
[----:B------:R1:W-:Y:S01]  /*704b0*/  STL [R1+0xaa4], R14 ;  /* 0x000aa40e01007387 */ /* 0x0003e20000100800 */
[----:B------:R-:W-:-:S03]  /*704c0*/  IMAD.MOV.U32 R11, RZ, RZ, R14 ;  /* 0x000000ffff0b7224 */ /* 0x000fc600078e000e */
[----:B------:R-:W3:Y:S04]  /*704d0*/  LDL.LU R20, [R1+0xb9c] ;  /* 0x000b9c0001147983 */ /* 0x000ee80000300800 */
[----:B------:R-:W4:Y:S04]  /*704e0*/  LDL.LU R19, [R1+0xba0] ;  /* 0x000ba00001137983 */ /* 0x000f280000300800 */
[----:B-1----:R-:W3:Y:S04]  /*704f0*/  LDL.LU R14, [R1+0xba4] ;  /* 0x000ba400010e7983 */ /* 0x002ee80000300800 */
[----:B------:R-:W3:Y:S04]  /*70500*/  LDL.LU R6, [R1+0xba8] ;  /* 0x000ba80001067983 */ /* 0x000ee80000300800 */
[----:B------:R1:W-:Y:S01]  /*70510*/  LDGSTS.E [R4+0x44004], desc[UR60][R10.64], P1 ;  /* 0x440040000a047fae */ /* 0x0003e2000892187c */
[----:B------:R-:W-:-:S04]  /*70520*/  ISETP.GT.AND P1, PT, R3, 0x22, PT ;  /* 0x000000220300780c */ /* 0x000fc80003f24270 */
[----:B-1----:R-:W-:Y:S02]  /*70530*/  SEL R10, RZ, 0x4, !P1 ;  /* 0x00000004ff0a7807 */ /* 0x002fe40004800000 */
[----:B------:R-:W-:Y:S02]  /*70540*/  ISETP.GT.AND P1, PT, R3, 0x23, PT ;  /* 0x000000230300780c */ /* 0x000fe40003f24270 */
[----:B------:R-:W-:-:S04]  /*70550*/  SEL R10, R10, RZ, !P0 ;  /* 0x000000ff0a0a7207 */ /* 0x000fc80004000000 */
[----:B------:R-:W-:Y:S02]  /*70560*/  ISETP.NE.U32.AND P2, PT, R10, RZ, PT ;  /* 0x000000ff0a00720c */ /* 0x000fe40003f45070 */
[----:B------:R-:W-:Y:S02]  /*70570*/  SEL R10, RZ, 0x4, !P1 ;  /* 0x00000004ff0a7807 */ /* 0x000fe40004800000 */
[----:B------:R-:W-:Y:S02]  /*70580*/  IADD3 R18, P3, R18, R8, RZ ;  /* 0x0000000812127210 */ /* 0x000fe40007f7e0ff */
[----:B------:R-:W-:-:S03]  /*70590*/  SEL R10, R10, RZ, !P0 ;  /* 0x000000ff0a0a7207 */ /* 0x000fc60004000000 */
[--C-:B------:R-:W-:Y:S01]  /*705a0*/  IMAD.X R21, R21, 0x1, R2.reuse, P3 ;  /* 0x0000000115157824 */ /* 0x100fe200018e0602 */
[----:B--2---:R-:W-:Y:S01]  /*705b0*/  IADD3 R13, P4, R13, R8, RZ ;  /* 0x000000080d0d7210 */ /* 0x004fe20007f9e0ff */
[----:B------:R-:W-:Y:S01]  /*705c0*/  STL [R1+0xab0], R18 ;  /* 0x000ab01201007387 */ /* 0x000fe20000100800 */
[----:B------:R-:W-:Y:S01]  /*705d0*/  ISETP.NE.U32.AND P1, PT, R10, RZ, PT ;  /* 0x000000ff0a00720c */ /* 0x000fe20003f25070 */
[----:B------:R-:W-:Y:S02]  /*705e0*/  IMAD.MOV.U32 R11, RZ, RZ, R21 ;  /* 0x000000ffff0b7224 */ /* 0x000fe400078e0015 */
[----:B------:R-:W-:Y:S01]  /*705f0*/  IMAD.X R16, R16, 0x1, R2, P4 ;  /* 0x0000000110107824 */ /* 0x000fe200020e0602 */
[----:B------:R-:W-:Y:S01]  /*70600*/  MOV R10, R18 ;  /* 0x00000012000a7202 */ /* 0x000fe20000000f00 */
[----:B------:R1:W-:Y:S04]  /*70610*/  STL [R1+0xaac], R21 ;  /* 0x000aac1501007387 */ /* 0x0003e80000100800 */
[----:B------:R-:W-:Y:S04]  /*70620*/  STL [R1+0xab8], R13 ;  /* 0x000ab80d01007387 */ /* 0x000fe80000100800 */
[----:B------:R2:W-:Y:S04]  /*70630*/  STL [R1+0xab4], R16 ;  /* 0x000ab41001007387 */ /* 0x0005e80000100800 */
[----:B-1----:R-:W3:Y:S04]  /*70640*/  LDL.LU R21, [R1+0xbac] ;  /* 0x000bac0001157983 */ /* 0x002ee80000300800 */
[----:B------:R1:W-:Y:S04]  /*70650*/  LDGSTS.E [R4+0x44008], desc[UR60][R10.64], P2 ;  /* 0x440080000a047fae */ /* 0x0003e8000912187c */
[----:B------:R-:W3:Y:S01]  /*70660*/  LDL.LU R18, [R1+0xbb0] ;  /* 0x000bb00001127983 */ /* 0x000ee20000300800 */
[----:B-1----:R-:W-:-:S02]  /*70670*/  IMAD.MOV.U32 R11, RZ, RZ, R16 ;  /* 0x000000ffff0b7224 */ /* 0x002fc400078e0010 */
[----:B------:R-:W-:Y:S01]  /*70680*/  IMAD.MOV.U32 R10, RZ, RZ, R13 ;  /* 0x000000ffff0a7224 */ /* 0x000fe200078e000d */
[----:B--2---:R-:W2:Y:S04]  /*70690*/  LDL.LU R16, [R1+0xbb4] ;  /* 0x000bb40001107983 */ /* 0x004ea80000300800 */
[----:B------:R-:W2:Y:S04]  /*706a0*/  LDL.LU R13, [R1+0xbb8] ;  /* 0x000bb800010d7983 */ /* 0x000ea80000300800 */
[----:B------:R1:W-:Y:S01]  /*706b0*/  LDGSTS.E [R4+0x4400c], desc[UR60][R10.64], P1 ;  /* 0x4400c0000a047fae */ /* 0x0003e2000892187c */
[----:B------:R-:W-:-:S04]  /*706c0*/  ISETP.GT.AND P1, PT, R3, 0x40, PT ;  /* 0x000000400300780c */ /* 0x000fc80003f24270 */
[----:B-1----:R-:W-:Y:S02]  /*706d0*/  SEL R10, RZ, 0x4, !P1 ;  /* 0x00000004ff0a7807 */ /* 0x002fe40004800000 */
[----:B------:R-:W-:Y:S02]  /*706e0*/  ISETP.GT.AND P1, PT, R3, 0x41, PT ;  /* 0x000000410300780c */ /* 0x000fe40003f24270 */
[----:B------:R-:W-:-:S04]  /*706f0*/  SEL R10, R10, RZ, !P0 ;  /* 0x000000ff0a0a7207 */ /* 0x000fc80004000000 */
[----:B------:R-:W-:Y:S02]  /*70700*/  ISETP.NE.U32.AND P2, PT, R10, RZ, PT ;  /* 0x000000ff0a00720c */ /* 0x000fe40003f45070 */
[----:B------:R-:W-:-:S04]  /*70710*/  SEL R10, RZ, 0x4, !P1 ;  /* 0x00000004ff0a7807 */ /* 0x000fc80004800000 */
[----:B------:R-:W-:-:S04]  /*70720*/  SEL R10, R10, RZ, !P0 ;  /* 0x000000ff0a0a7207 */ /* 0x000fc80004000000 */
[----:B------:R-:W-:Y:S02]  /*70730*/  ISETP.NE.U32.AND P1, PT, R10, RZ, PT ;  /* 0x000000ff0a00720c */ /* 0x000fe40003f25070 */
[----:B----4-:R-:W-:-:S04]  /*70740*/  IADD3 R19, P3, R19, R8, RZ ;  /* 0x0000000813137210 */ /* 0x010fc80007f7e0ff */
[----:B---3--:R-:W-:Y:S02]  /*70750*/  IADD3.X R20, R20, R2, RZ, P3, !PT ;  /* 0x0000000214147210 */ /* 0x008fe40001ffe4ff */
[----:B------:R-:W-:Y:S01]  /*70760*/  IADD3 R6, P4, R6, R8, RZ ;  /* 0x0000000806067210 */ /* 0x000fe20007f9e0ff */
[----:B------:R-:W-:Y:S01]  /*70770*/  STL [R1+0xba0], R19 ;  /* 0x000ba01301007387 */ /* 0x000fe20000100800 */
[----:B------:R-:W-:-:S03]  /*70780*/  IMAD.MOV.U32 R10, RZ, RZ, R19 ;  /* 0x000000ffff0a7224 */ /* 0x000fc600078e0013 */
[----:B------:R-:W-:Y:S01]  /*70790*/  IMAD.X R14, R14, 0x1, R2, P4 ;  /* 0x000000010e0e7824 */ /* 0x000fe200020e0602 */
[----:B------:R1:W-:Y:S01]  /*707a0*/  STL [R1+0xb9c], R20 ;  /* 0x000b9c1401007387 */ /* 0x0003e20000100800 */
[----:B------:R-:W-:-:S03]  /*707b0*/  IMAD.MOV.U32 R11, RZ, RZ, R20 ;  /* 0x000000ffff0b7224 */ /* 0x000fc600078e0014 */
[----:B------:R-:W-:Y:S04]  /*707c0*/  STL [R1+0xba8], R6 ;  /* 0x000ba80601007387 */ /* 0x000fe80000100800 */
[----:B------:R3:W-:Y:S04]  /*707d0*/  STL [R1+0xba4], R14 ;  /* 0x000ba40e01007387 */ /* 0x0007e80000100800 */
[----:B-1----:R-:W4:Y:S04]  /*707e0*/  LDL.LU R20, [R1+0xc9c] ;  /* 0x000c9c0001147983 */ /* 0x002f280000300800 */
[----:B------:R1:W-:Y:S04]  /*707f0*/  LDGSTS.E [R4+0x48000], desc[UR60][R10.64], P2 ;  /* 0x480000000a047fae */ /* 0x0003e8000912187c */
[----:B------:R-:W4:Y:S01]  /*70800*/  LDL.LU R19, [R1+0xca0] ;  /* 0x000ca00001137983 */ /* 0x000f220000300800 */
[----:B-1----:R-:W-:Y:S01]  /*70810*/  IMAD.MOV.U32 R11, RZ, RZ, R14 ;  /* 0x000000ffff0b7224 */ /* 0x002fe200078e000e */
[----:B------:R-:W-:-:S02]  /*70820*/  MOV R10, R6 ;  /* 0x00000006000a7202 */ /* 0x000fc40000000f00 */
[----:B---3--:R-:W3:Y:S04]  /*70830*/  LDL.LU R14, [R1+0xca4] ;  /* 0x000ca400010e7983 */ /* 0x008ee80000300800 */
        /* <DEDUP_REMOVED lines=11> */
[----:B------:R-:W-:Y:S01]  /*708f0*/  ISETP.NE.U32.AND P1, PT, R10, RZ, PT ;  /* 0x000000ff0a00720c */ /* 0x000fe20003f25070 */
[----:B------:R-:W-:Y:S01]  /*70900*/  STL [R1+0xbb0], R18 ;  /* 0x000bb01201007387 */ /* 0x000fe20000100800 */
[----:B------:R-:W-:Y:S01]  /*70910*/  MOV R10, R18 ;  /* 0x00000012000a7202 */ /* 0x000fe20000000f00 */
[----:B------:R-:W-:Y:S01]  /*70920*/  IMAD.MOV.U32 R11, RZ, RZ, R21 ;  /* 0x000000ffff0b7224 */ /* 0x000fe200078e0015 */
[----:B--2---:R-:W-:Y:S01]  /*70930*/  IADD3 R13, P4, R13, R8, RZ ;  /* 0x000000080d0d7210 */ /* 0x004fe20007f9e0ff */
[----:B------:R1:W-:Y:S04]  /*70940*/  STL [R1+0xbac], R21 ;  /* 0x000bac1501007387 */ /* 0x0003e80000100800 */
[----:B------:R-:W-:Y:S01]  /*70950*/  IMAD.X R16, R16, 0x1, R2, P4 ;  /* 0x0000000110107824 */ /* 0x000fe200020e0602 */
        /* <DEDUP_REMOVED lines=19> */
[----:B------:R-:W-:Y:S01]  /*70a90*/  IADD3.X R20, R20, R2, RZ, P3, !PT ;  /* 0x0000000214147210 */ /* 0x000fe20001ffe4ff */
[----:B------:R-:W-:Y:S01]  /*70aa0*/  IMAD.MOV.U32 R10, RZ, RZ, R19 ;  /* 0x000000ffff0a7224 */ /* 0x000fe200078e0013 */
[----:B------:R-:W-:Y:S01]  /*70ab0*/  STL [R1+0xca0], R19 ;  /* 0x000ca01301007387 */ /* 0x000fe20000100800 */
[----:B---3--:R-:W-:Y:S02]  /*70ac0*/  IADD3 R6, P4, R6, R8, RZ ;  /* 0x0000000806067210 */ /* 0x008fe40007f9e0ff */
[----:B------:R-:W-:Y:S01]  /*70ad0*/  IMAD.MOV.U32 R11, RZ, RZ, R20 ;  /* 0x000000ffff0b7224 */ /* 0x000fe200078e0014 */
[----:B------:R1:W-:Y:S02]  /*70ae0*/  STL [R1+0xc9c], R20 ;  /* 0x000c9c1401007387 */ /* 0x0003e40000100800 */
[----:B------:R-:W-:Y:S02]  /*70af0*/  IMAD.X R14, R14, 0x1, R2, P4 ;  /* 0x000000010e0e7824 */ /* 0x000fe400020e0602 */
[----:B------:R-:W-:Y:S04]  /*70b00*/  STL [R1+0xca8], R6 ;  /* 0x000ca80601007387 */ /* 0x000fe80000100800 */
[----:B------:R3:W-:Y:S04]  /*70b10*/  STL [R1+0xca4], R14 ;  /* 0x000ca40e01007387 */ /* 0x0007e80000100800 */
[----:B------:R4:W-:Y:S04]  /*70b20*/  LDGSTS.E [R4+0x4c000], desc[UR60][R10.64], P2 ;  /* 0x4c0000000a047fae */ /* 0x0009e8000912187c */
[----:B-1----:R-:W2:Y:S04]  /*70b30*/  LDL.LU R20, [R1+0x9bc] ;  /* 0x0009bc0001147983 */ /* 0x002ea80000300800 */
[----:B------:R-:W2:Y:S01]  /*70b40*/  LDL.LU R19, [R1+0x9c0] ;  /* 0x0009c00001137983 */ /* 0x000ea20000300800 */
[----:B----4-:R-:W-:Y:S01]  /*70b50*/  IMAD.MOV.U32 R11, RZ, RZ, R14 ;  /* 0x000000ffff0b7224 */ /* 0x010fe200078e000e */
[----:B------:R-:W-:-:S02]  /*70b60*/  MOV R10, R6 ;  /* 0x00000006000a7202 */ /* 0x000fc40000000f00 */
[----:B---3--:R-:W3:Y:S04]  /*70b70*/  LDL.LU R14, [R1+0x9c4] ;  /* 0x0009c400010e7983 */ /* 0x008ee80000300800 */
[----:B------:R-:W4:Y:S04]  /*70b80*/  LDL.LU R6, [R1+0x9c8] ;  /* 0x0009c80001067983 */ /* 0x000f280000300800 */
[----:B------:R1:W-:Y:S01]  /*70b90*/  LDGSTS.E [R4+0x4c004], desc[UR60][R10.64], P1 ;  /* 0x4c0040000a047fae */ /* 0x0003e2000892187c */
[----:B------:R-:W-:-:S04]  /*70ba0*/  ISETP.GT.AND P1, PT, R3, 0x62, PT ;  /* 0x000000620300780c */ /* 0x000fc80003f24270 */
[----:B-1----:R-:W-:Y:S02]  /*70bb0*/  SEL R10, RZ, 0x4, !P1 ;  /* 0x00000004ff0a7807 */ /* 0x002fe40004800000 */
[----:B------:R-:W-:Y:S02]  /*70bc0*/  ISETP.GT.AND P1, PT, R3, 0x63, PT ;  /* 0x000000630300780c */ /* 0x000fe40003f24270 */
[----:B------:R-:W-:-:S04]  /*70bd0*/  SEL R10, R10, RZ, !P0 ;  /* 0x000000ff0a0a7207 */ /* 0x000fc80004000000 */
[----:B------:R-:W-:Y:S02]  /*70be0*/  ISETP.NE.U32.AND P2, PT, R10, RZ, PT ;  /* 0x000000ff0a00720c */ /* 0x000fe40003f45070 */
[----:B------:R-:W-:-:S04]  /*70bf0*/  SEL R10, RZ, 0x4, !P1 ;  /* 0x00000004ff0a7807 */ /* 0x000fc80004800000 */
[----:B------:R-:W-:Y:S02]  /*70c00*/  SEL R10, R10, RZ, !P0 ;  /* 0x000000ff0a0a7207 */ /* 0x000fe40004000000 */
[----:B------:R-:W-:Y:S02]  /*70c10*/  IADD3 R18, P3, R18, R8, RZ ;  /* 0x0000000812127210 */ /* 0x000fe40007f7e0ff */
[----:B------:R-:W-:-:S03]  /*70c20*/  ISETP.NE.U32.AND P1, PT, R10, RZ, PT ;  /* 0x000000ff0a00720c */ /* 0x000fc60003f25070 */
[--C-:B------:R-:W-:Y:S01]  /*70c30*/  IMAD.X R21, R21, 0x1, R2.reuse, P3 ;  /* 0x0000000115157824 */ /* 0x100fe200018e0602 */
[----:B--2---:R-:W-:Y:S01]  /*70c40*/  IADD3 R13, P4, R13, R8, RZ ;  /* 0x000000080d0d7210 */ /* 0x004fe20007f9e0ff */
[----:B------:R-:W-:Y:S01]  /*70c50*/  STL [R1+0xcb0], R18 ;  /* 0x000cb01201007387 */ /* 0x000fe20000100800 */
[----:B------:R-:W-:Y:S01]  /*70c60*/  MOV R10, R18 ;  /* 0x00000012000a7202 */ /* 0x000fe20000000f00 */
[----:B------:R-:W-:Y:S02]  /*70c70*/  IMAD.MOV.U32 R11, RZ, RZ, R21 ;  /* 0x000000ffff0b7224 */ /* 0x000fe400078e0015 */
[----:B------:R-:W-:Y:S01]  /*70c80*/  IMAD.X R16, R16, 0x1, R2, P4 ;  /* 0x0000000110107824 */ /* 0x000fe200020e0602 */
        /* <DEDUP_REMOVED lines=9> */
[----:B------:R-:W2:Y:S01]  /*70d20*/  LDL.LU R13, [R1+0x9d8] ;  /* 0x0009d800010d7983 */ /* 0x000ea20000300800 */
[----:B------:R-:W-:-:S03]  /*70d30*/  ISETP.GT.AND P2, PT, R3, 0x4, PT ;  /* 0x000000040300780c */ /* 0x000fc60003f44270 */
[----:B------:R1:W-:Y:S01]  /*70d40*/  LDGSTS.E [R4+0x4c00c], desc[UR60][R10.64], P1 ;  /* 0x4c00c0000a047fae */ /* 0x0003e2000892187c */
[----:B------:R-:W-:Y:S02]  /*70d50*/  ISETP.GT.AND P1, PT, R3, 0x5, PT ;  /* 0x000000050300780c */ /* 0x000fe40003f24270 */
[----:B-1----:R-:W-:-:S04]  /*70d60*/  SEL R4, RZ, 0x4, !P2 ;  /* 0x00000004ff047807 */ /* 0x002fc80005000000 */
[----:B------:R-:W-:Y:S02]  /*70d70*/  SEL R4, R4, RZ, !P0 ;  /* 0x000000ff04047207 */ /* 0x000fe40004000000 */
[----:B------:R-:W-:Y:S02]  /*70d80*/  SEL R10, RZ, 0x4, !P1 ;  /* 0x00000004ff0a7807 */ /* 0x000fe40004800000 */
[----:B------:R-:W-:Y:S02]  /*70d90*/  ISETP.NE.U32.AND P1, PT, R4, RZ, PT ;  /* 0x000000ff0400720c */ /* 0x000fe40003f25070 */
[----:B------:R-:W-:Y:S02]  /*70da0*/  SEL R10, R10, RZ, !P0 ;  /* 0x000000ff0a0a7207 */ /* 0x000fe40004000000 */
[----:B------:R-:W-:Y:S02]  /*70db0*/  LOP3.LUT R4, R9, 0x10, RZ, 0x3c, !PT ;  /* 0x0000001009047812 */ /* 0x000fe400078e3cff */
[----:B------:R-:W-:-:S02]  /*70dc0*/  ISETP.NE.U32.AND P2, PT, R10, RZ, PT ;  /* 0x000000ff0a00720c */ /* 0x000fc40003f45070 */
[----:B------:R-:W-:Y:S02]  /*70dd0*/  IADD3 R4, R4, 0x100000, R12 ;  /* 0x0010000004047810 */ /* 0x000fe40007ffe00c */
[----:B------:R-:W-:-:S04]  /*70de0*/  IADD3 R19, P3, R19, R8, RZ ;  /* 0x0000000813137210 */ /* 0x000fc80007f7e0ff */
[----:B------:R-:W-:Y:S02]  /*70df0*/  IADD3.X R20, R20, R2, RZ, P3, !PT ;  /* 0x0000000214147210 */ /* 0x000fe40001ffe4ff */
[----:B----4-:R-:W-:Y:S01]  /*70e00*/  IADD3 R6, P4, R6, R8, RZ ;  /* 0x0000000806067210 */ /* 0x010fe20007f9e0ff */
[----:B------:R-:W-:Y:S01]  /*70e10*/  STL [R1+0x9c0], R19 ;  /* 0x0009c01301007387 */ /* 0x000fe20000100800 */
[----:B------:R-:W-:-:S03]  /*70e20*/  IMAD.MOV.U32 R10, RZ, RZ, R19 ;  /* 0x000000ffff0a7224 */ /* 0x000fc600078e0013 */
[----:B---3--:R-:W-:Y:S01]  /*70e30*/  IMAD.X R14, R14, 0x1, R2, P4 ;  /* 0x000000010e0e7824 */ /* 0x008fe200020e0602 */
[----:B------:R-:W-:Y:S01]  /*70e40*/  STL [R1+0x9c8], R6 ;  /* 0x0009c80601007387 */ /* 0x000fe20000100800 */
[----:B------:R-:W-:-:S03]  /*70e50*/  IMAD.MOV.U32 R11, RZ, RZ, R20 ;  /* 0x000000ffff0b7224 */ /* 0x000fc600078e0014 */
[----:B------:R1:W-:Y:S04]  /*70e60*/  STL [R1+0x9bc], R20 ;  /* 0x0009bc1401007387 */ /* 0x0003e80000100800 */
[----:B------:R3:W-:Y:S04]  /*70e70*/  STL [R1+0x9c4], R14 ;  /* 0x0009c40e01007387 */ /* 0x0007e80000100800 */
[----:B------:R4:W-:Y:S04]  /*70e80*/  LDGSTS.E [R4+0x40000], desc[UR60][R10.64], P1 ;  /* 0x400000000a047fae */ /* 0x0009e8000892187c */
[----:B-1----:R-:W2:Y:S04]  /*70e90*/  LDL.LU R20, [R1+0xabc] ;  /* 0x000abc0001147983 */ /* 0x002ea80000300800 */
[----:B------:R-:W2:Y:S01]  /*70ea0*/  LDL.LU R19, [R1+0xac0] ;  /* 0x000ac00001137983 */ /* 0x000ea20000300800 */
[----:B----4-:R-:W-:Y:S01]  /*70eb0*/  IMAD.MOV.U32 R11, RZ, RZ, R14 ;  /* 0x000000ffff0b7224 */ /* 0x010fe200078e000e */
[----:B------:R-:W-:-:S02]  /*70ec0*/  MOV R10, R6 ;  /* 0x00000006000a7202 */ /* 0x000fc40000000f00 */
[----:B---3--:R-:W3:Y:S04]  /*70ed0*/  LDL.LU R14, [R1+0xac4] ;  /* 0x000ac400010e7983 */ /* 0x008ee80000300800 */
[----:B------:R-:W4:Y:S01]  /*70ee0*/  LDL.LU R6, [R1+0xac8] ;  /* 0x000ac80001067983 */ /* 0x000f220000300800 */
[----:B------:R-:W-:-:S03]  /*70ef0*/  ISETP.GT.AND P1, PT, R3, 0x6, PT ;  /* 0x000000060300780c */ /* 0x000fc60003f24270 */
[----:B------:R1:W-:Y:S02]  /*70f00*/  LDGSTS.E [R4+0x40004], desc[UR60][R10.64], P2 ;  /* 0x400040000a047fae */ /* 0x0003e4000912187c */
        /* <DEDUP_REMOVED lines=9> */
[----:B------:R-:W-:Y:S01]  /*70fa0*/  MOV R10, R18 ;  /* 0x00000012000a7202 */ /* 0x000fe20000000f00 */
[----:B------:R-:W-:Y:S02]  /*70fb0*/  STL [R1+0x9d0], R18 ;  /* 0x0009d01201007387 */ /* 0x000fe40000100800 */
        /* <DEDUP_REMOVED lines=22> */
[----:B------:R-:W-:-:S04]  /*71120*/  IADD3 R19, P3, R19, R8, RZ ;  /* 0x0000000813137210 */ /* 0x000fc80007f7e0ff */
[----:B------:R-:W-:Y:S02]  /*71130*/  IADD3.X R20, R20, R2, RZ, P3, !PT ;  /* 0x0000000214147210 */ /* 0x000fe40001ffe4ff */
[----:B----4-:R-:W-:Y:S01]  /*71140*/  IADD3 R6, P4, R6, R8, RZ ;  /* 0x0000000806067210 */ /* 0x010fe20007f9e0ff */
[----:B------:R-:W-:Y:S01]  /*71150*/  IMAD.MOV.U32 R10, RZ, RZ, R19 ;  /* 0x000000ffff0a7224 */ /* 0x000fe200078e0013 */
[----:B------:R-:W-:Y:S01]  /*71160*/  STL [R1+0xac0], R19 ;  /* 0x000ac01301007387 */ /* 0x000fe20000100800 */
[----:B------:R-:W-:Y:S02]  /*71170*/  IMAD.MOV.U32 R11, RZ, RZ, R20 ;  /* 0x000000ffff0b7224 */ /* 0x000fe400078e0014 */
[----:B---3--:R-:W-:Y:S01]  /*71180*/  IMAD.X R14, R14, 0x1, R2, P4 ;  /* 0x000000010e0e7824 */ /* 0x008fe200020e0602 */
[----:B------:R1:W-:Y:S04]  /*71190*/  STL [R1+0xabc], R20 ;  /* 0x000abc1401007387 */ /* 0x0003e80000100800 */
        /* <DEDUP_REMOVED lines=47> */
[----:B------:R-:W-:Y:S01]  /*71490*/  STL [R1+0xbc0], R19 ;  /* 0x000bc01301007387 */ /* 0x000fe20000100800 */
[----:B------:R-:W-:-:S03]  /*714a0*/  IMAD.MOV.U32 R10, RZ, RZ, R19 ;  /* 0x000000ffff0a7224 */ /* 0x000fc600078e0013 */
[----:B---3--:R-:W-:Y:S01]  /*714b0*/  IMAD.X R14, R14, 0x1, R2, P4 ;  /* 0x000000010e0e7824 */ /* 0x008fe200020e0602 */
        /* <DEDUP_REMOVED lines=90> */
[----:B------:R-:W-:-:S02]  /*71a60*/  ISETP.GT.AND P1, PT, R3, 0x8, PT ;  /* 0x000000080300780c */ /* 0x000fc40003f24270 */
[----:B------:R-:W-:Y:S02]  /*71a70*/  ISETP.GT.AND P2, PT, R3, 0x9, PT ;  /* 0x000000090300780c */ /* 0x000fe40003f44270 */
[----:B-1----:R-:W-:Y:S02]  /*71a80*/  SEL R10, RZ, 0x4, !P1 ;  /* 0x00000004ff0a7807 */ /* 0x002fe40004800000 */
[----:B------:R-:W-:Y:S02]  /*71a90*/  SEL R4, RZ, 0x4, !P2 ;  /* 0x00000004ff047807 */ /* 0x000fe40005000000 */
[----:B------:R-:W-:Y:S02]  /*71aa0*/  SEL R10, R10, RZ, !P0 ;  /* 0x000000ff0a0a7207 */ /* 0x000fe40004000000 */
[----:B------:R-:W-:Y:S02]  /*71ab0*/  SEL R4, R4, RZ, !P0 ;  /* 0x000000ff04047207 */ /* 0x000fe40004000000 */
[----:B------:R-:W-:-:S02]  /*71ac0*/  ISETP.NE.U32.AND P1, PT, R10, RZ, PT ;  /* 0x000000ff0a00720c */ /* 0x000fc40003f25070 */
[----:B------:R-:W-:Y:S02]  /*71ad0*/  ISETP.NE.U32.AND P2, PT, R4, RZ, PT ;  /* 0x000000ff0400720c */ /* 0x000fe40003f45070 */
[----:B------:R-:W-:-:S04]  /*71ae0*/  LOP3.LUT R4, R9, 0x20, RZ, 0x3c, !PT ;  /* 0x0000002009047812 */ /* 0x000fc800078e3cff */
        /* <DEDUP_REMOVED lines=183> */
[----:B------:R-:W-:-:S05]  /*72660*/  IADD3 R18, P3, R18, R8, RZ ;  /* 0x0000000812127210 */ /* 0x000fca0007f7e0ff */
        /* <DEDUP_REMOVED lines=840> */
[----:B------:R-:W-:Y:S01]  /*75af0*/  IMAD.X R21, R21, 0x1, R2, P3 ;  /* 0x0000000115157824 */ /* 0x000fe200018e0602 */
[----:B--2---:R-:W-:Y:S01]  /*75b00*/  IADD3 R13, P4, R13, R8, RZ ;  /* 0x000000080d0d7210 */ /* 0x004fe20007f9e0ff */
[----:B------:R-:W-:Y:S01]  /*75b10*/  STL [R1+0xd70], R18 ;  /* 0x000d701201007387 */ /* 0x000fe20000100800 */
[----:B------:R-:W-:-:S03]  /*75b20*/  MOV R10, R18 ;  /* 0x00000012000a7202 */ /* 0x000fc60000000f00 */
[----:B------:R-:W-:Y:S01]  /*75b30*/  IMAD.X R16, R16, 0x1, R2, P4 ;  /* 0x0000000110107824 */ /* 0x000fe200020e0602 */
[----:B------:R1:W-:Y:S01]  /*75b40*/  STL [R1+0xd6c], R21 ;  /* 0x000d6c1501007387 */ /* 0x0003e20000100800 */
[----:B------:R-:W-:-:S03]  /*75b50*/  IMAD.MOV.U32 R11, RZ, RZ, R21 ;  /* 0x000000ffff0b7224 */ /* 0x000fc600078e0015 */
[----:B------:R-:W-:Y:S04]  /*75b60*/  STL [R1+0xd78], R13 ;  /* 0x000d780d01007387 */ /* 0x000fe80000100800 */
[----:B------:R2:W-:Y:S04]  /*75b70*/  STL [R1+0xd74], R16 ;  /* 0x000d741001007387 */ /* 0x0005e80000100800 */
[----:B-1----:R-:W3:Y:S04]  /*75b80*/  LDL.LU R21, [R1+0xa8c] ;  /* 0x000a8c0001157983 */ /* 0x002ee80000300800 */
[----:B------:R-:W3:Y:S04]  /*75b90*/  LDL.LU R18, [R1+0xa90] ;  /* 0x000a900001127983 */ /* 0x000ee80000300800 */
[----:B------:R1:W-:Y:S02]  /*75ba0*/  LDGSTS.E [R4+0x4c008], desc[UR60][R10.64], P2 ;  /* 0x4c0080000a047fae */ /* 0x0003e4000912187c */
        /* <DEDUP_REMOVED lines=8> */
[----:B------:R-:W-:Y:S02]  /*75c30*/  SEL R4, R4, RZ, !P0 ;  /* 0x000000ff04047207 */ /* 0x000fe40004000000 */
[----:B------:R-:W-:Y:S02]  /*75c40*/  SEL R10, RZ, 0x4, !P1 ;  /* 0x00000004ff0a7807 */ /* 0x000fe40004800000 */
[----:B------:R-:W-:Y:S02]  /*75c50*/  ISETP.NE.U32.AND P2, PT, R4, RZ, PT ;  /* 0x000000ff0400720c */ /* 0x000fe40003f45070 */
[----:B------:R-:W-:-:S02]  /*75c60*/  SEL R10, R10, RZ, !P0 ;  /* 0x000000ff0a0a7207 */ /* 0x000fc40004000000 */
[----:B------:R-:W-:Y:S02]  /*75c70*/  LOP3.LUT R4, R9, 0x70, RZ, 0x3c, !PT ;  /* 0x0000007009047812 */ /* 0x000fe400078e3cff */
[----:B------:R-:W-:Y:S02]  /*75c80*/  ISETP.NE.U32.AND P1, PT, R10, RZ, PT ;  /* 0x000000ff0a00720c */ /* 0x000fe40003f25070 */
[----:B------:R-:W-:Y:S02]  /*75c90*/  IADD3 R4, R4, 0x100000, R12 ;  /* 0x0010000004047810 */ /* 0x000fe40007ffe00c */
        /* <DEDUP_REMOVED lines=19> */
[----:B------:R-:W-:-:S04]  /*75dd0*/  SEL R9, RZ, 0x4, !P1 ;  /* 0x00000004ff097807 */ /* 0x000fc80004800000 */
[----:B------:R-:W-:-:S04]  /*75de0*/  SEL R9, R9, RZ, !P0 ;  /* 0x000000ff09097207 */ /* 0x000fc80004000000 */
[----:B------:R-:W-:Y:S02]  /*75df0*/  ISETP.NE.U32.AND P2, PT, R9, RZ, PT ;  /* 0x000000ff0900720c */ /* 0x000fe40003f45070 */
[----:B------:R-:W-:-:S05]  /*75e00*/  IADD3 R18, P3, R18, R8, RZ ;  /* 0x0000000812127210 */ /* 0x000fca0007f7e0ff */
[----:B------:R-:W-:Y:S01]  /*75e10*/  IMAD.X R21, R21, 0x1, R2, P3 ;  /* 0x0000000115157824 */ /* 0x000fe200018e0602 */
[----:B-1----:R-:W-:Y:S01]  /*75e20*/  MOV R10, R18 ;  /* 0x00000012000a7202 */ /* 0x002fe20000000f00 */
[----:B------:R1:W-:Y:S02]  /*75e30*/  STL [R1+0xa90], R18 ;  /* 0x000a901201007387 */ /* 0x0003e40000100800 */
[----:B------:R-:W-:Y:S02]  /*75e40*/  IMAD.MOV.U32 R11, RZ, RZ, R21 ;  /* 0x000000ffff0b7224 */ /* 0x000fe400078e0015 */
[----:B------:R-:W-:Y:S04]  /*75e50*/  STL [R1+0xa8c], R21 ;  /* 0x000a8c1501007387 */ /* 0x000fe80000100800 */
[----:B------:R1:W-:Y:S01]  /*75e60*/  LDGSTS.E [R4+0x40008], desc[UR60][R10.64], P2 ;  /* 0x400080000a047fae */ /* 0x0003e2000912187c */
[----:B--2---:R-:W-:-:S05]  /*75e70*/  IADD3 R13, P4, R13, R8, RZ ;  /* 0x000000080d0d7210 */ /* 0x004fca0007f9e0ff */
[----:B------:R-:W-:Y:S01]  /*75e80*/  IMAD.X R16, R16, 0x1, R2, P4 ;  /* 0x0000000110107824 */ /* 0x000fe200020e0602 */
[----:B------:R-:W-:Y:S01]  /*75e90*/  STL [R1+0xa98], R13 ;  /* 0x000a980d01007387 */ /* 0x000fe20000100800 */
[----:B-1----:R-:W-:Y:S02]  /*75ea0*/  IMAD.MOV.U32 R10, RZ, RZ, R13 ;  /* 0x000000ffff0a7224 */ /* 0x002fe400078e000d */
[----:B------:R-:W-:Y:S01]  /*75eb0*/  IMAD.MOV.U32 R11, RZ, RZ, R16 ;  /* 0x000000ffff0b7224 */ /* 0x000fe200078e0010 */
[----:B------:R1:W-:Y:S04]  /*75ec0*/  STL [R1+0xa94], R16 ;  /* 0x000a941001007387 */ /* 0x0003e80000100800 */
[----:B------:R-:W2:Y:S04]  /*75ed0*/  LDL.LU R18, [R1+0xb8c] ;  /* 0x000b8c0001127983 */ /* 0x000ea80000300800 */
[----:B-1----:R-:W2:Y:S04]  /*75ee0*/  LDL.LU R16, [R1+0xb90] ;  /* 0x000b900001107983 */ /* 0x002ea80000300800 */
[----:B------:R-:W2:Y:S04]  /*75ef0*/  LDL.LU R13, [R1+0xb94] ;  /* 0x000b9400010d7983 */ /* 0x000ea80000300800 */
[----:B------:R-:W2:Y:S01]  /*75f00*/  LDL.LU R12, [R1+0xb98] ;  /* 0x000b9800010c7983 */ /* 0x000ea20000300800 */
[----:B------:R-:W-:-:S04]  /*75f10*/  ISETP.GT.AND P1, PT, R3, 0x1f, PT ;  /* 0x0000001f0300780c */ /* 0x000fc80003f24270 */
[----:B------:R-:W-:-:S04]  /*75f20*/  SEL R9, RZ, 0x4, !P1 ;  /* 0x00000004ff097807 */ /* 0x000fc80004800000 */
[----:B------:R-:W-:-:S04]  /*75f30*/  SEL R9, R9, RZ, !P0 ;  /* 0x000000ff09097207 */ /* 0x000fc80004000000 */
[----:B------:R-:W-:-:S13]  /*75f40*/  ISETP.NE.U32.AND P1, PT, R9, RZ, PT ;  /* 0x000000ff0900720c */ /* 0x000fda0003f25070 */
[----:B------:R1:W-:Y:S01]  /*75f50*/  LDGSTS.E [R4+0x4000c], desc[UR60][R10.64], P1 ;  /* 0x4000c0000a047fae */ /* 0x0003e2000892187c */
[----:B------:R-:W-:-:S04]  /*75f60*/  ISETP.GT.AND P1, PT, R3, 0x3c, PT ;  /* 0x0000003c0300780c */ /* 0x000fc80003f24270 */
[----:B------:R-:W-:-:S04]  /*75f70*/  SEL R9, RZ, 0x4, !P1 ;  /* 0x00000004ff097807 */ /* 0x000fc80004800000 */
[----:B------:R-:W-:-:S04]  /*75f80*/  SEL R9, R9, RZ, !P0 ;  /* 0x000000ff09097207 */ /* 0x000fc80004000000 */
[----:B------:R-:W-:Y:S02]  /*75f90*/  ISETP.NE.U32.AND P2, PT, R9, RZ, PT ;  /* 0x000000ff0900720c */ /* 0x000fe40003f45070 */
[----:B------:R-:W-:-:S04]  /*75fa0*/  ISETP.GT.AND P1, PT, R3, 0x3d, PT ;  /* 0x0000003d0300780c */ /* 0x000fc80003f24270 */
[----:B------:R-:W-:-:S04]  /*75fb0*/  SEL R9, RZ, 0x4, !P1 ;  /* 0x00000004ff097807 */ /* 0x000fc80004800000 */
[----:B------:R-:W-:-:S04]  /*75fc0*/  SEL R9, R9, RZ, !P0 ;  /* 0x000000ff09097207 */ /* 0x000fc80004000000 */
[----:B------:R-:W-:Y:S02]  /*75fd0*/  ISETP.NE.U32.AND P1, PT, R9, RZ, PT ;  /* 0x000000ff0900720c */ /* 0x000fe40003f25070 */
[----:B----4-:R-:W-:-:S04]  /*75fe0*/  IADD3 R19, P3, R19, R8, RZ ;  /* 0x0000000813137210 */ /* 0x010fc80007f7e0ff */
[----:B------:R-:W-:Y:S01]  /*75ff0*/  IADD3.X R20, R20, R2, RZ, P3, !PT ;  /* 0x0000000214147210 */ /* 0x000fe20001ffe4ff */
[----:B-1----:R-:W-:Y:S01]  /*76000*/  IMAD.MOV.U32 R10, RZ, RZ, R19 ;  /* 0x000000ffff0a7224 */ /* 0x002fe200078e0013 */
        /* <DEDUP_REMOVED lines=16> */
[----:B------:R-:W-:-:S04]  /*76110*/  SEL R9, RZ, 0x4, !P1 ;  /* 0x00000004ff097807 */ /* 0x000fc80004800000 */
[----:B------:R-:W-:-:S04]  /*76120*/  SEL R9, R9, RZ, !P0 ;  /* 0x000000ff09097207 */ /* 0x000fc80004000000 */
[----:B------:R-:W-:Y:S02]  /*76130*/  ISETP.NE.U32.AND P2, PT, R9, RZ, PT ;  /* 0x000000ff0900720c */ /* 0x000fe40003f45070 */
[----:B--2---:R-:W-:-:S05]  /*76140*/  IADD3 R16, P3, R16, R8, RZ ;  /* 0x0000000810107210 */ /* 0x004fca0007f7e0ff */
[----:B------:R-:W-:Y:S01]  /*76150*/  IMAD.X R18, R18, 0x1, R2, P3 ;  /* 0x0000000112127824 */ /* 0x000fe200018e0602 */
[----:B------:R-:W-:-:S03]  /*76160*/  IADD3 R12, P4, R12, R8, RZ ;  /* 0x000000080c0c7210 */ /* 0x000fc60007f9e0ff */
[----:B-1----:R-:W-:Y:S01]  /*76170*/  IMAD.MOV.U32 R11, RZ, RZ, R18 ;  /* 0x000000ffff0b7224 */ /* 0x002fe200078e0012 */
[----:B------:R-:W-:Y:S01]  /*76180*/  MOV R10, R16 ;  /* 0x00000010000a7202 */ /* 0x000fe20000000f00 */
[----:B------:R-:W-:Y:S01]  /*76190*/  STL [R1+0xb90], R16 ;  /* 0x000b901001007387 */ /* 0x000fe20000100800 */
[----:B------:R-:W-:-:S03]  /*761a0*/  IMAD.X R13, R13, 0x1, R2, P4 ;  /* 0x000000010d0d7824 */ /* 0x000fc600020e0602 */
        /* <DEDUP_REMOVED lines=23> */
[----:B------:R-:W-:-:S04]  /*76320*/  IADD3 R19, P3, R19, R8, RZ ;  /* 0x0000000813137210 */ /* 0x000fc80007f7e0ff */
[----:B------:R-:W-:Y:S02]  /*76330*/  IADD3.X R20, R20, R2, RZ, P3, !PT ;  /* 0x0000000214147210 */ /* 0x000fe40001ffe4ff */
[----:B----4-:R-:W-:Y:S01]  /*76340*/  IADD3 R6, P4, R6, R8, RZ ;  /* 0x0000000806067210 */ /* 0x010fe20007f9e0ff */
[----:B------:R-:W-:Y:S01]  /*76350*/  STL [R1+0xc80], R19 ;  /* 0x000c801301007387 */ /* 0x000fe20000100800 */
[----:B-1----:R-:W-:-:S03]  /*76360*/  IMAD.MOV.U32 R10, RZ, RZ, R19 ;  /* 0x000000ffff0a7224 */ /* 0x002fc600078e0013 */
[----:B---3--:R-:W-:Y:S01]  /*76370*/  IMAD.X R14, R14, 0x1, R2, P4 ;  /* 0x000000010e0e7824 */ /* 0x008fe200020e0602 */
[----:B------:R1:W-:Y:S01]  /*76380*/  STL [R1+0xc7c], R20 ;  /* 0x000c7c1401007387 */ /* 0x0003e20000100800 */
[----:B------:R-:W-:-:S03]  /*76390*/  IMAD.MOV.U32 R11, RZ, RZ, R20 ;  /* 0x000000ffff0b7224 */ /* 0x000fc600078e0014 */
[----:B------:R-:W-:Y:S04]  /*763a0*/  STL [R1+0xc88], R6 ;  /* 0x000c880601007387 */ /* 0x000fe80000100800 */
[----:B------:R3:W-:Y:S04]  /*763b0*/  STL [R1+0xc84], R14 ;  /* 0x000c840e01007387 */ /* 0x0007e80000100800 */
[----:B-1----:R-:W4:Y:S04]  /*763c0*/  LDL.LU R20, [R1+0xd7c] ;  /* 0x000d7c0001147983 */ /* 0x002f280000300800 */
[----:B------:R-:W4:Y:S04]  /*763d0*/  LDL.LU R19, [R1+0xd80] ;  /* 0x000d800001137983 */ /* 0x000f280000300800 */
[----:B------:R1:W-:Y:S02]  /*763e0*/  LDGSTS.E [R4+0x48000], desc[UR60][R10.64], P2 ;  /* 0x480000000a047fae */ /* 0x0003e4000912187c */
[----:B-1----:R-:W-:Y:S01]  /*763f0*/  IMAD.MOV.U32 R11, RZ, RZ, R14 ;  /* 0x000000ffff0b7224 */ /* 0x002fe200078e000e */
[----:B------:R-:W-:Y:S01]  /*76400*/  MOV R10, R6 ;  /* 0x00000006000a7202 */ /* 0x000fe20000000f00 */
        /* <DEDUP_REMOVED lines=8> */
[--C-:B------:R-:W-:Y:S01]  /*76490*/  IMAD.X R18, R18, 0x1, R2.reuse, P3 ;  /* 0x0000000112127824 */ /* 0x100fe200018e0602 */
[----:B--2---:R-:W-:Y:S01]  /*764a0*/  IADD3 R12, P4, R12, R8, RZ ;  /* 0x000000080c0c7210 */ /* 0x004fe20007f9e0ff */
[----:B------:R-:W-:Y:S04]  /*764b0*/  STL [R1+0xc90], R16 ;  /* 0x000c901001007387 */ /* 0x000fe80000100800 */
[----:B------:R-:W-:Y:S01]  /*764c0*/  IMAD.X R13, R13, 0x1, R2, P4 ;  /* 0x000000010d0d7824 */ /* 0x000fe200020e0602 */
[----:B------:R2:W-:Y:S01]  /*764d0*/  STL [R1+0xc8c], R18 ;  /* 0x000c8c1201007387 */ /* 0x0005e20000100800 */
[----:B-1----:R-:W-:Y:S01]  /*764e0*/  MOV R10, R16 ;  /* 0x00000010000a7202 */ /* 0x002fe20000000f00 */
[----:B------:R-:W-:Y:S02]  /*764f0*/  IMAD.MOV.U32 R11, RZ, RZ, R18 ;  /* 0x000000ffff0b7224 */ /* 0x000fe400078e0012 */
[----:B------:R-:W-:Y:S04]  /*76500*/  STL [R1+0xc98], R12 ;  /* 0x000c980c01007387 */ /* 0x000fe80000100800 */
[----:B------:R1:W-:Y:S04]  /*76510*/  STL [R1+0xc94], R13 ;  /* 0x000c940d01007387 */ /* 0x0003e80000100800 */
[----:B--2---:R-:W2:Y:S04]  /*76520*/  LDL.LU R18, [R1+0xd8c] ;  /* 0x000d8c0001127983 */ /* 0x004ea80000300800 */
[----:B------:R-:W2:Y:S04]  /*76530*/  LDL.LU R16, [R1+0xd90] ;  /* 0x000d900001107983 */ /* 0x000ea80000300800 */
[----:B------:R1:W-:Y:S02]  /*76540*/  LDGSTS.E [R4+0x48008], desc[UR60][R10.64], P2 ;  /* 0x480080000a047fae */ /* 0x0003e4000912187c */
[----:B-1----:R-:W-:-:S02]  /*76550*/  IMAD.MOV.U32 R11, RZ, RZ, R13 ;  /* 0x000000ffff0b7224 */ /* 0x002fc400078e000d */
        /* <DEDUP_REMOVED lines=19> */
[----:B------:R-:W-:Y:S03]  /*76690*/  STL [R1+0xd80], R19 ;  /* 0x000d801301007387 */ /* 0x000fe60000100800 */
[----:B------:R-:W-:Y:S01]  /*766a0*/  IMAD.MOV.U32 R11, RZ, RZ, R20 ;  /* 0x000000ffff0b7224 */ /* 0x000fe200078e0014 */
[----:B------:R-:W-:Y:S04]  /*766b0*/  STL [R1+0xd7c], R20 ;  /* 0x000d7c1401007387 */ /* 0x000fe80000100800 */
[----:B------:R1:W-:Y:S01]  /*766c0*/  LDGSTS.E [R4+0x4c000], desc[UR60][R10.64], P2 ;  /* 0x4c0000000a047fae */ /* 0x0003e2000912187c */
[----:B---3--:R-:W-:-:S05]  /*766d0*/  IADD3 R6, P4, R6, R8, RZ ;  /* 0x0000000806067210 */ /* 0x008fca0007f9e0ff */
[----:B------:R-:W-:Y:S01]  /*766e0*/  IMAD.X R14, R14, 0x1, R2, P4 ;  /* 0x000000010e0e7824 */ /* 0x000fe200020e0602 */
[----:B------:R-:W-:Y:S03]  /*766f0*/  STL [R1+0xd88], R6 ;  /* 0x000d880601007387 */ /* 0x000fe60000100800 */
[----:B-1----:R-:W-:Y:S01]  /*76700*/  IMAD.MOV.U32 R11, RZ, RZ, R14 ;  /* 0x000000ffff0b7224 */ /* 0x002fe200078e000e */
[----:B------:R1:W-:Y:S04]  /*76710*/  STL [R1+0xd84], R14 ;  /* 0x000d840e01007387 */ /* 0x0003e80000100800 */
[----:B------:R-:W3:Y:S04]  /*76720*/  LDL.LU R23, [R1+0xd9c] ;  /* 0x000d9c0001177983 */ /* 0x000ee80000300800 */
[----:B-1----:R-:W4:Y:S01]  /*76730*/  LDL.LU R14, [R1+0xda0] ;  /* 0x000da000010e7983 */ /* 0x002f220000300800 */
[----:B------:R-:W-:-:S03]  /*76740*/  MOV R10, R6 ;  /* 0x00000006000a7202 */ /* 0x000fc60000000f00 */
[----:B------:R-:W3:Y:S04]  /*76750*/  LDL.LU R20, [R1+0xddc] ;  /* 0x000ddc0001147983 */ /* 0x000ee80000300800 */
[----:B------:R1:W-:Y:S01]  /*76760*/  LDGSTS.E [R4+0x4c004], desc[UR60][R10.64], P1 ;  /* 0x4c0040000a047fae */ /* 0x0003e2000892187c */
[----:B------:R-:W-:-:S03]  /*76770*/  ISETP.GT.AND P1, PT, R3, 0x7e, PT ;  /* 0x0000007e0300780c */ /* 0x000fc60003f24270 */
[----:B------:R-:W3:Y:S01]  /*76780*/  LDL.LU R6, [R1+0xde0] ;  /* 0x000de00001067983 */ /* 0x000ee20000300800 */
[----:B------:R-:W-:Y:S02]  /*76790*/  SEL R9, RZ, 0x4, !P1 ;  /* 0x00000004ff097807 */ /* 0x000fe40004800000 */
[----:B------:R-:W-:Y:S01]  /*767a0*/  ISETP.GT.AND P1, PT, R3, 0x7f, PT ;  /* 0x0000007f0300780c */ /* 0x000fe20003f24270 */
[----:B------:R-:W3:Y:S01]  /*767b0*/  LDL.LU R22, [R1+0xe1c] ;  /* 0x000e1c0001167983 */ /* 0x000ee20000300800 */
[----:B------:R-:W-:-:S03]  /*767c0*/  SEL R9, R9, RZ, !P0 ;  /* 0x000000ff09097207 */ /* 0x000fc60004000000 */
[----:B------:R-:W3:Y:S01]  /*767d0*/  LDL.LU R21, [R1+0xe20] ;  /* 0x000e200001157983 */ /* 0x000ee20000300800 */
[----:B------:R-:W-:Y:S02]  /*767e0*/  ISETP.NE.U32.AND P2, PT, R9, RZ, PT ;  /* 0x000000ff0900720c */ /* 0x000fe40003f45070 */
[----:B------:R-:W-:-:S04]  /*767f0*/  SEL R9, RZ, 0x4, !P1 ;  /* 0x00000004ff097807 */ /* 0x000fc80004800000 */
[----:B------:R-:W-:-:S04]  /*76800*/  SEL R9, R9, RZ, !P0 ;  /* 0x000000ff09097207 */ /* 0x000fc80004000000 */
[----:B------:R-:W-:Y:S02]  /*76810*/  ISETP.NE.U32.AND P1, PT, R9, RZ, PT ;  /* 0x000000ff0900720c */ /* 0x000fe40003f25070 */
[----:B--2---:R-:W-:-:S05]  /*76820*/  IADD3 R16, P3, R16, R8, RZ ;  /* 0x0000000810107210 */ /* 0x004fca0007f7e0ff */
[----:B------:R-:W-:Y:S01]  /*76830*/  IMAD.X R18, R18, 0x1, R2, P3 ;  /* 0x0000000112127824 */ /* 0x000fe200018e0602 */
[----:B-1----:R-:W-:-:S03]  /*76840*/  MOV R10, R16 ;  /* 0x00000010000a7202 */ /* 0x002fc60000000f00 */
[----:B------:R-:W-:Y:S01]  /*76850*/  IMAD.MOV.U32 R11, RZ, RZ, R18 ;  /* 0x000000ffff0b7224 */ /* 0x000fe200078e0012 */
[----:B------:R-:W-:Y:S04]  /*76860*/  STL [R1+0xd90], R16 ;  /* 0x000d901001007387 */ /* 0x000fe80000100800 */
[----:B------:R-:W-:Y:S04]  /*76870*/  STL [R1+0xd8c], R18 ;  /* 0x000d8c1201007387 */ /* 0x000fe80000100800 */
[----:B------:R1:W-:Y:S01]  /*76880*/  LDGSTS.E [R4+0x4c008], desc[UR60][R10.64], P2 ;  /* 0x4c0080000a047fae */ /* 0x0003e2000912187c */
[----:B------:R-:W-:-:S05]  /*76890*/  IADD3 R12, P4, R12, R8, RZ ;  /* 0x000000080c0c7210 */ /* 0x000fca0007f9e0ff */
[----:B------:R-:W-:Y:S01]  /*768a0*/  IMAD.X R13, R13, 0x1, R2, P4 ;  /* 0x000000010d0d7824 */ /* 0x000fe200020e0602 */
[----:B------:R-:W-:Y:S01]  /*768b0*/  STL [R1+0xd98], R12 ;  /* 0x000d980c01007387 */ /* 0x000fe20000100800 */
[----:B-1----:R-:W-:Y:S02]  /*768c0*/  IMAD.MOV.U32 R10, RZ, RZ, R12 ;  /* 0x000000ffff0a7224 */ /* 0x002fe400078e000c */
[----:B------:R-:W-:Y:S01]  /*768d0*/  IMAD.MOV.U32 R11, RZ, RZ, R13 ;  /* 0x000000ffff0b7224 */ /* 0x000fe200078e000d */
[----:B------:R1:W-:Y:S04]  /*768e0*/  STL [R1+0xd94], R13 ;  /* 0x000d940d01007387 */ /* 0x0003e80000100800 */
[----:B------:R-:W2:Y:S04]  /*768f0*/  LDL.LU R8, [R1+0xe60] ;  /* 0x000e600001087983 */ /* 0x000ea80000300800 */
[----:B------:R1:W-:Y:S01]  /*76900*/  LDGSTS.E [R4+0x4c00c], desc[UR60][R10.64], P1 ;  /* 0x4c00c0000a047fae */ /* 0x0003e2000892187c */
[----:B------:R-:W-:-:S03]  /*76910*/  ISETP.GE.AND P1, PT, R15, R3, PT ;  /* 0x000000030f00720c */ /* 0x000fc60003f26270 */
[----:B-1----:R-:W2:Y:S04]  /*76920*/  LDL.LU R13, [R1+0xea0] ;  /* 0x000ea000010d7983 */ /* 0x002ea80000300800 */
[----:B------:R-:W2:Y:S04]  /*76930*/  LDL.LU R15, [R1+0xe5c] ;  /* 0x000e5c00010f7983 */ /* 0x000ea80000300800 */
[----:B------:R-:W2:Y:S01]  /*76940*/  LDL.LU R16, [R1+0xe9c] ;  /* 0x000e9c0001107983 */ /* 0x000ea20000300800 */
[----:B------:R-:W-:Y:S02]  /*76950*/  SEL R3, RZ, 0x4, P1 ;  /* 0x00000004ff037807 */ /* 0x000fe40000800000 */
[----:B------:R-:W-:Y:S01]  /*76960*/  LEA R9, R17, R252, 0x12 ;  /* 0x000000fc11097211 */ /* 0x000fe200078e90ff */
[----:B------:R-:W0:Y:S04]  /*76970*/  LDGDEPBAR ;  /* 0x00000000000079af */ /* 0x000e280000000000 */
[----:B------:R-:W2:Y:S04]  /*76980*/  LDL.LU R17, [R1+0xedc] ;  /* 0x000edc0001117983 */ /* 0x000ea80000300800 */
[----:B------:R-:W2:Y:S01]  /*76990*/  LDL.LU R12, [R1+0xee0] ;  /* 0x000ee000010c7983 */ /* 0x000ea20000300800 */
[----:B------:R-:W-:-:S04]  /*769a0*/  SEL R3, R3, RZ, !P0 ;  /* 0x000000ff03037207 */ /* 0x000fc80004000000 */
[----:B------:R-:W-:Y:S01]  /*769b0*/  ISETP.NE.U32.AND P0, PT, R3, RZ, PT ;  /* 0x000000ff0300720c */ /* 0x000fe20003f05070 */
[----:B------:R-:W-:Y:S01]  /*769c0*/  IMAD.IADD R4, R7, 0x1, R9 ;  /* 0x0000000107047824 */ /* 0x000fe200078e0209 */
[----:B----4-:R-:W-:-:S05]  /*769d0*/  IADD3 R14, P1, R14, R5, RZ ;  /* 0x000000050e0e7210 */ /* 0x010fca0007f3e0ff */
[----:B------:R1:W-:Y:S04]  /*769e0*/  STL [R1+0xda0], R14 ;  /* 0x000da00e01007387 */ /* 0x0003e80000100800 */
[----:B------:R-:W4:Y:S04]  /*769f0*/  LDL.LU R19, [R1+0xf1c] ;  /* 0x000f1c0001137983 */ /* 0x000f280000300800 */
[----:B------:R-:W4:Y:S01]  /*76a00*/  LDL.LU R18, [R1+0xf20] ;  /* 0x000f200001127983 */ /* 0x000f220000300800 */
[----:B---3--:R-:W-:Y:S01]  /*76a10*/  IMAD.X R23, R23, 0x1, R0, P1 ;  /* 0x0000000117177824 */ /* 0x008fe200008e0600 */
[----:B------:R-:W-:Y:S01]  /*76a20*/  IADD3 R6, P1, R6, R5, RZ ;  /* 0x0000000506067210 */ /* 0x000fe20007f3e0ff */
[----:B------:R-:W-:-:S03]  /*76a30*/  IMAD.MOV.U32 R10, RZ, RZ, R14 ;  /* 0x000000ffff0a7224 */ /* 0x000fc600078e000e */
[----:B------:R-:W-:Y:S01]  /*76a40*/  MOV R11, R23 ;  /* 0x00000017000b7202 */ /* 0x000fe20000000f00 */
[----:B------:R-:W-:Y:S01]  /*76a50*/  IMAD.X R20, R20, 0x1, R0, P1 ;  /* 0x0000000114147824 */ /* 0x000fe200008e0600 */
[----:B------:R-:W-:Y:S01]  /*76a60*/  STL [R1+0xd9c], R23 ;  /* 0x000d9c1701007387 */ /* 0x000fe20000100800 */
[----:B------:R-:W-:-:S03]  /*76a70*/  IADD3 R21, P2, R21, R5, RZ ;  /* 0x0000000515157210 */ /* 0x000fc60007f5e0ff */
[----:B-1----:R-:W3:Y:S04]  /*76a80*/  LDL.LU R14, [R1+0xf60] ;  /* 0x000f6000010e7983 */ /* 0x002ee80000300800 */
[----:B------:R-:W3:Y:S01]  /*76a90*/  LDL.LU R3, [R1+0xfa0] ;  /* 0x000fa00001037983 */ /* 0x000ee20000300800 */
[----:B------:R-:W-:-:S03]  /*76aa0*/  IMAD.X R22, R22, 0x1, R0, P2 ;  /* 0x0000000116167824 */ /* 0x000fc600010e0600 */
[----:B------:R1:W-:Y:S04]  /*76ab0*/  LDGSTS.E [R4], desc[UR60][R10.64], P0 ;  /* 0x000000000a047fae */ /* 0x0003e8000812187c */
[----:B------:R-:W-:Y:S04]  /*76ac0*/  STL [R1+0xde0], R6 ;  /* 0x000de00601007387 */ /* 0x000fe80000100800 */
[----:B------:R1:W-:Y:S02]  /*76ad0*/  STL [R1+0xddc], R20 ;  /* 0x000ddc1401007387 */ /* 0x0003e40000100800 */
[----:B-1----:R-:W-:Y:S01]  /*76ae0*/  IMAD.MOV.U32 R10, RZ, RZ, R6 ;  /* 0x000000ffff0a7224 */ /* 0x002fe200078e0006 */
[----:B------:R-:W-:Y:S01]  /*76af0*/  MOV R11, R20 ;  /* 0x00000014000b7202 */ /* 0x000fe20000000f00 */
[----:B------:R-:W-:Y:S04]  /*76b00*/  STL [R1+0xe20], R21 ;  /* 0x000e201501007387 */ /* 0x000fe80000100800 */
[----:B------:R-:W3:Y:S04]  /*76b10*/  LDL.LU R20, [R1+0xf5c] ;  /* 0x000f5c0001147983 */ /* 0x000ee80000300800 */
[----:B------:R1:W-:Y:S04]  /*76b20*/  LDGSTS.E [R4+0x400], desc[UR60][R10.64], P0 ;  /* 0x004000000a047fae */ /* 0x0003e8000812187c */
[----:B------:R-:W-:Y:S04]  /*76b30*/  STL [R1+0xe1c], R22 ;  /* 0x000e1c1601007387 */ /* 0x000fe80000100800 */
[----:B------:R-:W3:Y:S01]  /*76b40*/  LDL.LU R6, [R1+0xf9c] ;  /* 0x000f9c0001067983 */ /* 0x000ee20000300800 */
[----:B-1----:R-:W-:-:S02]  /*76b50*/  IMAD.MOV.U32 R10, RZ, RZ, R21 ;  /* 0x000000ffff0a7224 */ /* 0x002fc400078e0015 */
[----:B------:R-:W-:-:S05]  /*76b60*/  IMAD.MOV.U32 R11, RZ, RZ, R22 ;  /* 0x000000ffff0b7224 */ /* 0x000fca00078e0016 */
[----:B------:R1:W-:Y:S01]  /*76b70*/  LDGSTS.E [R4+0x800], desc[UR60][R10.64], P0 ;  /* 0x008000000a047fae */ /* 0x0003e2000812187c */
[----:B--2---:R-:W-:-:S05]  /*76b80*/  IADD3 R8, P1, R8, R5, RZ ;  /* 0x0000000508087210 */ /* 0x004fca0007f3e0ff */
[----:B------:R-:W-:Y:S01]  /*76b90*/  STL [R1+0xe60], R8 ;  /* 0x000e600801007387 */ /* 0x000fe20000100800 */
[----:B------:R-:W-:Y:S01]  /*76ba0*/  IADD3 R13, P2, R13, R5, RZ ;  /* 0x000000050d0d7210 */ /* 0x000fe20007f5e0ff */
[----:B------:R-:W-:Y:S02]  /*76bb0*/  IMAD.X R15, R15, 0x1, R0, P1 ;  /* 0x000000010f0f7824 */ /* 0x000fe400008e0600 */
[----:B-1----:R-:W-:Y:S01]  /*76bc0*/  IMAD.MOV.U32 R10, RZ, RZ, R8 ;  /* 0x000000ffff0a7224 */ /* 0x002fe200078e0008 */
[----:B------:R-:W-:Y:S02]  /*76bd0*/  IADD3.X R16, R16, R0, RZ, P2, !PT ;  /* 0x0000000010107210 */ /* 0x000fe400017fe4ff */
[----:B------:R1:W-:Y:S01]  /*76be0*/  STL [R1+0xe5c], R15 ;  /* 0x000e5c0f01007387 */ /* 0x0003e20000100800 */
[----:B------:R-:W-:-:S03]  /*76bf0*/  IMAD.MOV.U32 R11, RZ, RZ, R15 ;  /* 0x000000ffff0b7224 */ /* 0x000fc600078e000f */
[----:B------:R-:W-:Y:S04]  /*76c00*/  STL [R1+0xea0], R13 ;  /* 0x000ea00d01007387 */ /* 0x000fe80000100800 */
[----:B------:R2:W-:Y:S04]  /*76c10*/  LDGSTS.E [R4+0xc00], desc[UR60][R10.64], P0 ;  /* 0x00c000000a047fae */ /* 0x0005e8000812187c */
[----:B-1----:R-:W3:Y:S04]  /*76c20*/  LDL.LU R15, [R1+0xfe0] ;  /* 0x000fe000010f7983 */ /* 0x002ee80000300800 */
[----:B------:R1:W-:Y:S04]  /*76c30*/  STL [R1+0xe9c], R16 ;  /* 0x000e9c1001007387 */ /* 0x0003e80000100800 */
[----:B------:R-:W3:Y:S01]  /*76c40*/  LDL.LU R8, [R1+0x1020] ;  /* 0x0010200001087983 */ /* 0x000ee20000300800 */
[----:B--2---:R-:W-:-:S03]  /*76c50*/  MOV R11, R16 ;  /* 0x00000010000b7202 */ /* 0x004fc60000000f00 */
[----:B-1----:R-:W2:Y:S01]  /*76c60*/  LDL.LU R16, [R1+0xfdc] ;  /* 0x000fdc0001107983 */ /* 0x002ea20000300800 */
[----:B------:R-:W-:-:S03]  /*76c70*/  IMAD.MOV.U32 R10, RZ, RZ, R13 ;  /* 0x000000ffff0a7224 */ /* 0x000fc600078e000d */
[----:B------:R-:W2:Y:S01]  /*76c80*/  LDL.LU R13, [R1+0x101c] ;  /* 0x00101c00010d7983 */ /* 0x000ea20000300800 */
[----:B------:R-:W-:-:S03]  /*76c90*/  IADD3 R12, P1, R12, R5, RZ ;  /* 0x000000050c0c7210 */ /* 0x000fc60007f3e0ff */
[----:B------:R1:W-:Y:S02]  /*76ca0*/  LDGSTS.E [R4+0x1000], desc[UR60][R10.64], P0 ;  /* 0x010000000a047fae */ /* 0x0003e4000812187c */
[----:B------:R-:W-:Y:S02]  /*76cb0*/  IMAD.X R17, R17, 0x1, R0, P1 ;  /* 0x0000000111117824 */ /* 0x000fe400008e0600 */
[----:B------:R-:W-:Y:S04]  /*76cc0*/  STL [R1+0xee0], R12 ;  /* 0x000ee00c01007387 */ /* 0x000fe80000100800 */
[----:B------:R4:W-:Y:S01]  /*76cd0*/  STL [R1+0xedc], R17 ;  /* 0x000edc1101007387 */ /* 0x0009e20000100800 */
[----:B-1----:R-:W-:Y:S01]  /*76ce0*/  IMAD.MOV.U32 R10, RZ, RZ, R12 ;  /* 0x000000ffff0a7224 */ /* 0x002fe200078e000c */
[----:B------:R-:W-:-:S05]  /*76cf0*/  MOV R11, R17 ;  /* 0x00000011000b7202 */ /* 0x000fca0000000f00 */
[----:B------:R1:W-:Y:S01]  /*76d00*/  LDGSTS.E [R4+0x1400], desc[UR60][R10.64], P0 ;  /* 0x014000000a047fae */ /* 0x0003e2000812187c */
[----:B----4-:R-:W-:-:S05]  /*76d10*/  IADD3 R18, P2, R18, R5, RZ ;  /* 0x0000000512127210 */ /* 0x010fca0007f5e0ff */
[----:B------:R-:W-:Y:S01]  /*76d20*/  IMAD.X R19, R19, 0x1, R0, P2 ;  /* 0x0000000113137824 */ /* 0x000fe200010e0600 */
[----:B------:R-:W-:Y:S04]  /*76d30*/  STL [R1+0xf20], R18 ;  /* 0x000f201201007387 */ /* 0x000fe80000100800 */
[----:B------:R-:W4:Y:S01]  /*76d40*/  LDL.LU R17, [R1+0x1060] ;  /* 0x0010600001117983 */ /* 0x000f220000300800 */
[----:B-1----:R-:W-:-:S03]  /*76d50*/  IMAD.MOV.U32 R11, RZ, RZ, R19 ;  /* 0x000000ffff0b7224 */ /* 0x002fc600078e0013 */
[----:B------:R1:W-:Y:S04]  /*76d60*/  STL [R1+0xf1c], R19 ;  /* 0x000f1c1301007387 */ /* 0x0003e80000100800 */
[----:B------:R-:W4:Y:S01]  /*76d70*/  LDL.LU R12, [R1+0x10a0] ;  /* 0x0010a000010c7983 */ /* 0x000f220000300800 */
[----:B------:R-:W-:-:S03]  /*76d80*/  IMAD.MOV.U32 R10, RZ, RZ, R18 ;  /* 0x000000ffff0a7224 */ /* 0x000fc600078e0012 */
[----:B-1----:R-:W4:Y:S04]  /*76d90*/  LDL.LU R19, [R1+0x105c] ;  /* 0x00105c0001137983 */ /* 0x002f280000300800 */
[----:B------:R-:W4:Y:S01]  /*76da0*/  LDL.LU R18, [R1+0x109c] ;  /* 0x00109c0001127983 */ /* 0x000f220000300800 */
[-C--:B---3--:R-:W-:Y:S02]  /*76db0*/  IADD3 R14, P1, R14, R5.reuse, RZ ;  /* 0x000000050e0e7210 */ /* 0x088fe40007f3e0ff */
[----:B------:R-:W-:Y:S01]  /*76dc0*/  IADD3 R3, P2, R3, R5, RZ ;  /* 0x0000000503037210 */ /* 0x000fe20007f5e0ff */
[----:B------:R1:W-:Y:S02]  /*76dd0*/  LDGSTS.E [R4+0x1800], desc[UR60][R10.64], P0 ;  /* 0x018000000a047fae */ /* 0x0003e4000812187c */
[----:B------:R-:W-:-:S02]  /*76de0*/  IMAD.X R20, R20, 0x1, R0, P1 ;  /* 0x0000000114147824 */ /* 0x000fc400008e0600 */
[----:B------:R3:W-:Y:S04]  /*76df0*/  STL [R1+0xf60], R14 ;  /* 0x000f600e01007387 */ /* 0x0007e80000100800 */
[----:B------:R3:W-:Y:S01]  /*76e00*/  STL [R1+0xf5c], R20 ;  /* 0x000f5c1401007387 */ /* 0x0007e20000100800 */
[----:B-1----:R-:W-:-:S03]  /*76e10*/  IMAD.MOV.U32 R10, RZ, RZ, R14 ;  /* 0x000000ffff0a7224 */ /* 0x002fc600078e000e */
[----:B------:R1:W-:Y:S01]  /*76e20*/  STL [R1+0xfa0], R3 ;  /* 0x000fa00301007387 */ /* 0x0003e20000100800 */
[----:B------:R-:W-:-:S03]  /*76e30*/  IADD3.X R6, R6, R0, RZ, P2, !PT ;  /* 0x0000000006067210 */ /* 0x000fc600017fe4ff */
[----:B---3--:R-:W3:Y:S01]  /*76e40*/  LDL.LU R14, [R1+0x10e0] ;  /* 0x0010e000010e7983 */ /* 0x008ee20000300800 */
[----:B------:R-:W-:-:S03]  /*76e50*/  IMAD.MOV.U32 R11, RZ, RZ, R20 ;  /* 0x000000ffff0b7224 */ /* 0x000fc600078e0014 */
[----:B------:R1:W-:Y:S04]  /*76e60*/  STL [R1+0xf9c], R6 ;  /* 0x000f9c0601007387 */ /* 0x0003e80000100800 */
[----:B------:R-:W3:Y:S04]  /*76e70*/  LDL.LU R21, [R1+0x1120] ;  /* 0x0011200001157983 */ /* 0x000ee80000300800 */
[----:B------:R-:W3:Y:S04]  /*76e80*/  LDL.LU R20, [R1+0x10dc] ;  /* 0x0010dc0001147983 */ /* 0x000ee80000300800 */
[----:B------:R1:W-:Y:S04]  /*76e90*/  LDGSTS.E [R4+0x1c00], desc[UR60][R10.64], P0 ;  /* 0x01c000000a047fae */ /* 0x0003e8000812187c */
[----:B------:R-:W3:Y:S01]  /*76ea0*/  LDL.LU R22, [R1+0x111c] ;  /* 0x00111c0001167983 */ /* 0x000ee20000300800 */
[----:B-1----:R-:W-:Y:S01]  /*76eb0*/  IMAD.MOV.U32 R10, RZ, RZ, R3 ;  /* 0x000000ffff0a7224 */ /* 0x002fe200078e0003 */
[----:B------:R-:W-:-:S02]  /*76ec0*/  MOV R11, R6 ;  /* 0x00000006000b7202 */ /* 0x000fc40000000f00 */
[----:B------:R-:W3:Y:S04]  /*76ed0*/  LDL.LU R3, [R1+0x1160] ;  /* 0x0011600001037983 */ /* 0x000ee80000300800 */
[----:B------:R-:W3:Y:S04]  /*76ee0*/  LDL.LU R6, [R1+0x11a0] ;  /* 0x0011a00001067983 */ /* 0x000ee80000300800 */
[----:B------:R1:W-:Y:S01]  /*76ef0*/  LDGSTS.E [R4+0x2000], desc[UR60][R10.64], P0 ;  /* 0x020000000a047fae */ /* 0x0003e2000812187c */
[----:B------:R-:W-:-:S05]  /*76f00*/  IADD3 R15, P1, R15, R5, RZ ;  /* 0x000000050f0f7210 */ /* 0x000fca0007f3e0ff */
[----:B------:R1:W-:Y:S01]  /*76f10*/  STL [R1+0xfe0], R15 ;  /* 0x000fe00f01007387 */ /* 0x0003e20000100800 */
[----:B------:R-:W-:Y:S01]  /*76f20*/  IADD3 R8, P2, R8, R5, RZ ;  /* 0x0000000508087210 */ /* 0x000fe20007f5e0ff */
[--C-:B--2---:R-:W-:Y:S02]  /*76f30*/  IMAD.X R16, R16, 0x1, R0.reuse, P1 ;  /* 0x0000000110107824 */ /* 0x104fe400008e0600 */
[----:B-1----:R-:W-:Y:S02]  /*76f40*/  IMAD.MOV.U32 R10, RZ, RZ, R15 ;  /* 0x000000ffff0a7224 */ /* 0x002fe400078e000f */
[----:B------:R-:W-:Y:S01]  /*76f50*/  IMAD.X R13, R13, 0x1, R0, P2 ;  /* 0x000000010d0d7824 */ /* 0x000fe200010e0600 */
[----:B------:R1:W-:Y:S04]  /*76f60*/  STL [R1+0xfdc], R16 ;  /* 0x000fdc1001007387 */ /* 0x0003e80000100800 */
[----:B------:R2:W-:Y:S04]  /*76f70*/  STL [R1+0x1020], R8 ;  /* 0x0010200801007387 */ /* 0x0005e80000100800 */
[----:B------:R-:W3:Y:S01]  /*76f80*/  LDL.LU R15, [R1+0x115c] ;  /* 0x00115c00010f7983 */ /* 0x000ee20000300800 */
[----:B------:R-:W-:-:S03]  /*76f90*/  MOV R11, R16 ;  /* 0x00000010000b7202 */ /* 0x000fc60000000f00 */
[----:B------:R2:W-:Y:S04]  /*76fa0*/  STL [R1+0x101c], R13 ;  /* 0x00101c0d01007387 */ /* 0x0005e80000100800 */
[----:B-1----:R-:W3:Y:S04]  /*76fb0*/  LDL.LU R16, [R1+0x119c] ;  /* 0x00119c0001107983 */ /* 0x002ee80000300800 */
[----:B------:R1:W-:Y:S02]  /*76fc0*/  LDGSTS.E [R4+0x2400], desc[UR60][R10.64], P0 ;  /* 0x024000000a047fae */ /* 0x0003e4000812187c */
[----:B-1----:R-:W-:-:S02]  /*76fd0*/  IMAD.MOV.U32 R10, RZ, RZ, R8 ;  /* 0x000000ffff0a7224 */ /* 0x002fc400078e0008 */
[----:B------:R-:W-:Y:S01]  /*76fe0*/  IMAD.MOV.U32 R11, RZ, RZ, R13 ;  /* 0x000000ffff0b7224 */ /* 0x000fe200078e000d */
[----:B--2---:R-:W2:Y:S04]  /*76ff0*/  LDL.LU R8, [R1+0x11e0] ;  /* 0x0011e00001087983 */ /* 0x004ea80000300800 */
[----:B------:R-:W2:Y:S04]  /*77000*/  LDL.LU R13, [R1+0x1220] ;  /* 0x00122000010d7983 */ /* 0x000ea80000300800 */
[----:B------:R1:W-:Y:S01]  /*77010*/  LDGSTS.E [R4+0x2800], desc[UR60][R10.64], P0 ;  /* 0x028000000a047fae */ /* 0x0003e2000812187c */
[----:B----4-:R-:W-:-:S05]  /*77020*/  IADD3 R17, P1, R17, R5, RZ ;  /* 0x0000000511117210 */ /* 0x010fca0007f3e0ff */
[----:B------:R4:W-:Y:S01]  /*77030*/  STL [R1+0x1060], R17 ;  /* 0x0010601101007387 */ /* 0x0009e20000100800 */
[----:B------:R-:W-:Y:S01]  /*77040*/  IADD3 R12, P2, R12, R5, RZ ;  /* 0x000000050c0c7210 */ /* 0x000fe20007f5e0ff */
[----:B------:R-:W-:Y:S02]  /*77050*/  IMAD.X R19, R19, 0x1, R0, P1 ;  /* 0x0000000113137824 */ /* 0x000fe400008e0600 */
[----:B-1----:R-:W-:Y:S01]  /*77060*/  IMAD.MOV.U32 R10, RZ, RZ, R17 ;  /* 0x000000ffff0a7224 */ /* 0x002fe200078e0011 */
[----:B------:R-:W-:Y:S02]  /*77070*/  IADD3.X R18, R18, R0, RZ, P2, !PT ;  /* 0x0000000012127210 */ /* 0x000fe400017fe4ff */
[----:B------:R1:W-:Y:S04]  /*77080*/  STL [R1+0x105c], R19 ;  /* 0x00105c1301007387 */ /* 0x0003e80000100800 */
[----:B------:R-:W-:Y:S04]  /*77090*/  STL [R1+0x10a0], R12 ;  /* 0x0010a00c01007387 */ /* 0x000fe80000100800 */
[----:B----4-:R-:W4:Y:S01]  /*770a0*/  LDL.LU R17, [R1+0x11dc] ;  /* 0x0011dc0001117983 */ /* 0x010f220000300800 */
[----:B------:R-:W-:-:S03]  /*770b0*/  IMAD.MOV.U32 R11, RZ, RZ, R19 ;  /* 0x000000ffff0b7224 */ /* 0x000fc600078e0013 */
[----:B------:R3:W-:Y:S04]  /*770c0*/  STL [R1+0x109c], R18 ;  /* 0x00109c1201007387 */ /* 0x0007e80000100800 */
[----:B-1----:R-:W4:Y:S04]  /*770d0*/  LDL.LU R19, [R1+0x121c] ;  /* 0x00121c0001137983 */ /* 0x002f280000300800 */
[----:B------:R1:W-:Y:S01]  /*770e0*/  LDGSTS.E [R4+0x2c00], desc[UR60][R10.64], P0 ;  /* 0x02c000000a047fae */ /* 0x0003e2000812187c */
[-C--:B---3--:R-:W-:Y:S02]  /*770f0*/  IADD3 R14, P1, R14, R5.reuse, RZ ;  /* 0x000000050e0e7210 */ /* 0x088fe40007f3e0ff */
[----:B------:R-:W-:Y:S01]  /*77100*/  IADD3 R21, P2, R21, R5, RZ ;  /* 0x0000000515157210 */ /* 0x000fe20007f5e0ff */
[----:B-1----:R-:W-:Y:S01]  /*77110*/  IMAD.MOV.U32 R10, RZ, RZ, R12 ;  /* 0x000000ffff0a7224 */ /* 0x002fe200078e000c */
[----:B------:R-:W-:Y:S01]  /*77120*/  MOV R11, R18 ;  /* 0x00000012000b7202 */ /* 0x000fe20000000f00 */
[--C-:B------:R-:W-:Y:S01]  /*77130*/  IMAD.X R20, R20, 0x1, R0.reuse, P1 ;  /* 0x0000000114147824 */ /* 0x100fe200008e0600 */
[----:B------:R-:W3:Y:S04]  /*77140*/  LDL.LU R18, [R1+0x1260] ;  /* 0x0012600001127983 */ /* 0x000ee80000300800 */
[----:B------:R-:W3:Y:S04]  /*77150*/  LDL.LU R12, [R1+0x12a0] ;  /* 0x0012a000010c7983 */ /* 0x000ee80000300800 */
[----:B------:R1:W-:Y:S01]  /*77160*/  LDGSTS.E [R4+0x3000], desc[UR60][R10.64], P0 ;  /* 0x030000000a047fae */ /* 0x0003e2000812187c */
[----:B------:R-:W-:-:S03]  /*77170*/  IMAD.X R22, R22, 0x1, R0, P2 ;  /* 0x0000000116167824 */ /* 0x000fc600010e0600 */
[----:B------:R-:W-:Y:S04]  /*77180*/  STL [R1+0x10e0], R14 ;  /* 0x0010e00e01007387 */ /* 0x000fe80000100800 */
[----:B------:R1:W-:Y:S01]  /*77190*/  STL [R1+0x10dc], R20 ;  /* 0x0010dc1401007387 */ /* 0x0003e20000100800 */
[-C--:B------:R-:W-:Y:S01]  /*771a0*/  IADD3 R3, P1, R3, R5.reuse, RZ ;  /* 0x0000000503037210 */ /* 0x080fe20007f3e0ff */
[----:B-1----:R-:W-:Y:S01]  /*771b0*/  IMAD.MOV.U32 R10, RZ, RZ, R14 ;  /* 0x000000ffff0a7224 */ /* 0x002fe200078e000e */
[----:B------:R-:W-:Y:S01]  /*771c0*/  MOV R11, R20 ;  /* 0x00000014000b7202 */ /* 0x000fe20000000f00 */
[----:B------:R-:W-:Y:S04]  /*771d0*/  STL [R1+0x1120], R21 ;  /* 0x0011201501007387 */ /* 0x000fe80000100800 */
[----:B------:R-:W3:Y:S01]  /*771e0*/  LDL.LU R20, [R1+0x125c] ;  /* 0x00125c0001147983 */ /* 0x000ee20000300800 */
[----:B------:R-:W-:-:S03]  /*771f0*/  IADD3 R6, P2, R6, R5, RZ ;  /* 0x0000000506067210 */ /* 0x000fc60007f5e0ff */
[----:B------:R1:W-:Y:S04]  /*77200*/  LDGSTS.E [R4+0x3400], desc[UR60][R10.64], P0 ;  /* 0x034000000a047fae */ /* 0x0003e8000812187c */
[----:B------:R-:W-:Y:S04]  /*77210*/  STL [R1+0x111c], R22 ;  /* 0x00111c1601007387 */ /* 0x000fe80000100800 */
[----:B------:R-:W3:Y:S01]  /*77220*/  LDL.LU R14, [R1+0x129c] ;  /* 0x00129c00010e7983 */ /* 0x000ee20000300800 */
[----:B-1----:R-:W-:Y:S02]  /*77230*/  IMAD.MOV.U32 R10, RZ, RZ, R21 ;  /* 0x000000ffff0a7224 */ /* 0x002fe400078e0015 */
[----:B------:R-:W-:Y:S01]  /*77240*/  IMAD.MOV.U32 R11, RZ, RZ, R22 ;  /* 0x000000ffff0b7224 */ /* 0x000fe200078e0016 */
[----:B------:R-:W-:Y:S04]  /*77250*/  STL [R1+0x1160], R3 ;  /* 0x0011600301007387 */ /* 0x000fe80000100800 */
[----:B------:R1:W-:Y:S02]  /*77260*/  LDGSTS.E [R4+0x3800], desc[UR60][R10.64], P0 ;  /* 0x038000000a047fae */ /* 0x0003e4000812187c */
[----:B-1----:R-:W-:-:S02]  /*77270*/  IMAD.MOV.U32 R10, RZ, RZ, R3 ;  /* 0x000000ffff0a7224 */ /* 0x002fc400078e0003 */
[----:B------:R-:W-:-:S04]  /*77280*/  IMAD.X R15, R15, 0x1, R0, P1 ;  /* 0x000000010f0f7824 */ /* 0x000fc800008e0600 */
[----:B------:R-:W-:Y:S01]  /*77290*/  IMAD.MOV.U32 R11, RZ, RZ, R15 ;  /* 0x000000ffff0b7224 */ /* 0x000fe200078e000f */
[----:B------:R1:W-:Y:S01]  /*772a0*/  STL [R1+0x115c], R15 ;  /* 0x00115c0f01007387 */ /* 0x0003e20000100800 */
[----:B------:R-:W-:-:S03]  /*772b0*/  IADD3.X R16, R16, R0, RZ, P2, !PT ;  /* 0x0000000010107210 */ /* 0x000fc600017fe4ff */
[----:B------:R-:W-:Y:S04]  /*772c0*/  STL [R1+0x11a0], R6 ;  /* 0x0011a00601007387 */ /* 0x000fe80000100800 */
[----:B------:R2:W-:Y:S04]  /*772d0*/  LDGSTS.E [R4+0x3c00], desc[UR60][R10.64], P0 ;  /* 0x03c000000a047fae */ /* 0x0005e8000812187c */
[----:B-1----:R-:W3:Y:S04]  /*772e0*/  LDL.LU R15, [R1+0x12e0] ;  /* 0x0012e000010f7983 */ /* 0x002ee80000300800 */
[----:B------:R1:W-:Y:S04]  /*772f0*/  STL [R1+0x119c], R16 ;  /* 0x00119c1001007387 */ /* 0x0003e80000100800 */
[----:B------:R-:W3:Y:S01]  /*77300*/  LDL.LU R3, [R1+0x1320] ;  /* 0x0013200001037983 */ /* 0x000ee20000300800 */
[----:B--2---:R-:W-:Y:S01]  /*77310*/  MOV R11, R16 ;  /* 0x00000010000b7202 */ /* 0x004fe20000000f00 */
[----:B------:R-:W-:-:S02]  /*77320*/  IMAD.MOV.U32 R10, RZ, RZ, R6 ;  /* 0x000000ffff0a7224 */ /* 0x000fc400078e0006 */
[----:B-1----:R-:W2:Y:S04]  /*77330*/  LDL.LU R16, [R1+0x12dc] ;  /* 0x0012dc0001107983 */ /* 0x002ea80000300800 */
[----:B------:R-:W2:Y:S01]  /*77340*/  LDL.LU R6, [R1+0x131c] ;  /* 0x00131c0001067983 */ /* 0x000ea20000300800 */
[-C--:B------:R-:W-:Y:S02]  /*77350*/  IADD3 R8, P1, R8, R5.reuse, RZ ;  /* 0x0000000508087210 */ /* 0x080fe40007f3e0ff */
[----:B------:R-:W-:Y:S01]  /*77360*/  IADD3 R13, P2, R13, R5, RZ ;  /* 0x000000050d0d7210 */ /* 0x000fe20007f5e0ff */
[----:B------:R1:W-:Y:S04]  /*77370*/  LDGSTS.E [R4+0x4000], desc[UR60][R10.64], P0 ;  /* 0x040000000a047fae */ /* 0x0003e8000812187c */
[----:B------:R4:W-:Y:S01]  /*77380*/  STL [R1+0x11e0], R8 ;  /* 0x0011e00801007387 */ /* 0x0009e20000100800 */
[----:B-1----:R-:W-:-:S02]  /*77390*/  IMAD.MOV.U32 R10, RZ, RZ, R8 ;  /* 0x000000ffff0a7224 */ /* 0x002fc400078e0008 */
[----:B----4-:R-:W-:-:S05]  /*773a0*/  IMAD.X R17, R17, 0x1, R0, P1 ;  /* 0x0000000111117824 */ /* 0x010fca00008e0600 */
[----:B------:R1:W-:Y:S01]  /*773b0*/  STL [R1+0x11dc], R17 ;  /* 0x0011dc1101007387 */ /* 0x0003e20000100800 */
[----:B------:R-:W-:Y:S01]  /*773c0*/  MOV R11, R17 ;  /* 0x00000011000b7202 */ /* 0x000fe20000000f00 */
[----:B------:R-:W-:Y:S02]  /*773d0*/  IMAD.X R19, R19, 0x1, R0, P2 ;  /* 0x0000000113137824 */ /* 0x000fe400010e0600 */
[----:B------:R4:W-:Y:S04]  /*773e0*/  STL [R1+0x1220], R13 ;  /* 0x0012200d01007387 */ /* 0x0009e80000100800 */
[----:B------:R-:W2:Y:S04]  /*773f0*/  LDL.LU R8, [R1+0x1360] ;  /* 0x0013600001087983 */ /* 0x000ea80000300800 */
[----:B------:R4:W-:Y:S04]  /*77400*/  STL [R1+0x121c], R19 ;  /* 0x00121c1301007387 */ /* 0x0009e80000100800 */
[----:B------:R4:W-:Y:S04]  /*77410*/  LDGSTS.E [R4+0x4400], desc[UR60][R10.64], P0 ;  /* 0x044000000a047fae */ /* 0x0009e8000812187c */
[----:B-1----:R-:W2:Y:S01]  /*77420*/  LDL.LU R17, [R1+0x13a0] ;  /* 0x0013a00001117983 */ /* 0x002ea20000300800 */
[----:B----4-:R-:W-:-:S03]  /*77430*/  IMAD.MOV.U32 R10, RZ, RZ, R13 ;  /* 0x000000ffff0a7224 */ /* 0x010fc600078e000d */
[----:B------:R-:W4:Y:S01]  /*77440*/  LDL.LU R13, [R1+0x135c] ;  /* 0x00135c00010d7983 */ /* 0x000f220000300800 */
[----:B------:R-:W-:-:S03]  /*77450*/  IMAD.MOV.U32 R11, RZ, RZ, R19 ;  /* 0x000000ffff0b7224 */ /* 0x000fc600078e0013 */
[----:B------:R-:W4:Y:S01]  /*77460*/  LDL.LU R19, [R1+0x139c] ;  /* 0x00139c0001137983 */ /* 0x000f220000300800 */
[-C--:B---3--:R-:W-:Y:S02]  /*77470*/  IADD3 R18, P1, R18, R5.reuse, RZ ;  /* 0x0000000512127210 */ /* 0x088fe40007f3e0ff */
[----:B------:R-:W-:Y:S01]  /*77480*/  IADD3 R12, P2, R12, R5, RZ ;  /* 0x000000050c0c7210 */ /* 0x000fe20007f5e0ff */
[----:B------:R1:W-:Y:S04]  /*77490*/  LDGSTS.E [R4+0x4800], desc[UR60][R10.64], P0 ;  /* 0x048000000a047fae */ /* 0x0003e8000812187c */
[----:B------:R3:W-:Y:S01]  /*774a0*/  STL [R1+0x1260], R18 ;  /* 0x0012601201007387 */ /* 0x0007e20000100800 */
[----:B------:R-:W-:Y:S02]  /*774b0*/  IMAD.X R20, R20, 0x1, R0, P1 ;  /* 0x0000000114147824 */ /* 0x000fe400008e0600 */
[----:B-1----:R-:W-:-:S03]  /*774c0*/  IMAD.MOV.U32 R10, RZ, RZ, R18 ;  /* 0x000000ffff0a7224 */ /* 0x002fc600078e0012 */
[----:B------:R1:W-:Y:S04]  /*774d0*/  STL [R1+0x125c], R20 ;  /* 0x00125c1401007387 */ /* 0x0003e80000100800 */
[----:B------:R1:W-:Y:S01]  /*774e0*/  STL [R1+0x12a0], R12 ;  /* 0x0012a00c01007387 */ /* 0x0003e20000100800 */
[----:B------:R-:W-:-:S03]  /*774f0*/  IADD3.X R14, R14, R0, RZ, P2, !PT ;  /* 0x000000000e0e7210 */ /* 0x000fc600017fe4ff */
[----:B---3--:R-:W3:Y:S01]  /*77500*/  LDL.LU R18, [R1+0x13e0] ;  /* 0x0013e00001127983 */ /* 0x008ee20000300800 */
[----:B------:R-:W-:-:S03]  /*77510*/  IMAD.MOV.U32 R11, RZ, RZ, R20 ;  /* 0x000000ffff0b7224 */ /* 0x000fc600078e0014 */
[----:B------:R1:W-:Y:S04]  /*77520*/  STL [R1+0x129c], R14 ;  /* 0x00129c0e01007387 */ /* 0x0003e80000100800 */
[----:B------:R-:W3:Y:S04]  /*77530*/  LDL.LU R21, [R1+0x1420] ;  /* 0x0014200001157983 */ /* 0x000ee80000300800 */
[----:B-1----:R-:W3:Y:S04]  /*77540*/  LDL.LU R20, [R1+0x13dc] ;  /* 0x0013dc0001147983 */ /* 0x002ee80000300800 */
[----:B------:R1:W-:Y:S04]  /*77550*/  LDGSTS.E [R4+0x4c00], desc[UR60][R10.64], P0 ;  /* 0x04c000000a047fae */ /* 0x0003e8000812187c */
[----:B------:R-:W3:Y:S01]  /*77560*/  LDL.LU R22, [R1+0x141c] ;  /* 0x00141c0001167983 */ /* 0x000ee20000300800 */
[----:B-1----:R-:W-:Y:S01]  /*77570*/  IMAD.MOV.U32 R10, RZ, RZ, R12 ;  /* 0x000000ffff0a7224 */ /* 0x002fe200078e000c */
[----:B------:R-:W-:-:S02]  /*77580*/  MOV R11, R14 ;  /* 0x0000000e000b7202 */ /* 0x000fc40000000f00 */
[----:B------:R-:W3:Y:S04]  /*77590*/  LDL.LU R12, [R1+0x1460] ;  /* 0x00146000010c7983 */ /* 0x000ee80000300800 */
[----:B------:R-:W3:Y:S04]  /*775a0*/  LDL.LU R14, [R1+0x14a0] ;  /* 0x0014a000010e7983 */ /* 0x000ee80000300800 */
[----:B------:R1:W-:Y:S01]  /*775b0*/  LDGSTS.E [R4+0x5000], desc[UR60][R10.64], P0 ;  /* 0x050000000a047fae */ /* 0x0003e2000812187c */
[-C--:B------:R-:W-:Y:S02]  /*775c0*/  IADD3 R15, P1, R15, R5.reuse, RZ ;  /* 0x000000050f0f7210 */ /* 0x080fe40007f3e0ff */
[----:B------:R-:W-:-:S03]  /*775d0*/  IADD3 R3, P2, R3, R5, RZ ;  /* 0x0000000503037210 */ /* 0x000fc60007f5e0ff */
[----:B------:R1:W-:Y:S01]  /*775e0*/  STL [R1+0x12e0], R15 ;  /* 0x0012e00f01007387 */ /* 0x0003e20000100800 */
[--C-:B--2---:R-:W-:Y:S02]  /*775f0*/  IMAD.X R16, R16, 0x1, R0.reuse, P1 ;  /* 0x0000000110107824 */ /* 0x104fe400008e0600 */
[----:B-1----:R-:W-:Y:S02]  /*77600*/  IMAD.MOV.U32 R10, RZ, RZ, R15 ;  /* 0x000000ffff0a7224 */ /* 0x002fe400078e000f */
[----:B------:R-:W-:Y:S01]  /*77610*/  IMAD.X R6, R6, 0x1, R0, P2 ;  /* 0x0000000106067824 */ /* 0x000fe200010e0600 */
[----:B------:R1:W-:Y:S04]  /*77620*/  STL [R1+0x12dc], R16 ;  /* 0x0012dc1001007387 */ /* 0x0003e80000100800 */
[----:B------:R2:W-:Y:S01]  /*77630*/  STL [R1+0x1320], R3 ;  /* 0x0013200301007387 */ /* 0x0005e20000100800 */
[----:B------:R-:W-:-:S03]  /*77640*/  MOV R11, R16 ;  /* 0x00000010000b7202 */ /* 0x000fc60000000f00 */
[----:B------:R-:W3:Y:S04]  /*77650*/  LDL.LU R15, [R1+0x145c] ;  /* 0x00145c00010f7983 */ /* 0x000ee80000300800 */
        /* <DEDUP_REMOVED lines=8> */
[----:B------:R-:W-:-:S05]  /*776e0*/  IADD3 R8, P1, R8, R5, RZ ;  /* 0x0000000508087210 */ /* 0x000fca0007f3e0ff */
[----:B------:R4:W-:Y:S01]  /*776f0*/  STL [R1+0x1360], R8 ;  /* 0x0013600801007387 */ /* 0x0009e20000100800 */
[----:B-1----:R-:W-:Y:S01]  /*77700*/  IMAD.MOV.U32 R10, RZ, RZ, R8 ;  /* 0x000000ffff0a7224 */ /* 0x002fe200078e0008 */
[----:B------:R-:W-:Y:S01]  /*77710*/  IADD3 R17, P2, R17, R5, RZ ;  /* 0x0000000511117210 */ /* 0x000fe20007f5e0ff */
[----:B----4-:R-:W-:-:S03]  /*77720*/  IMAD.X R13, R13, 0x1, R0, P1 ;  /* 0x000000010d0d7824 */ /* 0x010fc600008e0600 */
[----:B------:R-:W-:Y:S02]  /*77730*/  IADD3.X R19, R19, R0, RZ, P2, !PT ;  /* 0x0000000013137210 */ /* 0x000fe400017fe4ff */
[----:B------:R1:W-:Y:S04]  /*77740*/  STL [R1+0x135c], R13 ;  /* 0x00135c0d01007387 */ /* 0x0003e80000100800 */
[----:B------:R-:W-:Y:S04]  /*77750*/  STL [R1+0x13a0], R17 ;  /* 0x0013a01101007387 */ /* 0x000fe80000100800 */
[----:B------:R-:W4:Y:S01]  /*77760*/  LDL.LU R8, [R1+0x14dc] ;  /* 0x0014dc0001087983 */ /* 0x000f220000300800 */
[----:B------:R-:W-:-:S03]  /*77770*/  IMAD.MOV.U32 R11, RZ, RZ, R13 ;  /* 0x000000ffff0b7224 */ /* 0x000fc600078e000d */
[----:B------:R3:W-:Y:S04]  /*77780*/  STL [R1+0x139c], R19 ;  /* 0x00139c1301007387 */ /* 0x0007e80000100800 */
[----:B-1----:R-:W4:Y:S04]  /*77790*/  LDL.LU R13, [R1+0x151c] ;  /* 0x00151c00010d7983 */ /* 0x002f280000300800 */
[----:B------:R1:W-:Y:S01]  /*777a0*/  LDGSTS.E [R4+0x5c00], desc[UR60][R10.64], P0 ;  /* 0x05c000000a047fae */ /* 0x0003e2000812187c */
[----:B---3--:R-:W-:Y:S01]  /*777b0*/  IADD3 R18, P1, R18, R5, RZ ;  /* 0x0000000512127210 */ /* 0x008fe20007f3e0ff */
[----:B-1----:R-:W-:Y:S01]  /*777c0*/  IMAD.MOV.U32 R10, RZ, RZ, R17 ;  /* 0x000000ffff0a7224 */ /* 0x002fe200078e0011 */
[----:B------:R-:W-:-:S02]  /*777d0*/  MOV R11, R19 ;  /* 0x00000013000b7202 */ /* 0x000fc40000000f00 */
[----:B------:R-:W-:Y:S01]  /*777e0*/  IADD3 R21, P2, R21, R5, RZ ;  /* 0x0000000515157210 */ /* 0x000fe20007f5e0ff */
[----:B------:R-:W3:Y:S01]  /*777f0*/  LDL.LU R19, [R1+0x1560] ;  /* 0x0015600001137983 */ /* 0x000ee20000300800 */
[----:B------:R-:W-:-:S03]  /*77800*/  IMAD.X R20, R20, 0x1, R0, P1 ;  /* 0x0000000114147824 */ /* 0x000fc600008e0600 */
[----:B------:R1:W-:Y:S04]  /*77810*/  LDGSTS.E [R4+0x6000], desc[UR60][R10.64], P0 ;  /* 0x060000000a047fae */ /* 0x0003e8000812187c */
[----:B------:R-:W3:Y:S01]  /*77820*/  LDL.LU R17, [R1+0x15a0] ;  /* 0x0015a00001117983 */ /* 0x000ee20000300800 */
[----:B------:R-:W-:-:S03]  /*77830*/  IMAD.X R22, R22, 0x1, R0, P2 ;  /* 0x0000000116167824 */ /* 0x000fc600010e0600 */
[----:B------:R-:W-:Y:S01]  /*77840*/  STL [R1+0x13e0], R18 ;  /* 0x0013e01201007387 */ /* 0x000fe20000100800 */
[----:B-1----:R-:W-:Y:S01]  /*77850*/  IMAD.MOV.U32 R10, RZ, RZ, R18 ;  /* 0x000000ffff0a7224 */ /* 0x002fe200078e0012 */
[----:B------:R-:W-:Y:S02]  /*77860*/  MOV R11, R20 ;  /* 0x00000014000b7202 */ /* 0x000fe40000000f00 */
[----:B------:R1:W-:Y:S01]  /*77870*/  STL [R1+0x13dc], R20 ;  /* 0x0013dc1401007387 */ /* 0x0003e20000100800 */
[----:B------:R-:W-:-:S03]  /*77880*/  IADD3 R12, P1, R12, R5, RZ ;  /* 0x000000050c0c7210 */ /* 0x000fc60007f3e0ff */
[----:B------:R-:W-:Y:S01]  /*77890*/  STL [R1+0x1420], R21 ;  /* 0x0014201501007387 */ /* 0x000fe20000100800 */
[----:B------:R-:W-:-:S03]  /*778a0*/  IADD3 R14, P2, R14, R5, RZ ;  /* 0x000000050e0e7210 */ /* 0x000fc60007f5e0ff */
[----:B------:R1:W-:Y:S04]  /*778b0*/  LDGSTS.E [R4+0x6400], desc[UR60][R10.64], P0 ;  /* 0x064000000a047fae */ /* 0x0003e8000812187c */
[----:B-1----:R-:W3:Y:S04]  /*778c0*/  LDL.LU R20, [R1+0x155c] ;  /* 0x00155c0001147983 */ /* 0x002ee80000300800 */
[----:B------:R-:W-:Y:S01]  /*778d0*/  STL [R1+0x141c], R22 ;  /* 0x00141c1601007387 */ /* 0x000fe20000100800 */
[----:B------:R-:W-:-:S03]  /*778e0*/  IMAD.MOV.U32 R10, RZ, RZ, R21 ;  /* 0x000000ffff0a7224 */ /* 0x000fc600078e0015 */
[----:B------:R-:W3:Y:S01]  /*778f0*/  LDL.LU R18, [R1+0x159c] ;  /* 0x00159c0001127983 */ /* 0x000ee20000300800 */
[----:B------:R-:W-:-:S03]  /*77900*/  IMAD.MOV.U32 R11, RZ, RZ, R22 ;  /* 0x000000ffff0b7224 */ /* 0x000fc600078e0016 */
[----:B------:R-:W-:Y:S04]  /*77910*/  STL [R1+0x1460], R12 ;  /* 0x0014600c01007387 */ /* 0x000fe80000100800 */
[----:B------:R1:W-:Y:S02]  /*77920*/  LDGSTS.E [R4+0x6800], desc[UR60][R10.64], P0 ;  /* 0x068000000a047fae */ /* 0x0003e4000812187c */
[----:B-1----:R-:W-:Y:S02]  /*77930*/  IMAD.MOV.U32 R10, RZ, RZ, R12 ;  /* 0x000000ffff0a7224 */ /* 0x002fe400078e000c */
        /* <DEDUP_REMOVED lines=16> */
[----:B------:R-:W-:Y:S01]  /*77a40*/  STL [R1+0x14e0], R3 ;  /* 0x0014e00301007387 */ /* 0x000fe20000100800 */
[----:B-1----:R-:W-:-:S02]  /*77a50*/  IMAD.MOV.U32 R10, RZ, RZ, R3 ;  /* 0x000000ffff0a7224 */ /* 0x002fc400078e0003 */
[----:B----4-:R-:W-:-:S05]  /*77a60*/  IMAD.X R8, R8, 0x1, R0, P1 ;  /* 0x0000000108087824 */ /* 0x010fca00008e0600 */
[----:B------:R1:W-:Y:S01]  /*77a70*/  STL [R1+0x14dc], R8 ;  /* 0x0014dc0801007387 */ /* 0x0003e20000100800 */
[----:B------:R-:W-:Y:S01]  /*77a80*/  MOV R11, R8 ;  /* 0x00000008000b7202 */ /* 0x000fe20000000f00 */
[----:B------:R-:W-:Y:S02]  /*77a90*/  IMAD.X R13, R13, 0x1, R0, P2 ;  /* 0x000000010d0d7824 */ /* 0x000fe400010e0600 */
[----:B------:R-:W-:Y:S04]  /*77aa0*/  STL [R1+0x1520], R6 ;  /* 0x0015200601007387 */ /* 0x000fe80000100800 */
[----:B------:R4:W-:Y:S04]  /*77ab0*/  LDGSTS.E [R4+0x7400], desc[UR60][R10.64], P0 ;  /* 0x074000000a047fae */ /* 0x0009e8000812187c */
[----:B-1----:R-:W2:Y:S04]  /*77ac0*/  LDL.LU R8, [R1+0x1660] ;  /* 0x0016600001087983 */ /* 0x002ea80000300800 */
[----:B------:R1:W-:Y:S04]  /*77ad0*/  STL [R1+0x151c], R13 ;  /* 0x00151c0d01007387 */ /* 0x0003e80000100800 */
[----:B------:R-:W2:Y:S01]  /*77ae0*/  LDL.LU R3, [R1+0x16a0] ;  /* 0x0016a00001037983 */ /* 0x000ea20000300800 */
[----:B----4-:R-:W-:-:S03]  /*77af0*/  IMAD.MOV.U32 R11, RZ, RZ, R13 ;  /* 0x000000ffff0b7224 */ /* 0x010fc600078e000d */
[----:B-1----:R-:W4:Y:S01]  /*77b00*/  LDL.LU R13, [R1+0x165c] ;  /* 0x00165c00010d7983 */ /* 0x002f220000300800 */
[----:B------:R-:W-:-:S03]  /*77b10*/  IMAD.MOV.U32 R10, RZ, RZ, R6 ;  /* 0x000000ffff0a7224 */ /* 0x000fc600078e0006 */
[----:B------:R-:W4:Y:S01]  /*77b20*/  LDL.LU R6, [R1+0x169c] ;  /* 0x00169c0001067983 */ /* 0x000f220000300800 */
[-C--:B---3--:R-:W-:Y:S02]  /*77b30*/  IADD3 R19, P1, R19, R5.reuse, RZ ;  /* 0x0000000513137210 */ /* 0x088fe40007f3e0ff */
[----:B------:R-:W-:Y:S01]  /*77b40*/  IADD3 R17, P2, R17, R5, RZ ;  /* 0x0000000511117210 */ /* 0x000fe20007f5e0ff */
[----:B------:R1:W-:Y:S04]  /*77b50*/  LDGSTS.E [R4+0x7800], desc[UR60][R10.64], P0 ;  /* 0x078000000a047fae */ /* 0x0003e8000812187c */
[----:B------:R3:W-:Y:S01]  /*77b60*/  STL [R1+0x1560], R19 ;  /* 0x0015601301007387 */ /* 0x0007e20000100800 */
[----:B------:R-:W-:-:S05]  /*77b70*/  IMAD.X R20, R20, 0x1, R0, P1 ;  /* 0x0000000114147824 */ /* 0x000fca00008e0600 */
[----:B------:R-:W-:Y:S01]  /*77b80*/  STL [R1+0x155c], R20 ;  /* 0x00155c1401007387 */ /* 0x000fe20000100800 */
[----:B------:R-:W-:-:S03]  /*77b90*/  IADD3.X R18, R18, R0, RZ, P2, !PT ;  /* 0x0000000012127210 */ /* 0x000fc600017fe4ff */
[----:B------:R3:W-:Y:S01]  /*77ba0*/  STL [R1+0x15a0], R17 ;  /* 0x0015a01101007387 */ /* 0x0007e20000100800 */
[----:B-1----:R-:W-:-:S03]  /*77bb0*/  IMAD.MOV.U32 R10, RZ, RZ, R19 ;  /* 0x000000ffff0a7224 */ /* 0x002fc600078e0013 */
[----:B------:R1:W-:Y:S01]  /*77bc0*/  STL [R1+0x159c], R18 ;  /* 0x00159c1201007387 */ /* 0x0003e20000100800 */
[----:B------:R-:W-:-:S03]  /*77bd0*/  IMAD.MOV.U32 R11, RZ, RZ, R20 ;  /* 0x000000ffff0b7224 */ /* 0x000fc600078e0014 */
[----:B------:R-:W4:Y:S04]  /*77be0*/  LDL.LU R152, [R1+0x16dc] ;  /* 0x0016dc0001987983 */ /* 0x000f280000300800 */
[----:B------:R-:W4:Y:S04]  /*77bf0*/  LDL.LU R23, [R1+0x16e0] ;  /* 0x0016e00001177983 */ /* 0x000f280000300800 */
[----:B------:R-:W4:Y:S04]  /*77c00*/  LDL.LU R22, [R1+0x171c] ;  /* 0x00171c0001167983 */ /* 0x000f280000300800 */
[----:B------:R-:W4:Y:S04]  /*77c10*/  LDL.LU R21, [R1+0x1720] ;  /* 0x0017200001157983 */ /* 0x000f280000300800 */
[----:B------:R1:W-:Y:S04]  /*77c20*/  LDGSTS.E [R4+0x7c00], desc[UR60][R10.64], P0 ;  /* 0x07c000000a047fae */ /* 0x0003e8000812187c */
[----:B---3--:R-:W3:Y:S01]  /*77c30*/  LDL.LU R19, [R1+0x1760] ;  /* 0x0017600001137983 */ /* 0x008ee20000300800 */
[----:B-1----:R-:W-:-:S03]  /*77c40*/  IMAD.MOV.U32 R10, RZ, RZ, R17 ;  /* 0x000000ffff0a7224 */ /* 0x002fc600078e0011 */
[----:B------:R-:W3:Y:S01]  /*77c50*/  LDL.LU R17, [R1+0x17a0] ;  /* 0x0017a00001117983 */ /* 0x000ee20000300800 */
[----:B------:R-:W-:-:S05]  /*77c60*/  MOV R11, R18 ;  /* 0x00000012000b7202 */ /* 0x000fca0000000f00 */
[----:B------:R1:W-:Y:S01]  /*77c70*/  LDGSTS.E [R4+0x20000], desc[UR60][R10.64], P0 ;  /* 0x200000000a047fae */ /* 0x0003e2000812187c */
[-C--:B------:R-:W-:Y:S02]  /*77c80*/  IADD3 R15, P1, R15, R5.reuse, RZ ;  /* 0x000000050f0f7210 */ /* 0x080fe40007f3e0ff */
[----:B------:R-:W-:-:S03]  /*77c90*/  IADD3 R12, P2, R12, R5, RZ ;  /* 0x000000050c0c7210 */ /* 0x000fc60007f5e0ff */
[----:B------:R-:W-:Y:S01]  /*77ca0*/  STL [R1+0x15e0], R15 ;  /* 0x0015e00f01007387 */ /* 0x000fe20000100800 */
[--C-:B--2---:R-:W-:Y:S02]  /*77cb0*/  IMAD.X R16, R16, 0x1, R0.reuse, P1 ;  /* 0x0000000110107824 */ /* 0x104fe400008e0600 */
[----:B------:R-:W-:-:S03]  /*77cc0*/  IMAD.X R14, R14, 0x1, R0, P2 ;  /* 0x000000010e0e7824 */ /* 0x000fc600010e0600 */
[----:B------:R-:W-:Y:S04]  /*77cd0*/  STL [R1+0x15dc], R16 ;  /* 0x0015dc1001007387 */ /* 0x000fe80000100800 */
[----:B------:R-:W-:Y:S04]  /*77ce0*/  STL [R1+0x1620], R12 ;  /* 0x0016200c01007387 */ /* 0x000fe80000100800 */
[----:B------:R-:W2:Y:S04]  /*77cf0*/  LDL.LU R20, [R1+0x175c] ;  /* 0x00175c0001147983 */ /* 0x000ea80000300800 */
[----:B------:R1:W-:Y:S04]  /*77d00*/  STL [R1+0x161c], R14 ;  /* 0x00161c0e01007387 */ /* 0x0003e80000100800 */
[----:B------:R-:W2:Y:S01]  /*77d10*/  LDL.LU R18, [R1+0x179c] ;  /* 0x00179c0001127983 */ /* 0x000ea20000300800 */
[----:B-1----:R-:W-:Y:S01]  /*77d20*/  IMAD.MOV.U32 R10, RZ, RZ, R15 ;  /* 0x000000ffff0a7224 */ /* 0x002fe200078e000f */
[----:B------:R-:W-:-:S05]  /*77d30*/  MOV R11, R16 ;  /* 0x00000010000b7202 */ /* 0x000fca0000000f00 */
[----:B------:R1:W-:Y:S02]  /*77d40*/  LDGSTS.E [R4+0x20400], desc[UR60][R10.64], P0 ;  /* 0x204000000a047fae */ /* 0x0003e4000812187c */
[----:B-1----:R-:W-:Y:S02]  /*77d50*/  IMAD.MOV.U32 R11, RZ, RZ, R14 ;  /* 0x000000ffff0b7224 */ /* 0x002fe400078e000e */
[----:B------:R-:W-:Y:S01]  /*77d60*/  IMAD.MOV.U32 R10, RZ, RZ, R12 ;  /* 0x000000ffff0a7224 */ /* 0x000fe200078e000c */
[----:B------:R-:W2:Y:S04]  /*77d70*/  LDL.LU R14, [R1+0x17e0] ;  /* 0x0017e000010e7983 */ /* 0x000ea80000300800 */
[----:B------:R-:W2:Y:S04]  /*77d80*/  LDL.LU R12, [R1+0x17e8] ;  /* 0x0017e800010c7983 */ /* 0x000ea80000300800 */
[----:B------:R1:W-:Y:S01]  /*77d90*/  LDGSTS.E [R4+0x20800], desc[UR60][R10.64], P0 ;  /* 0x208000000a047fae */ /* 0x0003e2000812187c */
[----:B------:R-:W-:-:S05]  /*77da0*/  IADD3 R8, P1, R8, R5, RZ ;  /* 0x0000000508087210 */ /* 0x000fca0007f3e0ff */
[----:B------:R-:W-:Y:S01]  /*77db0*/  STL [R1+0x1660], R8 ;  /* 0x0016600801007387 */ /* 0x000fe20000100800 */
[----:B------:R-:W-:Y:S01]  /*77dc0*/  IADD3 R3, P2, R3, R5, RZ ;  /* 0x0000000503037210 */ /* 0x000fe20007f5e0ff */
[----:B----4-:R-:W-:-:S05]  /*77dd0*/  IMAD.X R13, R13, 0x1, R0, P1 ;  /* 0x000000010d0d7824 */ /* 0x010fca00008e0600 */
[----:B------:R4:W-:Y:S01]  /*77de0*/  STL [R1+0x165c], R13 ;  /* 0x00165c0d01007387 */ /* 0x0009e20000100800 */
[----:B------:R-:W-:-:S03]  /*77df0*/  IADD3.X R6, R6, R0, RZ, P2, !PT ;  /* 0x0000000006067210 */ /* 0x000fc600017fe4ff */
[----:B------:R-:W-:Y:S04]  /*77e00*/  STL [R1+0x16a0], R3 ;  /* 0x0016a00301007387 */ /* 0x000fe80000100800 */
[----:B------:R-:W2:Y:S01]  /*77e10*/  LDL.LU R15, [R1+0x17dc] ;  /* 0x0017dc00010f7983 */ /* 0x000ea20000300800 */
[----:B-1----:R-:W-:-:S03]  /*77e20*/  IMAD.MOV.U32 R11, RZ, RZ, R13 ;  /* 0x000000ffff0b7224 */ /* 0x002fc600078e000d */
[----:B------:R1:W-:Y:S04]  /*77e30*/  STL [R1+0x169c], R6 ;  /* 0x00169c0601007387 */ /* 0x0003e80000100800 */
[----:B----4-:R-:W4:Y:S01]  /*77e40*/  LDL.LU R13, [R1+0x17e4] ;  /* 0x0017e400010d7983 */ /* 0x010f220000300800 */
[----:B------:R-:W-:-:S03]  /*77e50*/  IMAD.MOV.U32 R10, RZ, RZ, R8 ;  /* 0x000000ffff0a7224 */ /* 0x000fc600078e0008 */
[----:B------:R-:W4:Y:S04]  /*77e60*/  LDL.LU R16, [R1+0x17ec] ;  /* 0x0017ec0001107983 */ /* 0x000f280000300800 */
[----:B------:R1:W-:Y:S04]  /*77e70*/  LDGSTS.E [R4+0x20c00], desc[UR60][R10.64], P0 ;  /* 0x20c000000a047fae */ /* 0x0003e8000812187c */
[----:B------:R-:W4:Y:S01]  /*77e80*/  LDL.LU R8, [R1+0x17f0] ;  /* 0x0017f00001087983 */ /* 0x000f220000300800 */
[----:B-1----:R-:W-:Y:S01]  /*77e90*/  MOV R11, R6 ;  /* 0x00000006000b7202 */ /* 0x002fe20000000f00 */
[----:B------:R-:W-:-:S02]  /*77ea0*/  IMAD.MOV.U32 R10, RZ, RZ, R3 ;  /* 0x000000ffff0a7224 */ /* 0x000fc400078e0003 */
[----:B------:R-:W4:Y:S04]  /*77eb0*/  LDL.LU R6, [R1+0x17f4] ;  /* 0x0017f40001067983 */ /* 0x000f280000300800 */
[----:B------:R-:W4:Y:S01]  /*77ec0*/  LDL.LU R3, [R1+0x17f8] ;  /* 0x0017f80001037983 */ /* 0x000f220000300800 */
[----:B------:R-:W-:-:S03]  /*77ed0*/  IADD3 R23, P1, R23, R5, RZ ;  /* 0x0000000517177210 */ /* 0x000fc60007f3e0ff */
[----:B------:R1:W-:Y:S02]  /*77ee0*/  LDGSTS.E [R4+0x21000], desc[UR60][R10.64], P0 ;  /* 0x210000000a047fae */ /* 0x0003e4000812187c */
[--C-:B------:R-:W-:Y:S01]  /*77ef0*/  IMAD.X R152, R152, 0x1, R0.reuse, P1 ;  /* 0x0000000198987824 */ /* 0x100fe200008e0600 */
[-C--:B------:R-:W-:Y:S01]  /*77f00*/  IADD3 R21, P2, R21, R5.reuse, RZ ;  /* 0x0000000515157210 */ /* 0x080fe20007f5e0ff */
[----:B------:R-:W-:Y:S04]  /*77f10*/  STL [R1+0x16e0], R23 ;  /* 0x0016e01701007387 */ /* 0x000fe80000100800 */
[----:B------:R-:W-:Y:S01]  /*77f20*/  IMAD.X R22, R22, 0x1, R0, P2 ;  /* 0x0000000116167824 */ /* 0x000fe200010e0600 */
[----:B---3--:R-:W-:Y:S01]  /*77f30*/  IADD3 R19, P1, R19, R5, RZ ;  /* 0x0000000513137210 */ /* 0x008fe20007f3e0ff */
[----:B------:R-:W-:Y:S01]  /*77f40*/  STL [R1+0x16dc], R152 ;  /* 0x0016dc9801007387 */ /* 0x000fe20000100800 */
[----:B-1----:R-:W-:Y:S01]  /*77f50*/  IMAD.MOV.U32 R10, RZ, RZ, R23 ;  /* 0x000000ffff0a7224 */ /* 0x002fe200078e0017 */
[----:B------:R-:W-:-:S02]  /*77f60*/  MOV R11, R152 ;  /* 0x00000098000b7202 */ /* 0x000fc40000000f00 */
[----:B------:R-:W-:Y:S01]  /*77f70*/  STL [R1+0x1720], R21 ;  /* 0x0017201501007387 */ /* 0x000fe20000100800 */
[----:B------:R-:W-:-:S03]  /*77f80*/  IADD3 R17, P2, R17, R5, RZ ;  /* 0x0000000511117210 */ /* 0x000fc60007f5e0ff */
[----:B------:R1:W-:Y:S04]  /*77f90*/  STL [R1+0x171c], R22 ;  /* 0x00171c1601007387 */ /* 0x0003e80000100800 */
[----:B------:R-:W-:Y:S04]  /*77fa0*/  STL [R1+0x1760], R19 ;  /* 0x0017601301007387 */ /* 0x000fe80000100800 */
[----:B------:R3:W-:Y:S02]  /*77fb0*/  LDGSTS.E [R4+0x21400], desc[UR60][R10.64], P0 ;  /* 0x214000000a047fae */ /* 0x0007e4000812187c */
[----:B---3--:R-:W-:-:S02]  /*77fc0*/  IMAD.MOV.U32 R11, RZ, RZ, R22 ;  /* 0x000000ffff0b7224 */ /* 0x008fc400078e0016 */
[----:B--2---:R-:W-:-:S05]  /*77fd0*/  IMAD.X R20, R20, 0x1, R0, P1 ;  /* 0x0000000114147824 */ /* 0x004fca00008e0600 */
[----:B------:R-:W-:Y:S01]  /*77fe0*/  STL [R1+0x175c], R20 ;  /* 0x00175c1401007387 */ /* 0x000fe20000100800 */
[----:B------:R-:W-:-:S03]  /*77ff0*/  IADD3.X R18, R18, R0, RZ, P2, !PT ;  /* 0x0000000012127210 */ /* 0x000fc600017fe4ff */
[----:B------:R-:W-:Y:S04]  /*78000*/  STL [R1+0x17a0], R17 ;  /* 0x0017a01101007387 */ /* 0x000fe80000100800 */
[----:B------:R-:W-:Y:S04]  /*78010*/  STL [R1+0x179c], R18 ;  /* 0x00179c1201007387 */ /* 0x000fe80000100800 */
[----:B-1----:R-:W2:Y:S04]  /*78020*/  LDL.LU.64 R22, [R1+0x8f0] ;  /* 0x0008f00001167983 */ /* 0x002ea80000300a00 */
[----:B------:R-:W3:Y:S04]  /*78030*/  LDL.LU.64 R154, [R1+0x980] ;  /* 0x00098000019a7983 */ /* 0x000ee80000300a00 */
[----:B------:R-:W3:Y:S01]  /*78040*/  LDL.LU.64 R152, [R1+0x978] ;  /* 0x0009780001987983 */ /* 0x000ee20000300a00 */
[----:B------:R-:W-:-:S05]  /*78050*/  IMAD.MOV.U32 R10, RZ, RZ, R21 ;  /* 0x000000ffff0a7224 */ /* 0x000fca00078e0015 */
[----:B------:R1:W-:Y:S01]  /*78060*/  LDGSTS.E [R4+0x21800], desc[UR60][R10.64], P0 ;  /* 0x218000000a047fae */ /* 0x0003e2000812187c */
[-C--:B------:R-:W-:Y:S02]  /*78070*/  IADD3 R14, P1, R14, R5.reuse, RZ ;  /* 0x000000050e0e7210 */ /* 0x080fe40007f3e0ff */
[----:B------:R-:W-:Y:S01]  /*78080*/  IADD3 R12, P2, R12, R5, RZ ;  /* 0x000000050c0c7210 */ /* 0x000fe20007f5e0ff */
[----:B-1----:R-:W-:Y:S02]  /*78090*/  IMAD.MOV.U32 R10, RZ, RZ, R19 ;  /* 0x000000ffff0a7224 */ /* 0x002fe400078e0013 */
[----:B------:R-:W-:-:S05]  /*780a0*/  IMAD.MOV.U32 R11, RZ, RZ, R20 ;  /* 0x000000ffff0b7224 */ /* 0x000fca00078e0014 */
[----:B------:R1:W-:Y:S02]  /*780b0*/  LDGSTS.E [R4+0x21c00], desc[UR60][R10.64], P0 ;  /* 0x21c000000a047fae */ /* 0x0003e4000812187c */
[----:B-1----:R-:W-:Y:S01]  /*780c0*/  IMAD.MOV.U32 R10, RZ, RZ, R17 ;  /* 0x000000ffff0a7224 */ /* 0x002fe200078e0011 */
[----:B------:R-:W-:Y:S01]  /*780d0*/  MOV R11, R18 ;  /* 0x00000012000b7202 */ /* 0x000fe20000000f00 */
[----:B------:R-:W-:Y:S04]  /*780e0*/  STL [R1+0x17e0], R14 ;  /* 0x0017e00e01007387 */ /* 0x000fe80000100800 */
[----:B------:R1:W-:Y:S02]  /*780f0*/  LDGSTS.E [R4+0x22000], desc[UR60][R10.64], P0 ;  /* 0x220000000a047fae */ /* 0x0003e4000812187c */
[----:B-1----:R-:W-:-:S02]  /*78100*/  IMAD.MOV.U32 R10, RZ, RZ, R14 ;  /* 0x000000ffff0a7224 */ /* 0x002fc400078e000e */
[----:B------:R-:W-:-:S05]  /*78110*/  IMAD.X R15, R15, 0x1, R0, P1 ;  /* 0x000000010f0f7824 */ /* 0x000fca00008e0600 */
[----:B------:R-:W-:Y:S01]  /*78120*/  MOV R11, R15 ;  /* 0x0000000f000b7202 */ /* 0x000fe20000000f00 */
[----:B----4-:R-:W-:Y:S01]  /*78130*/  IMAD.X R13, R13, 0x1, R0, P2 ;  /* 0x000000010d0d7824 */ /* 0x010fe200010e0600 */
[----:B------:R-:W-:Y:S04]  /*78140*/  STL [R1+0x17dc], R15 ;  /* 0x0017dc0f01007387 */ /* 0x000fe80000100800 */
[----:B------:R-:W-:Y:S04]  /*78150*/  STL [R1+0x17e8], R12 ;  /* 0x0017e80c01007387 */ /* 0x000fe80000100800 */
[----:B------:R1:W-:Y:S04]  /*78160*/  LDGSTS.E [R4+0x22400], desc[UR60][R10.64], P0 ;  /* 0x224000000a047fae */ /* 0x0003e8000812187c */
[----:B------:R4:W-:Y:S01]  /*78170*/  STL [R1+0x17e4], R13 ;  /* 0x0017e40d01007387 */ /* 0x0009e20000100800 */
[----:B------:R-:W-:Y:S01]  /*78180*/  IADD3 R8, P1, R8, R5, RZ ;  /* 0x0000000508087210 */ /* 0x000fe20007f3e0ff */
[----:B-1----:R-:W-:-:S02]  /*78190*/  IMAD.MOV.U32 R10, RZ, RZ, R12 ;  /* 0x000000ffff0a7224 */ /* 0x002fc400078e000c */
[----:B------:R-:W-:Y:S02]  /*781a0*/  IMAD.MOV.U32 R11, RZ, RZ, R13 ;  /* 0x000000ffff0b7224 */ /* 0x000fe400078e000d */
[----:B----4-:R-:W4:Y:S01]  /*781b0*/  LDL.LU.64 R12, [R1+0x970] ;  /* 0x00097000010c7983 */ /* 0x010f220000300a00 */
[----:B------:R-:W-:-:S03]  /*781c0*/  IADD3 R3, P2, R3, R5, RZ ;  /* 0x0000000503037210 */ /* 0x000fc60007f5e0ff */
[----:B------:R-:W4:Y:S01]  /*781d0*/  LDL.LU.64 R162, [R1+0x968] ;  /* 0x0009680001a27983 */ /* 0x000f220000300a00 */
[----:B------:R-:W-:Y:S01]  /*781e0*/  IMAD.X R16, R16, 0x1, R0, P1 ;  /* 0x0000000110107824 */ /* 0x000fe200008e0600 */
[----:B------:R-:W-:Y:S02]  /*781f0*/  IADD3.X R6, R6, R0, RZ, P2, !PT ;  /* 0x0000000006067210 */ /* 0x000fe400017fe4ff */
[----:B------:R-:W4:Y:S04]  /*78200*/  LDL.LU.64 R14, [R1+0x960] ;  /* 0x00096000010e7983 */ /* 0x000f280000300a00 */
[----:B------:R-:W-:Y:S04]  /*78210*/  STL [R1+0x17f0], R8 ;  /* 0x0017f00801007387 */ /* 0x000fe80000100800 */
[----:B------:R1:W-:Y:S04]  /*78220*/  STL [R1+0x17ec], R16 ;  /* 0x0017ec1001007387 */ /* 0x0003e80000100800 */
[----:B------:R2:W-:Y:S04]  /*78230*/  STL [R1+0x17f8], R3 ;  /* 0x0017f80301007387 */ /* 0x0005e80000100800 */
[----:B------:R4:W-:Y:S04]  /*78240*/  STL [R1+0x17f4], R6 ;  /* 0x0017f40601007387 */ /* 0x0009e80000100800 */
[----:B------:R-:W4:Y:S04]  /*78250*/  LDL.LU.64 R164, [R1+0x958] ;  /* 0x0009580001a47983 */ /* 0x000f280000300a00 */
[----:B------:R1:W-:Y:S02]  /*78260*/  LDGSTS.E [R4+0x22800], desc[UR60][R10.64], P0 ;  /* 0x228000000a047fae */ /* 0x0003e4000812187c */
[----:B-1----:R-:W-:-:S02]  /*78270*/  IMAD.MOV.U32 R11, RZ, RZ, R16 ;  /* 0x000000ffff0b7224 */ /* 0x002fc400078e0010 */
[----:B------:R-:W4:Y:S04]  /*78280*/  LDL.LU.64 R16, [R1+0x950] ;  /* 0x0009500001107983 */ /* 0x000f280000300a00 */
[----:B------:R-:W4:Y:S04]  /*78290*/  LDL.LU.64 R166, [R1+0x948] ;  /* 0x0009480001a67983 */ /* 0x000f280000300a00 */
[----:B------:R-:W4:Y:S04]  /*782a0*/  LDL.LU.64 R18, [R1+0x940] ;  /* 0x0009400001127983 */ /* 0x000f280000300a00 */
[----:B------:R-:W4:Y:S01]  /*782b0*/  LDL.LU.64 R168, [R1+0x938] ;  /* 0x0009380001a87983 */ /* 0x000f220000300a00 */
[----:B------:R-:W-:-:S03]  /*782c0*/  IMAD.MOV.U32 R10, RZ, RZ, R8 ;  /* 0x000000ffff0a7224 */ /* 0x000fc600078e0008 */
[----:B------:R-:W4:Y:S04]  /*782d0*/  LDL.LU.64 R20, [R1+0x930] ;  /* 0x0009300001147983 */ /* 0x000f280000300a00 */
[----:B------:R-:W4:Y:S04]  /*782e0*/  LDL.LU R172, [R1+0xda4] ;  /* 0x000da40001ac7983 */ /* 0x000f280000300800 */
[----:B------:R-:W4:Y:S04]  /*782f0*/  LDL.LU R171, [R1+0xda8] ;  /* 0x000da80001ab7983 */ /* 0x000f280000300800 */
[----:B------:R-:W4:Y:S04]  /*78300*/  LDL.LU.64 R176, [R1+0x928] ;  /* 0x0009280001b07983 */ /* 0x000f280000300a00 */
[----:B------:R1:W-:Y:S01]  /*78310*/  LDGSTS.E [R4+0x22c00], desc[UR60][R10.64], P0 ;  /* 0x22c000000a047fae */ /* 0x0003e2000812187c */
[----:B--2---:R-:W-:Y:S01]  /*78320*/  IADD3 R156, P1, R22, R5, RZ ;  /* 0x00000005169c7210 */ /* 0x004fe20007f3e0ff */
[----:B-1----:R-:W-:Y:S01]  /*78330*/  IMAD.MOV.U32 R10, RZ, RZ, R3 ;  /* 0x000000ffff0a7224 */ /* 0x002fe200078e0003 */
[----:B------:R-:W-:-:S03]  /*78340*/  MOV R11, R6 ;  /* 0x00000006000b7202 */ /* 0x000fc60000000f00 */
[--C-:B------:R-:W-:Y:S01]  /*78350*/  IMAD.X R3, R23, 0x1, R0.reuse, P1 ;  /* 0x0000000117037824 */ /* 0x100fe200008e0600 */
[-C--:B---3--:R-:W-:Y:S01]  /*78360*/  IADD3 R157, P1, R154, R5.reuse, RZ ;  /* 0x000000059a9d7210 */ /* 0x088fe20007f3e0ff */
[----:B------:R-:W2:Y:S04]  /*78370*/  LDL.LU.64 R22, [R1+0x920] ;  /* 0x0009200001167983 */ /* 0x000ea80000300a00 */
[----:B------:R1:W-:Y:S04]  /*78380*/  LDGSTS.E [R4+0x23000], desc[UR60][R10.64], P0 ;  /* 0x230000000a047fae */ /* 0x0003e8000812187c */
[----:B------:R-:W3:Y:S01]  /*78390*/  LDL.LU.64 R180, [R1+0x918] ;  /* 0x0009180001b47983 */ /* 0x000ee20000300a00 */
[----:B-1----:R-:W-:Y:S01]  /*783a0*/  IMAD.X R10, R155, 0x1, R0, P1 ;  /* 0x000000019b0a7824 */ /* 0x002fe200008e0600 */
[----:B------:R-:W-:-:S05]  /*783b0*/  IADD3 R158, P1, R152, R5, RZ ;  /* 0x00000005989e7210 */ /* 0x000fca0007f3e0ff */
[----:B------:R-:W-:Y:S02]  /*783c0*/  IMAD.X R11, R153, 0x1, R0, P1 ;  /* 0x00000001990b7824 */ /* 0x000fe400008e0600 */
[----:B------:R-:W3:Y:S04]  /*783d0*/  LDL.LU.64 R152, [R1+0x910] ;  /* 0x0009100001987983 */ /* 0x000ee80000300a00 */
[----:B------:R-:W3:Y:S04]  /*783e0*/  LDL.LU.64 R178, [R1+0x908] ;  /* 0x0009080001b27983 */ /* 0x000ee80000300a00 */
[----:B------:R-:W3:Y:S04]  /*783f0*/  LDL.LU.64 R154, [R1+0x900] ;  /* 0x00090000019a7983 */ /* 0x000ee80000300a00 */
[----:B------:R-:W3:Y:S01]  /*78400*/  LDL.LU.64 R174, [R1+0x8f8] ;  /* 0x0008f80001ae7983 */ /* 0x000ee20000300a00 */
[----:B------:R-:W-:Y:S01]  /*78410*/  MOV R226, R157 ;  /* 0x0000009d00e27202 */ /* 0x000fe20000000f00 */
[----:B------:R-:W-:-:S02]  /*78420*/  IMAD.MOV.U32 R227, RZ, RZ, R10 ;  /* 0x000000ffffe37224 */ /* 0x000fc400078e000a */
[----:B------:R-:W-:Y:S02]  /*78430*/  IMAD.MOV.U32 R222, RZ, RZ, R158 ;  /* 0x000000ffffde7224 */ /* 0x000fe400078e009e */
[----:B------:R-:W-:Y:S01]  /*78440*/  IMAD.MOV.U32 R223, RZ, RZ, R11 ;  /* 0x000000ffffdf7224 */ /* 0x000fe200078e000b */
[----:B------:R-:W-:Y:S04]  /*78450*/  LDGSTS.E [R4+0x23400], desc[UR60][R226.64], P0 ;  /* 0x23400000e2047fae */ /* 0x000fe8000812187c */
[----:B------:R-:W-:Y:S01]  /*78460*/  LDGSTS.E [R4+0x23800], desc[UR60][R222.64], P0 ;  /* 0x23800000de047fae */ /* 0x000fe2000812187c */
[----:B----4-:R-:W-:-:S04]  /*78470*/  IADD3 R159, P1, R12, R5, RZ ;  /* 0x000000050c9f7210 */ /* 0x010fc80007f3e0ff */
[----:B------:R-:W-:Y:S02]  /*78480*/  IADD3.X R12, R13, R0, RZ, P1, !PT ;  /* 0x000000000d0c7210 */ /* 0x000fe40000ffe4ff */
[----:B------:R-:W-:-:S05]  /*78490*/  IADD3 R160, P1, R162, R5, RZ ;  /* 0x00000005a2a07210 */ /* 0x000fca0007f3e0ff */
[----:B------:R-:W-:Y:S01]  /*784a0*/  IMAD.X R13, R163, 0x1, R0, P1 ;  /* 0x00000001a30d7824 */ /* 0x000fe200008e0600 */
[----:B------:R-:W-:-:S05]  /*784b0*/  IADD3 R161, P1, R14, R5, RZ ;  /* 0x000000050ea17210 */ /* 0x000fca0007f3e0ff */
[----:B------:R-:W-:Y:S01]  /*784c0*/  IMAD.X R14, R15, 0x1, R0, P1 ;  /* 0x000000010f0e7824 */ /* 0x000fe200008e0600 */
[----:B------:R-:W-:-:S05]  /*784d0*/  IADD3 R162, P1, R164, R5, RZ ;  /* 0x00000005a4a27210 */ /* 0x000fca0007f3e0ff */
[----:B------:R-:W-:Y:S01]  /*784e0*/  IMAD.X R15, R165, 0x1, R0, P1 ;  /* 0x00000001a50f7824 */ /* 0x000fe200008e0600 */
[----:B------:R-:W-:-:S04]  /*784f0*/  IADD3 R163, P1, R16, R5, RZ ;  /* 0x0000000510a37210 */ /* 0x000fc80007f3e0ff */
        /* <DEDUP_REMOVED lines=11> */
[----:B--2---:R-:W-:-:S05]  /*785b0*/  IADD3 R169, P1, R22, R5, RZ ;  /* 0x0000000516a97210 */ /* 0x004fca0007f3e0ff */
[----:B------:R-:W-:Y:S01]  /*785c0*/  IMAD.X R22, R23, 0x1, R0, P1 ;  /* 0x0000000117167824 */ /* 0x000fe200008e0600 */
[----:B---3--:R-:W-:-:S05]  /*785d0*/  IADD3 R176, P1, R180, R5, RZ ;  /* 0x00000005b4b07210 */ /* 0x008fca0007f3e0ff */
[----:B------:R-:W-:Y:S01]  /*785e0*/  IMAD.X R23, R181, 0x1, R0, P1 ;  /* 0x00000001b5177824 */ /* 0x000fe200008e0600 */
[----:B------:R-:W-:-:S04]  /*785f0*/  IADD3 R177, P1, R152, R5, RZ ;  /* 0x0000000598b17210 */ /* 0x000fc80007f3e0ff */
[----:B------:R-:W-:Y:S02]  /*78600*/  IADD3.X R152, R153, R0, RZ, P1, !PT ;  /* 0x0000000099987210 */ /* 0x000fe40000ffe4ff */
[----:B------:R-:W-:-:S05]  /*78610*/  IADD3 R173, P1, R178, R5, RZ ;  /* 0x00000005b2ad7210 */ /* 0x000fca0007f3e0ff */
[----:B------:R-:W-:Y:S01]  /*78620*/  IMAD.X R153, R179, 0x1, R0, P1 ;  /* 0x00000001b3997824 */ /* 0x000fe200008e0600 */
[-C--:B------:R-:W-:Y:S02]  /*78630*/  IADD3 R8, P1, R154, R5.reuse, RZ ;  /* 0x000000059a087210 */ /* 0x080fe40007f3e0ff */
[----:B------:R-:W-:-:S03]  /*78640*/  IADD3 R6, P2, R174, R5, RZ ;  /* 0x00000005ae067210 */ /* 0x000fc60007f5e0ff */
[--C-:B------:R-:W-:Y:S01]  /*78650*/  IMAD.X R154, R155, 0x1, R0.reuse, P1 ;  /* 0x000000019b9a7824 */ /* 0x100fe200008e0600 */
[----:B------:R-:W-:Y:S01]  /*78660*/  IADD3 R171, P1, R171, R5, RZ ;  /* 0x00000005abab7210 */ /* 0x000fe20007f3e0ff */
[----:B------:R-:W-:Y:S02]  /*78670*/  IMAD.X R155, R175, 0x1, R0, P2 ;  /* 0x00000001af9b7824 */ /* 0x000fe400010e0600 */
[----:B------:R-:W-:Y:S01]  /*78680*/  IMAD.MOV.U32 R174, RZ, RZ, R156 ;  /* 0x000000ffffae7224 */ /* 0x000fe200078e009c */
[----:B------:R-:W-:Y:S01]  /*78690*/  IADD3.X R172, R172, R0, RZ, P1, !PT ;  /* 0x00000000acac7210 */ /* 0x000fe20000ffe4ff */
[----:B------:R-:W-:Y:S01]  /*786a0*/  IMAD.MOV.U32 R175, RZ, RZ, R3 ;  /* 0x000000ffffaf7224 */ /* 0x000fe200078e0003 */
[----:B------:R-:W-:Y:S01]  /*786b0*/  STL [R1+0xda8], R171 ;  /* 0x000da8ab01007387 */ /* 0x000fe20000100800 */
[----:B------:R-:W-:Y:S01]  /*786c0*/  MOV R218, R159 ;  /* 0x0000009f00da7202 */ /* 0x000fe20000000f00 */
[----:B------:R-:W-:Y:S01]  /*786d0*/  IMAD.MOV.U32 R219, RZ, RZ, R12 ;  /* 0x000000ffffdb7224 */ /* 0x000fe200078e000c */
[----:B------:R-:W-:Y:S01]  /*786e0*/  MOV R210, R161 ;  /* 0x000000a100d27202 */ /* 0x000fe20000000f00 */
[----:B------:R-:W-:Y:S01]  /*786f0*/  STL [R1+0xda4], R172 ;  /* 0x000da4ac01007387 */ /* 0x000fe20000100800 */
[----:B------:R-:W-:-:S02]  /*78700*/  IMAD.MOV.U32 R214, RZ, RZ, R160 ;  /* 0x000000ffffd67224 */ /* 0x000fc400078e00a0 */
[----:B------:R-:W-:Y:S01]  /*78710*/  IMAD.MOV.U32 R215, RZ, RZ, R13 ;  /* 0x000000ffffd77224 */ /* 0x000fe200078e000d */
[----:B------:R-:W-:Y:S01]  /*78720*/  STL.64 [R1+0x8f0], R174 ;  /* 0x0008f0ae01007387 */ /* 0x000fe20000100a00 */
[----:B------:R-:W-:Y:S01]  /*78730*/  IMAD.MOV.U32 R211, RZ, RZ, R14 ;  /* 0x000000ffffd37224 */ /* 0x000fe200078e000e */
[----:B------:R-:W-:Y:S01]  /*78740*/  MOV R202, R163 ;  /* 0x000000a300ca7202 */ /* 0x000fe20000000f00 */
[----:B------:R-:W-:Y:S01]  /*78750*/  IMAD.MOV.U32 R206, RZ, RZ, R162 ;  /* 0x000000ffffce7224 */ /* 0x000fe200078e00a2 */
[----:B------:R-:W-:Y:S01]  /*78760*/  STL.64 [R1+0x980], R226 ;  /* 0x000980e201007387 */ /* 0x000fe20000100a00 */
[----:B------:R-:W-:Y:S02]  /*78770*/  IMAD.MOV.U32 R207, RZ, RZ, R15 ;  /* 0x000000ffffcf7224 */ /* 0x000fe400078e000f */
[----:B------:R-:W-:Y:S01]  /*78780*/  IMAD.MOV.U32 R203, RZ, RZ, R16 ;  /* 0x000000ffffcb7224 */ /* 0x000fe200078e0010 */
[----:B------:R-:W-:Y:S01]  /*78790*/  STL.64 [R1+0x978], R222 ;  /* 0x000978de01007387 */ /* 0x000fe20000100a00 */
[----:B------:R-:W-:Y:S01]  /*787a0*/  IMAD.MOV.U32 R188, RZ, RZ, R164 ;  /* 0x000000ffffbc7224 */ /* 0x000fe200078e00a4 */
[----:B------:R-:W-:Y:S01]  /*787b0*/  MOV R186, R165 ;  /* 0x000000a500ba7202 */ /* 0x000fe20000000f00 */
[----:B------:R-:W-:Y:S01]  /*787c0*/  IMAD.MOV.U32 R189, RZ, RZ, R17 ;  /* 0x000000ffffbd7224 */ /* 0x000fe200078e0011 */
[----:B------:R-:W-:Y:S01]  /*787d0*/  STL.64 [R1+0x970], R218 ;  /* 0x000970da01007387 */ /* 0x000fe20000100a00 */
[----:B------:R-:W-:Y:S01]  /*787e0*/  IMAD.MOV.U32 R187, RZ, RZ, R18 ;  /* 0x000000ffffbb7224 */ /* 0x000fe200078e0012 */
[----:B------:R-:W-:Y:S01]  /*787f0*/  MOV R182, R167 ;  /* 0x000000a700b67202 */ /* 0x000fe20000000f00 */
[----:B------:R-:W-:Y:S01]  /*78800*/  IMAD.MOV.U32 R184, RZ, RZ, R166 ;  /* 0x000000ffffb87224 */ /* 0x000fe200078e00a6 */
[----:B------:R-:W-:Y:S01]  /*78810*/  STL.64 [R1+0x968], R214 ;  /* 0x000968d601007387 */ /* 0x000fe20000100a00 */
        /* <DEDUP_REMOVED lines=11> */
[----:B------:R-:W-:-:S02]  /*788d0*/  MOV R159, R152 ;  /* 0x00000098009f7202 */ /* 0x000fc40000000f00 */
[----:B------:R-:W-:Y:S01]  /*788e0*/  STL.64 [R1+0x948], R188 ;  /* 0x000948bc01007387 */ /* 0x000fe20000100a00 */
[----:B------:R-:W-:-:S03]  /*788f0*/  IMAD.MOV.U32 R158, RZ, RZ, R3 ;  /* 0x000000ffff9e7224 */ /* 0x000fc600078e0003 */
[----:B------:R-:W-:Y:S01]  /*78900*/  STL.64 [R1+0x940], R186 ;  /* 0x000940ba01007387 */ /* 0x000fe20000100a00 */
[----:B------:R-:W-:Y:S01]  /*78910*/  IMAD.MOV.U32 R156, RZ, RZ, R173 ;  /* 0x000000ffff9c7224 */ /* 0x000fe200078e00ad */
[----:B------:R-:W-:Y:S01]  /*78920*/  MOV R19, R154 ;  /* 0x0000009a00137202 */ /* 0x000fe20000000f00 */
[----:B------:R-:W-:Y:S01]  /*78930*/  IMAD.MOV.U32 R157, RZ, RZ, R153 ;  /* 0x000000ffff9d7224 */ /* 0x000fe200078e0099 */
[----:B------:R-:W-:Y:S01]  /*78940*/  STL.64 [R1+0x938], R184 ;  /* 0x000938b801007387 */ /* 0x000fe20000100a00 */
[----:B------:R-:W-:-:S03]  /*78950*/  IMAD.MOV.U32 R18, RZ, RZ, R8 ;  /* 0x000000ffff127224 */ /* 0x000fc600078e0008 */
[----:B------:R-:W-:Y:S01]  /*78960*/  STL.64 [R1+0x930], R182 ;  /* 0x000930b601007387 */ /* 0x000fe20000100a00 */
[----:B------:R-:W-:Y:S02]  /*78970*/  IMAD.MOV.U32 R10, RZ, RZ, R6 ;  /* 0x000000ffff0a7224 */ /* 0x000fe400078e0006 */
[----:B------:R-:W-:Y:S01]  /*78980*/  IMAD.MOV.U32 R11, RZ, RZ, R155 ;  /* 0x000000ffff0b7224 */ /* 0x000fe200078e009b */
[----:B------:R-:W-:Y:S04]  /*78990*/  STL.64 [R1+0x928], R180 ;  /* 0x000928b401007387 */ /* 0x000fe80000100a00 */
[----:B------:R-:W-:Y:S04]  /*789a0*/  STL.64 [R1+0x920], R178 ;  /* 0x000920b201007387 */ /* 0x000fe80000100a00 */
[----:B------:R-:W-:Y:S04]  /*789b0*/  STL.64 [R1+0x918], R176 ;  /* 0x000918b001007387 */ /* 0x000fe80000100a00 */
[----:B------:R-:W-:Y:S04]  /*789c0*/  STL.64 [R1+0x910], R158 ;  /* 0x0009109e01007387 */ /* 0x000fe80000100a00 */
[----:B------:R-:W-:Y:S04]  /*789d0*/  STL.64 [R1+0x908], R156 ;  /* 0x0009089c01007387 */ /* 0x000fe80000100a00 */
[----:B------:R1:W-:Y:S04]  /*789e0*/  STL.64 [R1+0x900], R18 ;  /* 0x0009001201007387 */ /* 0x0003e80000100a00 */
[----:B------:R2:W-:Y:S04]  /*789f0*/  STL.64 [R1+0x8f8], R10 ;  /* 0x0008f80a01007387 */ /* 0x0005e80000100a00 */
        /* <DEDUP_REMOVED lines=20> */
[----:B------:R-:W4:Y:S04]  /*78b40*/  LDL.LU R12, [R1+0xee8] ;  /* 0x000ee800010c7983 */ /* 0x000f280000300800 */
[----:B------:R-:W-:Y:S04]  /*78b50*/  LDGSTS.E [R4+0x26c00], desc[UR60][R158.64], P0 ;  /* 0x26c000009e047fae */ /* 0x000fe8000812187c */
[----:B------:R-:W-:Y:S04]  /*78b60*/  LDGSTS.E [R4+0x27000], desc[UR60][R156.64], P0 ;  /* 0x270000009c047fae */ /* 0x000fe8000812187c */
[----:B------:R-:W-:Y:S01]  /*78b70*/  LDGSTS.E [R4+0x27400], desc[UR60][R18.64], P0 ;  /* 0x2740000012047fae */ /* 0x000fe2000812187c */
[----:B------:R-:W-:-:S03]  /*78b80*/  LOP3.LUT R3, R7, 0x10, RZ, 0x3c, !PT ;  /* 0x0000001007037812 */ /* 0x000fc600078e3cff */
[----:B------:R2:W-:Y:S04]  /*78b90*/  LDGSTS.E [R4+0x27800], desc[UR60][R10.64], P0 ;  /* 0x278000000a047fae */ /* 0x0005e8000812187c */
[----:B-1----:R-:W4:Y:S04]  /*78ba0*/  LDL.LU R18, [R1+0xf28] ;  /* 0x000f280001127983 */ /* 0x002f280000300800 */
[----:B------:R-:W4:Y:S04]  /*78bb0*/  LDL.LU R17, [R1+0xee4] ;  /* 0x000ee40001117983 */ /* 0x000f280000300800 */
[----:B------:R-:W4:Y:S01]  /*78bc0*/  LDL.LU R19, [R1+0xf24] ;  /* 0x000f240001137983 */ /* 0x000f220000300800 */
[----:B------:R-:W-:Y:S01]  /*78bd0*/  IMAD.IADD R3, R3, 0x1, R9 ;  /* 0x0000000103037824 */ /* 0x000fe200078e0209 */
[----:B--2---:R-:W-:Y:S01]  /*78be0*/  MOV R10, R171 ;  /* 0x000000ab000a7202 */ /* 0x004fe20000000f00 */
[----:B------:R-:W-:Y:S01]  /*78bf0*/  IMAD.MOV.U32 R11, RZ, RZ, R172 ;  /* 0x000000ffff0b7224 */ /* 0x000fe200078e00ac */
[----:B------:R-:W-:Y:S04]  /*78c00*/  LDGSTS.E [R4+0x27c00], desc[UR60][R174.64], P0 ;  /* 0x27c00000ae047fae */ /* 0x000fe8000812187c */
[----:B------:R-:W2:Y:S04]  /*78c10*/  LDL.LU R14, [R1+0xf68] ;  /* 0x000f6800010e7983 */ /* 0x000ea80000300800 */
[----:B------:R1:W-:Y:S04]  /*78c20*/  LDGSTS.E [R3+0x80], desc[UR60][R10.64], P0 ;  /* 0x000800000a037fae */ /* 0x0003e8000812187c */
[----:B------:R-:W2:Y:S01]  /*78c30*/  LDL.LU R4, [R1+0xfa8] ;  /* 0x000fa80001047983 */ /* 0x000ea20000300800 */
[----:B---3--:R-:W-:-:S02]  /*78c40*/  IADD3 R6, P1, R6, R5, RZ ;  /* 0x0000000506067210 */ /* 0x008fc40007f3e0ff */
[----:B----4-:R-:W-:-:S03]  /*78c50*/  IADD3 R21, P2, R21, R5, RZ ;  /* 0x0000000515157210 */ /* 0x010fc60007f5e0ff */
[----:B------:R-:W-:Y:S01]  /*78c60*/  IMAD.X R20, R20, 0x1, R0, P1 ;  /* 0x0000000114147824 */ /* 0x000fe200008e0600 */
[----:B------:R-:W-:Y:S01]  /*78c70*/  STL [R1+0xde8], R6 ;  /* 0x000de80601007387 */ /* 0x000fe20000100800 */
[----:B-1----:R-:W-:Y:S02]  /*78c80*/  MOV R10, R6 ;  /* 0x00000006000a7202 */ /* 0x002fe40000000f00 */
[----:B------:R-:W-:Y:S01]  /*78c90*/  IMAD.MOV.U32 R11, RZ, RZ, R20 ;  /* 0x000000ffff0b7224 */ /* 0x000fe200078e0014 */
[----:B------:R1:W-:Y:S01]  /*78ca0*/  STL [R1+0xde4], R20 ;  /* 0x000de41401007387 */ /* 0x0003e20000100800 */
[----:B------:R-:W-:Y:S01]  /*78cb0*/  IMAD.X R22, R22, 0x1, R0, P2 ;  /* 0x0000000116167824 */ /* 0x000fe200010e0600 */
[-C--:B------:R-:W-:Y:S02]  /*78cc0*/  IADD3 R8, P1, R8, R5.reuse, RZ ;  /* 0x0000000508087210 */ /* 0x080fe40007f3e0ff */
[----:B------:R-:W-:Y:S04]  /*78cd0*/  STL [R1+0xe28], R21 ;  /* 0x000e281501007387 */ /* 0x000fe80000100800 */
[----:B------:R3:W-:Y:S04]  /*78ce0*/  LDGSTS.E [R3+0x480], desc[UR60][R10.64], P0 ;  /* 0x004800000a037fae */ /* 0x0007e8000812187c */
[----:B-1----:R-:W4:Y:S01]  /*78cf0*/  LDL.LU R20, [R1+0xf64] ;  /* 0x000f640001147983 */ /* 0x002f220000300800 */
[----:B------:R-:W-:-:S02]  /*78d00*/  IADD3 R13, P2, R13, R5, RZ ;  /* 0x000000050d0d7210 */ /* 0x000fc40007f5e0ff */
[----:B------:R-:W-:Y:S01]  /*78d10*/  IADD3.X R15, R15, R0, RZ, P1, !PT ;  /* 0x000000000f0f7210 */ /* 0x000fe20000ffe4ff */
[----:B------:R-:W-:Y:S01]  /*78d20*/  STL [R1+0xe24], R22 ;  /* 0x000e241601007387 */ /* 0x000fe20000100800 */
[----:B---3--:R-:W-:-:S03]  /*78d30*/  IMAD.MOV.U32 R10, RZ, RZ, R21 ;  /* 0x000000ffff0a7224 */ /* 0x008fc600078e0015 */
[----:B------:R-:W3:Y:S01]  /*78d40*/  LDL.LU R6, [R1+0xfa4] ;  /* 0x000fa40001067983 */ /* 0x000ee20000300800 */
[----:B------:R-:W-:Y:S02]  /*78d50*/  IMAD.MOV.U32 R11, RZ, RZ, R22 ;  /* 0x000000ffff0b7224 */ /* 0x000fe400078e0016 */
[----:B------:R-:W-:Y:S01]  /*78d60*/  IMAD.X R16, R16, 0x1, R0, P2 ;  /* 0x0000000110107824 */ /* 0x000fe200010e0600 */
[----:B------:R-:W-:Y:S04]  /*78d70*/  STL [R1+0xe68], R8 ;  /* 0x000e680801007387 */ /* 0x000fe80000100800 */
[----:B------:R1:W-:Y:S04]  /*78d80*/  LDGSTS.E [R3+0x880], desc[UR60][R10.64], P0 ;  /* 0x008800000a037fae */ /* 0x0003e8000812187c */
[----:B------:R1:W-:Y:S04]  /*78d90*/  STL [R1+0xe64], R15 ;  /* 0x000e640f01007387 */ /* 0x0003e80000100800 */
[----:B------:R-:W-:Y:S01]  /*78da0*/  STL [R1+0xea8], R13 ;  /* 0x000ea80d01007387 */ /* 0x000fe20000100800 */
[----:B-1----:R-:W-:-:S02]  /*78db0*/  IMAD.MOV.U32 R10, RZ, RZ, R8 ;  /* 0x000000ffff0a7224 */ /* 0x002fc400078e0008 */
[----:B------:R-:W-:Y:S02]  /*78dc0*/  IMAD.MOV.U32 R11, RZ, RZ, R15 ;  /* 0x000000ffff0b7224 */ /* 0x000fe400078e000f */
[----:B------:R-:W3:Y:S04]  /*78dd0*/  LDL.LU R15, [R1+0xfe8] ;  /* 0x000fe800010f7983 */ /* 0x000ee80000300800 */
[----:B------:R1:W-:Y:S04]  /*78de0*/  STL [R1+0xea4], R16 ;  /* 0x000ea41001007387 */ /* 0x0003e80000100800 */
[----:B------:R1:W-:Y:S04]  /*78df0*/  LDGSTS.E [R3+0xc80], desc[UR60][R10.64], P0 ;  /* 0x00c800000a037fae */ /* 0x0003e8000812187c */
[----:B------:R-:W3:Y:S01]  /*78e00*/  LDL.LU R8, [R1+0x1028] ;  /* 0x0010280001087983 */ /* 0x000ee20000300800 */
[----:B-1----:R-:W-:-:S03]  /*78e10*/  IMAD.MOV.U32 R11, RZ, RZ, R16 ;  /* 0x000000ffff0b7224 */ /* 0x002fc600078e0010 */
[----:B------:R-:W3:Y:S01]  /*78e20*/  LDL.LU R16, [R1+0xfe4] ;  /* 0x000fe40001107983 */ /* 0x000ee20000300800 */
[----:B------:R-:W-:-:S03]  /*78e30*/  MOV R10, R13 ;  /* 0x0000000d000a7202 */ /* 0x000fc60000000f00 */
[----:B------:R-:W3:Y:S01]  /*78e40*/  LDL.LU R13, [R1+0x1024] ;  /* 0x00102400010d7983 */ /* 0x000ee20000300800 */
[----:B------:R-:W-:-:S03]  /*78e50*/  IADD3 R12, P1, R12, R5, RZ ;  /* 0x000000050c0c7210 */ /* 0x000fc60007f3e0ff */
[----:B------:R1:W-:Y:S04]  /*78e60*/  LDGSTS.E [R3+0x1080], desc[UR60][R10.64], P0 ;  /* 0x010800000a037fae */ /* 0x0003e8000812187c */
[----:B------:R-:W-:Y:S01]  /*78e70*/  STL [R1+0xee8], R12 ;  /* 0x000ee80c01007387 */ /* 0x000fe20000100800 */
[----:B------:R-:W-:Y:S01]  /*78e80*/  IADD3 R18, P2, R18, R5, RZ ;  /* 0x0000000512127210 */ /* 0x000fe20007f5e0ff */
[----:B------:R-:W-:Y:S01]  /*78e90*/  IMAD.X R17, R17, 0x1, R0, P1 ;  /* 0x0000000111117824 */ /* 0x000fe200008e0600 */
[----:B-1----:R-:W-:-:S03]  /*78ea0*/  MOV R10, R12 ;  /* 0x0000000c000a7202 */ /* 0x002fc60000000f00 */
[----:B------:R-:W-:Y:S01]  /*78eb0*/  IMAD.X R19, R19, 0x1, R0, P2 ;  /* 0x0000000113137824 */ /* 0x000fe200010e0600 */
[----:B------:R1:W-:Y:S01]  /*78ec0*/  STL [R1+0xee4], R17 ;  /* 0x000ee41101007387 */ /* 0x0003e20000100800 */
[----:B------:R-:W-:-:S03]  /*78ed0*/  IMAD.MOV.U32 R11, RZ, RZ, R17 ;  /* 0x000000ffff0b7224 */ /* 0x000fc600078e0011 */
[----:B------:R-:W-:Y:S04]  /*78ee0*/  STL [R1+0xf28], R18 ;  /* 0x000f281201007387 */ /* 0x000fe80000100800 */
[----:B------:R2:W-:Y:S04]  /*78ef0*/  LDGSTS.E [R3+0x1480], desc[UR60][R10.64], P0 ;  /* 0x014800000a037fae */ /* 0x0005e8000812187c */
[----:B-1----:R-:W3:Y:S04]  /*78f00*/  LDL.LU R17, [R1+0x1068] ;  /* 0x0010680001117983 */ /* 0x002ee80000300800 */
[----:B------:R1:W-:Y:S04]  /*78f10*/  STL [R1+0xf24], R19 ;  /* 0x000f241301007387 */ /* 0x0003e80000100800 */
[----:B------:R-:W3:Y:S01]  /*78f20*/  LDL.LU R12, [R1+0x10a8] ;  /* 0x0010a800010c7983 */ /* 0x000ee20000300800 */
[----:B--2---:R-:W-:-:S03]  /*78f30*/  IMAD.MOV.U32 R11, RZ, RZ, R19 ;  /* 0x000000ffff0b7224 */ /* 0x004fc600078e0013 */
[----:B-1----:R-:W2:Y:S01]  /*78f40*/  LDL.LU R19, [R1+0x1064] ;  /* 0x0010640001137983 */ /* 0x002ea20000300800 */
[----:B------:R-:W-:-:S03]  /*78f50*/  IMAD.MOV.U32 R10, RZ, RZ, R18 ;  /* 0x000000ffff0a7224 */ /* 0x000fc600078e0012 */
[----:B------:R-:W2:Y:S01]  /*78f60*/  LDL.LU R18, [R1+0x10a4] ;  /* 0x0010a40001127983 */ /* 0x000ea20000300800 */
[-C--:B------:R-:W-:Y:S02]  /*78f70*/  IADD3 R14, P1, R14, R5.reuse, RZ ;  /* 0x000000050e0e7210 */ /* 0x080fe40007f3e0ff */
[----:B------:R-:W-:Y:S01]  /*78f80*/  IADD3 R4, P2, R4, R5, RZ ;  /* 0x0000000504047210 */ /* 0x000fe20007f5e0ff */
[----:B------:R1:W-:Y:S04]  /*78f90*/  LDGSTS.E [R3+0x1880], desc[UR60][R10.64], P0 ;  /* 0x018800000a037fae */ /* 0x0003e8000812187c */
[----:B------:R3:W-:Y:S01]  /*78fa0*/  STL [R1+0xf68], R14 ;  /* 0x000f680e01007387 */ /* 0x0007e20000100800 */
[----:B-1----:R-:W-:Y:S01]  /*78fb0*/  IMAD.MOV.U32 R10, RZ, RZ, R14 ;  /* 0x000000ffff0a7224 */ /* 0x002fe200078e000e */
[----:B----4-:R-:W-:-:S05]  /*78fc0*/  IADD3.X R20, R20, R0, RZ, P1, !PT ;  /* 0x0000000014147210 */ /* 0x010fca0000ffe4ff */
[----:B------:R1:W-:Y:S01]  /*78fd0*/  STL [R1+0xf64], R20 ;  /* 0x000f641401007387 */ /* 0x0003e20000100800 */
[----:B---3--:R-:W-:-:S03]  /*78fe0*/  IMAD.X R6, R6, 0x1, R0, P2 ;  /* 0x0000000106067824 */ /* 0x008fc600010e0600 */
[----:B------:R3:W-:Y:S01]  /*78ff0*/  STL [R1+0xfa8], R4 ;  /* 0x000fa80401007387 */ /* 0x0007e20000100800 */
[----:B------:R-:W-:-:S03]  /*79000*/  IMAD.MOV.U32 R11, RZ, RZ, R20 ;  /* 0x000000ffff0b7224 */ /* 0x000fc600078e0014 */
[----:B------:R-:W4:Y:S04]  /*79010*/  LDL.LU R14, [R1+0x10e8] ;  /* 0x0010e800010e7983 */ /* 0x000f280000300800 */
[----:B------:R3:W-:Y:S04]  /*79020*/  STL [R1+0xfa4], R6 ;  /* 0x000fa40601007387 */ /* 0x0007e80000100800 */
[----:B------:R-:W4:Y:S04]  /*79030*/  LDL.LU R21, [R1+0x1128] ;  /* 0x0011280001157983 */ /* 0x000f280000300800 */
[----:B-1----:R-:W4:Y:S04]  /*79040*/  LDL.LU R20, [R1+0x10e4] ;  /* 0x0010e40001147983 */ /* 0x002f280000300800 */
[----:B------:R1:W-:Y:S01]  /*79050*/  LDGSTS.E [R3+0x1c80], desc[UR60][R10.64], P0 ;  /* 0x01c800000a037fae */ /* 0x0003e2000812187c */
[----:B------:R-:W-:-:S03]  /*79060*/  IADD3 R15, P1, R15, R5, RZ ;  /* 0x000000050f0f7210 */ /* 0x000fc60007f3e0ff */
[----:B------:R-:W4:Y:S01]  /*79070*/  LDL.LU R22, [R1+0x1124] ;  /* 0x0011240001167983 */ /* 0x000f220000300800 */
[----:B-1----:R-:W-:Y:S01]  /*79080*/  MOV R10, R4 ;  /* 0x00000004000a7202 */ /* 0x002fe20000000f00 */
[----:B------:R-:W-:Y:S02]  /*79090*/  IMAD.MOV.U32 R11, RZ, RZ, R6 ;  /* 0x000000ffff0b7224 */ /* 0x000fe400078e0006 */
[----:B---3--:R-:W3:Y:S01]  /*790a0*/  LDL.LU R4, [R1+0x1168] ;  /* 0x0011680001047983 */ /* 0x008ee20000300800 */
[----:B------:R-:W-:-:S03]  /*790b0*/  IADD3 R8, P2, R8, R5, RZ ;  /* 0x0000000508087210 */ /* 0x000fc60007f5e0ff */
[----:B------:R-:W3:Y:S01]  /*790c0*/  LDL.LU R6, [R1+0x11a8] ;  /* 0x0011a80001067983 */ /* 0x000ee20000300800 */
[----:B------:R-:W-:-:S03]  /*790d0*/  IMAD.X R16, R16, 0x1, R0, P1 ;  /* 0x0000000110107824 */ /* 0x000fc600008e0600 */
[----:B------:R1:W-:Y:S01]  /*790e0*/  STL [R1+0xfe8], R15 ;  /* 0x000fe80f01007387 */ /* 0x0003e20000100800 */
[----:B------:R-:W-:-:S03]  /*790f0*/  IMAD.X R13, R13, 0x1, R0, P2 ;  /* 0x000000010d0d7824 */ /* 0x000fc600010e0600 */
[----:B------:R1:W-:Y:S04]  /*79100*/  LDGSTS.E [R3+0x2080], desc[UR60][R10.64], P0 ;  /* 0x020800000a037fae */ /* 0x0003e8000812187c */
[----:B------:R1:W-:Y:S04]  /*79110*/  STL [R1+0xfe4], R16 ;  /* 0x000fe41001007387 */ /* 0x0003e80000100800 */
[----:B------:R2:W-:Y:S01]  /*79120*/  STL [R1+0x1028], R8 ;  /* 0x0010280801007387 */ /* 0x0005e20000100800 */
[----:B-1----:R-:W-:-:S03]  /*79130*/  MOV R10, R15 ;  /* 0x0000000f000a7202 */ /* 0x002fc60000000f00 */
[----:B------:R-:W3:Y:S01]  /*79140*/  LDL.LU R15, [R1+0x1164] ;  /* 0x00116400010f7983 */ /* 0x000ee20000300800 */
[----:B------:R-:W-:-:S03]  /*79150*/  IMAD.MOV.U32 R11, RZ, RZ, R16 ;  /* 0x000000ffff0b7224 */ /* 0x000fc600078e0010 */
[----:B------:R1:W-:Y:S04]  /*79160*/  STL [R1+0x1024], R13 ;  /* 0x0010240d01007387 */ /* 0x0003e80000100800 */
[----:B------:R-:W3:Y:S04]  /*79170*/  LDL.LU R16, [R1+0x11a4] ;  /* 0x0011a40001107983 */ /* 0x000ee80000300800 */
[----:B------:R1:W-:Y:S01]  /*79180*/  LDGSTS.E [R3+0x2480], desc[UR60][R10.64], P0 ;  /* 0x024800000a037fae */ /* 0x0003e2000812187c */
[----:B------:R-:W-:Y:S01]  /*79190*/  IADD3 R17, P1, R17, R5, RZ ;  /* 0x0000000511117210 */ /* 0x000fe20007f3e0ff */
[----:B-1----:R-:W-:-:S02]  /*791a0*/  IMAD.MOV.U32 R10, RZ, RZ, R8 ;  /* 0x000000ffff0a7224 */ /* 0x002fc400078e0008 */
[----:B------:R-:W-:Y:S01]  /*791b0*/  IMAD.MOV.U32 R11, RZ, RZ, R13 ;  /* 0x000000ffff0b7224 */ /* 0x000fe200078e000d */
[----:B--2---:R-:W2:Y:S01]  /*791c0*/  LDL.LU R8, [R1+0x11e8] ;  /* 0x0011e80001087983 */ /* 0x004ea20000300800 */
[----:B------:R-:W-:-:S03]  /*791d0*/  IADD3 R12, P2, R12, R5, RZ ;  /* 0x000000050c0c7210 */ /* 0x000fc60007f5e0ff */
[----:B------:R-:W2:Y:S01]  /*791e0*/  LDL.LU R13, [R1+0x1228] ;  /* 0x00122800010d7983 */ /* 0x000ea20000300800 */
[----:B------:R-:W-:-:S03]  /*791f0*/  IADD3.X R19, R19, R0, RZ, P1, !PT ;  /* 0x0000000013137210 */ /* 0x000fc60000ffe4ff */
[----:B------:R1:W-:Y:S01]  /*79200*/  STL [R1+0x1068], R17 ;  /* 0x0010681101007387 */ /* 0x0003e20000100800 */
[----:B------:R-:W-:-:S03]  /*79210*/  IMAD.X R18, R18, 0x1, R0, P2 ;  /* 0x0000000112127824 */ /* 0x000fc600010e0600 */
[----:B------:R1:W-:Y:S04]  /*79220*/  LDGSTS.E [R3+0x2880], desc[UR60][R10.64], P0 ;  /* 0x028800000a037fae */ /* 0x0003e8000812187c */
[----:B------:R1:W-:Y:S04]  /*79230*/  STL [R1+0x1064], R19 ;  /* 0x0010641301007387 */ /* 0x0003e80000100800 */
[----:B------:R-:W-:Y:S01]  /*79240*/  STL [R1+0x10a8], R12 ;  /* 0x0010a80c01007387 */ /* 0x000fe20000100800 */
[----:B-1----:R-:W-:-:S03]  /*79250*/  IMAD.MOV.U32 R10, RZ, RZ, R17 ;  /* 0x000000ffff0a7224 */ /* 0x002fc600078e0011 */
[----:B------:R-:W2:Y:S01]  /*79260*/  LDL.LU R17, [R1+0x11e4] ;  /* 0x0011e40001117983 */ /* 0x000ea20000300800 */
[----:B------:R-:W-:-:S03]  /*79270*/  IMAD.MOV.U32 R11, RZ, RZ, R19 ;  /* 0x000000ffff0b7224 */ /* 0x000fc600078e0013 */
[----:B------:R1:W-:Y:S04]  /*79280*/  STL [R1+0x10a4], R18 ;  /* 0x0010a41201007387 */ /* 0x0003e80000100800 */
[----:B------:R-:W2:Y:S04]  /*79290*/  LDL.LU R19, [R1+0x1224] ;  /* 0x0012240001137983 */ /* 0x000ea80000300800 */
[----:B------:R1:W-:Y:S02]  /*792a0*/  LDGSTS.E [R3+0x2c80], desc[UR60][R10.64], P0 ;  /* 0x02c800000a037fae */ /* 0x0003e4000812187c */
[----:B-1----:R-:W-:Y:S01]  /*792b0*/  MOV R10, R12 ;  /* 0x0000000c000a7202 */ /* 0x002fe20000000f00 */
[----:B------:R-:W-:-:S02]  /*792c0*/  IMAD.MOV.U32 R11, RZ, RZ, R18 ;  /* 0x000000ffff0b7224 */ /* 0x000fc400078e0012 */
[----:B------:R-:W2:Y:S04]  /*792d0*/  LDL.LU R18, [R1+0x1268] ;  /* 0x0012680001127983 */ /* 0x000ea80000300800 */
[----:B------:R-:W2:Y:S04]  /*792e0*/  LDL.LU R12, [R1+0x12a8] ;  /* 0x0012a800010c7983 */ /* 0x000ea80000300800 */
[----:B------:R1:W-:Y:S01]  /*792f0*/  LDGSTS.E [R3+0x3080], desc[UR60][R10.64], P0 ;  /* 0x030800000a037fae */ /* 0x0003e2000812187c */
[----:B----4-:R-:W-:-:S04]  /*79300*/  IADD3 R14, P1, R14, R5, RZ ;  /* 0x000000050e0e7210 */ /* 0x010fc80007f3e0ff */
[----:B-1----:R-:W-:Y:S01]  /*79310*/  MOV R10, R14 ;  /* 0x0000000e000a7202 */ /* 0x002fe20000000f00 */
[----:B------:R-:W-:Y:S01]  /*79320*/  STL [R1+0x10e8], R14 ;  /* 0x0010e80e01007387 */ /* 0x000fe20000100800 */
[----:B------:R-:W-:Y:S01]  /*79330*/  IADD3 R21, P2, R21, R5, RZ ;  /* 0x0000000515157210 */ /* 0x000fe20007f5e0ff */
[----:B------:R-:W-:-:S04]  /*79340*/  IMAD.X R20, R20, 0x1, R0, P1 ;  /* 0x0000000114147824 */ /* 0x000fc800008e0600 */
[----:B------:R-:W-:Y:S01]  /*79350*/  IMAD.MOV.U32 R11, RZ, RZ, R20 ;  /* 0x000000ffff0b7224 */ /* 0x000fe200078e0014 */
[----:B------:R1:W-:Y:S01]  /*79360*/  STL [R1+0x10e4], R20 ;  /* 0x0010e41401007387 */ /* 0x0003e20000100800 */
[----:B------:R-:W-:-:S03]  /*79370*/  IMAD.X R22, R22, 0x1, R0, P2 ;  /* 0x0000000116167824 */ /* 0x000fc600010e0600 */
[----:B------:R-:W-:Y:S04]  /*79380*/  STL [R1+0x1128], R21 ;  /* 0x0011281501007387 */ /* 0x000fe80000100800 */
[----:B------:R4:W-:Y:S04]  /*79390*/  LDGSTS.E [R3+0x3480], desc[UR60][R10.64], P0 ;  /* 0x034800000a037fae */ /* 0x0009e8000812187c */
[----:B-1----:R-:W2:Y:S01]  /*793a0*/  LDL.LU R20, [R1+0x1264] ;  /* 0x0012640001147983 */ /* 0x002ea20000300800 */
[----:B---3--:R-:W-:-:S03]  /*793b0*/  IADD3 R4, P1, R4, R5, RZ ;  /* 0x0000000504047210 */ /* 0x008fc60007f3e0ff */
[----:B------:R-:W-:Y:S01]  /*793c0*/  STL [R1+0x1124], R22 ;  /* 0x0011241601007387 */ /* 0x000fe20000100800 */
[----:B------:R-:W-:Y:S01]  /*793d0*/  IADD3 R6, P2, R6, R5, RZ ;  /* 0x0000000506067210 */ /* 0x000fe20007f5e0ff */
[----:B----4-:R-:W-:Y:S02]  /*793e0*/  IMAD.MOV.U32 R10, RZ, RZ, R21 ;  /* 0x000000ffff0a7224 */ /* 0x010fe400078e0015 */
[----:B------:R-:W3:Y:S01]  /*793f0*/  LDL.LU R14, [R1+0x12a4] ;  /* 0x0012a400010e7983 */ /* 0x000ee20000300800 */
[----:B------:R-:W-:-:S03]  /*79400*/  IMAD.MOV.U32 R11, RZ, RZ, R22 ;  /* 0x000000ffff0b7224 */ /* 0x000fc600078e0016 */
[----:B------:R-:W-:Y:S04]  /*79410*/  STL [R1+0x1168], R4 ;  /* 0x0011680401007387 */ /* 0x000fe80000100800 */
[----:B------:R1:W-:Y:S01]  /*79420*/  LDGSTS.E [R3+0x3880], desc[UR60][R10.64], P0 ;  /* 0x038800000a037fae */ /* 0x0003e2000812187c */
[----:B------:R-:W-:Y:S01]  /*79430*/  IADD3.X R15, R15, R0, RZ, P1, !PT ;  /* 0x000000000f0f7210 */ /* 0x000fe20000ffe4ff */
[----:B-1----:R-:W-:-:S04]  /*79440*/  IMAD.MOV.U32 R10, RZ, RZ, R4 ;  /* 0x000000ffff0a7224 */ /* 0x002fc800078e0004 */
[----:B------:R1:W-:Y:S01]  /*79450*/  STL [R1+0x1164], R15 ;  /* 0x0011640f01007387 */ /* 0x0003e20000100800 */
[----:B------:R-:W-:Y:S02]  /*79460*/  IMAD.MOV.U32 R11, RZ, RZ, R15 ;  /* 0x000000ffff0b7224 */ /* 0x000fe400078e000f */
[----:B------:R-:W-:Y:S01]  /*79470*/  IMAD.X R16, R16, 0x1, R0, P2 ;  /* 0x0000000110107824 */ /* 0x000fe200010e0600 */
[----:B------:R-:W-:Y:S04]  /*79480*/  STL [R1+0x11a8], R6 ;  /* 0x0011a80601007387 */ /* 0x000fe80000100800 */
[----:B------:R4:W-:Y:S04]  /*79490*/  LDGSTS.E [R3+0x3c80], desc[UR60][R10.64], P0 ;  /* 0x03c800000a037fae */ /* 0x0009e8000812187c */
[----:B-1----:R-:W3:Y:S04]  /*794a0*/  LDL.LU R15, [R1+0x12e8] ;  /* 0x0012e800010f7983 */ /* 0x002ee80000300800 */
[----:B------:R1:W-:Y:S04]  /*794b0*/  STL [R1+0x11a4], R16 ;  /* 0x0011a41001007387 */ /* 0x0003e80000100800 */
[----:B------:R-:W3:Y:S01]  /*794c0*/  LDL.LU R4, [R1+0x1328] ;  /* 0x0013280001047983 */ /* 0x000ee20000300800 */
[----:B----4-:R-:W-:Y:S01]  /*794d0*/  IMAD.MOV.U32 R11, RZ, RZ, R16 ;  /* 0x000000ffff0b7224 */ /* 0x010fe200078e0010 */
[----:B------:R-:W-:-:S02]  /*794e0*/  MOV R10, R6 ;  /* 0x00000006000a7202 */ /* 0x000fc40000000f00 */
[----:B-1----:R-:W4:Y:S04]  /*794f0*/  LDL.LU R16, [R1+0x12e4] ;  /* 0x0012e40001107983 */ /* 0x002f280000300800 */
[----:B------:R-:W4:Y:S01]  /*79500*/  LDL.LU R6, [R1+0x1324] ;  /* 0x0013240001067983 */ /* 0x000f220000300800 */
[-C--:B--2---:R-:W-:Y:S02]  /*79510*/  IADD3 R8, P1, R8, R5.reuse, RZ ;  /* 0x0000000508087210 */ /* 0x084fe40007f3e0ff */
[----:B------:R-:W-:Y:S01]  /*79520*/  IADD3 R13, P2, R13, R5, RZ ;  /* 0x000000050d0d7210 */ /* 0x000fe20007f5e0ff */
[----:B------:R1:W-:Y:S04]  /*79530*/  LDGSTS.E [R3+0x4080], desc[UR60][R10.64], P0 ;  /* 0x040800000a037fae */ /* 0x0003e8000812187c */
[----:B------:R2:W-:Y:S01]  /*79540*/  STL [R1+0x11e8], R8 ;  /* 0x0011e80801007387 */ /* 0x0005e20000100800 */
[----:B-1----:R-:W-:Y:S01]  /*79550*/  MOV R10, R8 ;  /* 0x00000008000a7202 */ /* 0x002fe20000000f00 */
[----:B------:R-:W-:-:S04]  /*79560*/  IMAD.X R17, R17, 0x1, R0, P1 ;  /* 0x0000000111117824 */ /* 0x000fc800008e0600 */
[----:B------:R-:W-:Y:S01]  /*79570*/  IMAD.MOV.U32 R11, RZ, RZ, R17 ;  /* 0x000000ffff0b7224 */ /* 0x000fe200078e0011 */
[----:B------:R1:W-:Y:S01]  /*79580*/  STL [R1+0x11e4], R17 ;  /* 0x0011e41101007387 */ /* 0x0003e20000100800 */
[----:B------:R-:W-:-:S03]  /*79590*/  IMAD.X R19, R19, 0x1, R0, P2 ;  /* 0x0000000113137824 */ /* 0x000fc600010e0600 */
[----:B------:R1:W-:Y:S04]  /*795a0*/  STL [R1+0x1228], R13 ;  /* 0x0012280d01007387 */ /* 0x0003e80000100800 */
[----:B--2---:R-:W2:Y:S04]  /*795b0*/  LDL.LU R8, [R1+0x1368] ;  /* 0x0013680001087983 */ /* 0x004ea80000300800 */
[----:B------:R1:W-:Y:S04]  /*795c0*/  STL [R1+0x1224], R19 ;  /* 0x0012241301007387 */ /* 0x0003e80000100800 */
[----:B------:R1:W-:Y:S04]  /*795d0*/  LDGSTS.E [R3+0x4480], desc[UR60][R10.64], P0 ;  /* 0x044800000a037fae */ /* 0x0003e8000812187c */
[----:B-1----:R-:W2:Y:S01]  /*795e0*/  LDL.LU R17, [R1+0x13a8] ;  /* 0x0013a80001117983 */ /* 0x002ea20000300800 */
[----:B------:R-:W-:-:S03]  /*795f0*/  IMAD.MOV.U32 R10, RZ, RZ, R13 ;  /* 0x000000ffff0a7224 */ /* 0x000fc600078e000d */
[----:B------:R-:W2:Y:S01]  /*79600*/  LDL.LU R13, [R1+0x1364] ;  /* 0x00136400010d7983 */ /* 0x000ea20000300800 */
[----:B------:R-:W-:-:S03]  /*79610*/  IMAD.MOV.U32 R11, RZ, RZ, R19 ;  /* 0x000000ffff0b7224 */ /* 0x000fc600078e0013 */
[----:B------:R-:W2:Y:S01]  /*79620*/  LDL.LU R19, [R1+0x13a4] ;  /* 0x0013a40001137983 */ /* 0x000ea20000300800 */
[-C--:B------:R-:W-:Y:S02]  /*79630*/  IADD3 R18, P1, R18, R5.reuse, RZ ;  /* 0x0000000512127210 */ /* 0x080fe40007f3e0ff */
[----:B------:R-:W-:Y:S01]  /*79640*/  IADD3 R12, P2, R12, R5, RZ ;  /* 0x000000050c0c7210 */ /* 0x000fe20007f5e0ff */
[----:B------:R1:W-:Y:S04]  /*79650*/  LDGSTS.E [R3+0x4880], desc[UR60][R10.64], P0 ;  /* 0x048800000a037fae */ /* 0x0003e8000812187c */
[----:B------:R3:W-:Y:S01]  /*79660*/  STL [R1+0x1268], R18 ;  /* 0x0012681201007387 */ /* 0x0007e20000100800 */
[----:B-1----:R-:W-:Y:S01]  /*79670*/  IMAD.MOV.U32 R10, RZ, RZ, R18 ;  /* 0x000000ffff0a7224 */ /* 0x002fe200078e0012 */
[----:B------:R-:W-:-:S05]  /*79680*/  IADD3.X R20, R20, R0, RZ, P1, !PT ;  /* 0x0000000014147210 */ /* 0x000fca0000ffe4ff */
[----:B------:R1:W-:Y:S01]  /*79690*/  STL [R1+0x1264], R20 ;  /* 0x0012641401007387 */ /* 0x0003e20000100800 */
[----:B---3--:R-:W-:-:S03]  /*796a0*/  IMAD.X R14, R14, 0x1, R0, P2 ;  /* 0x000000010e0e7824 */ /* 0x008fc600010e0600 */
[----:B------:R3:W-:Y:S01]  /*796b0*/  STL [R1+0x12a8], R12 ;  /* 0x0012a80c01007387 */ /* 0x0007e20000100800 */
[----:B------:R-:W-:-:S03]  /*796c0*/  IMAD.MOV.U32 R11, RZ, RZ, R20 ;  /* 0x000000ffff0b7224 */ /* 0x000fc600078e0014 */
[----:B------:R-:W2:Y:S04]  /*796d0*/  LDL.LU R18, [R1+0x13e8] ;  /* 0x0013e80001127983 */ /* 0x000ea80000300800 */
[----:B------:R3:W-:Y:S04]  /*796e0*/  STL [R1+0x12a4], R14 ;  /* 0x0012a40e01007387 */ /* 0x0007e80000100800 */
[----:B------:R-:W2:Y:S04]  /*796f0*/  LDL.LU R21, [R1+0x1428] ;  /* 0x0014280001157983 */ /* 0x000ea80000300800 */
[----:B-1----:R-:W2:Y:S04]  /*79700*/  LDL.LU R20, [R1+0x13e4] ;  /* 0x0013e40001147983 */ /* 0x002ea80000300800 */
[----:B------:R1:W-:Y:S04]  /*79710*/  LDGSTS.E [R3+0x4c80], desc[UR60][R10.64], P0 ;  /* 0x04c800000a037fae */ /* 0x0003e8000812187c */
[----:B------:R-:W2:Y:S01]  /*79720*/  LDL.LU R22, [R1+0x1424] ;  /* 0x0014240001167983 */ /* 0x000ea20000300800 */
[----:B-1----:R-:W-:Y:S01]  /*79730*/  MOV R10, R12 ;  /* 0x0000000c000a7202 */ /* 0x002fe20000000f00 */
[----:B------:R-:W-:-:S02]  /*79740*/  IMAD.MOV.U32 R11, RZ, RZ, R14 ;  /* 0x000000ffff0b7224 */ /* 0x000fc400078e000e */
[----:B---3--:R-:W3:Y:S01]  /*79750*/  LDL.LU R12, [R1+0x1468] ;  /* 0x00146800010c7983 */ /* 0x008ee20000300800 */
[----:B------:R-:W-:-:S03]  /*79760*/  IADD3 R15, P1, R15, R5, RZ ;  /* 0x000000050f0f7210 */ /* 0x000fc60007f3e0ff */
[----:B------:R-:W3:Y:S01]  /*79770*/  LDL.LU R14, [R1+0x14a8] ;  /* 0x0014a800010e7983 */ /* 0x000ee20000300800 */
[----:B------:R-:W-:-:S03]  /*79780*/  IADD3 R4, P2, R4, R5, RZ ;  /* 0x0000000504047210 */ /* 0x000fc60007f5e0ff */
[----:B------:R1:W-:Y:S04]  /*79790*/  STL [R1+0x12e8], R15 ;  /* 0x0012e80f01007387 */ /* 0x0003e80000100800 */
[----:B------:R1:W-:Y:S01]  /*797a0*/  LDGSTS.E [R3+0x5080], desc[UR60][R10.64], P0 ;  /* 0x050800000a037fae */ /* 0x0003e2000812187c */
[--C-:B----4-:R-:W-:Y:S02]  /*797b0*/  IMAD.X R16, R16, 0x1, R0.reuse, P1 ;  /* 0x0000000110107824 */ /* 0x110fe400008e0600 */
[----:B------:R-:W-:-:S03]  /*797c0*/  IMAD.X R6, R6, 0x1, R0, P2 ;  /* 0x0000000106067824 */ /* 0x000fc600010e0600 */
[----:B------:R4:W-:Y:S04]  /*797d0*/  STL [R1+0x12e4], R16 ;  /* 0x0012e41001007387 */ /* 0x0009e80000100800 */
[----:B------:R2:W-:Y:S01]  /*797e0*/  STL [R1+0x1328], R4 ;  /* 0x0013280401007387 */ /* 0x0005e20000100800 */
[----:B-1----:R-:W-:-:S03]  /*797f0*/  MOV R10, R15 ;  /* 0x0000000f000a7202 */ /* 0x002fc60000000f00 */
[----:B------:R-:W3:Y:S01]  /*79800*/  LDL.LU R15, [R1+0x1464] ;  /* 0x00146400010f7983 */ /* 0x000ee20000300800 */
[----:B------:R-:W-:-:S03]  /*79810*/  IMAD.MOV.U32 R11, RZ, RZ, R16 ;  /* 0x000000ffff0b7224 */ /* 0x000fc600078e0010 */
[----:B------:R1:W-:Y:S04]  /*79820*/  STL [R1+0x1324], R6 ;  /* 0x0013240601007387 */ /* 0x0003e80000100800 */
[----:B----4-:R-:W4:Y:S04]  /*79830*/  LDL.LU R16, [R1+0x14a4] ;  /* 0x0014a40001107983 */ /* 0x010f280000300800 */
[----:B------:R1:W-:Y:S02]  /*79840*/  LDGSTS.E [R3+0x5480], desc[UR60][R10.64], P0 ;  /* 0x054800000a037fae */ /* 0x0003e4000812187c */
[----:B-1----:R-:W-:Y:S01]  /*79850*/  IMAD.MOV.U32 R10, RZ, RZ, R4 ;  /* 0x000000ffff0a7224 */ /* 0x002fe200078e0004 */
[-C--:B--2---:R-:W-:Y:S01]  /*79860*/  IADD3 R8, P1, R8, R5.reuse, RZ ;  /* 0x0000000508087210 */ /* 0x084fe20007f3e0ff */
[----:B------:R-:W-:Y:S01]  /*79870*/  IMAD.MOV.U32 R11, RZ, RZ, R6 ;  /* 0x000000ffff0b7224 */ /* 0x000fe200078e0006 */
[----:B------:R-:W2:Y:S04]  /*79880*/  LDL.LU R4, [R1+0x14e8] ;  /* 0x0014e80001047983 */ /* 0x000ea80000300800 */
[----:B------:R-:W2:Y:S01]  /*79890*/  LDL.LU R6, [R1+0x1528] ;  /* 0x0015280001067983 */ /* 0x000ea20000300800 */
[----:B------:R-:W-:-:S03]  /*798a0*/  IADD3 R17, P2, R17, R5, RZ ;  /* 0x0000000511117210 */ /* 0x000fc60007f5e0ff */
[----:B------:R1:W-:Y:S04]  /*798b0*/  STL [R1+0x1368], R8 ;  /* 0x0013680801007387 */ /* 0x0003e80000100800 */
[----:B------:R1:W-:Y:S01]  /*798c0*/  LDGSTS.E [R3+0x5880], desc[UR60][R10.64], P0 ;  /* 0x058800000a037fae */ /* 0x0003e2000812187c */
[----:B------:R-:W-:Y:S01]  /*798d0*/  IADD3.X R13, R13, R0, RZ, P1, !PT ;  /* 0x000000000d0d7210 */ /* 0x000fe20000ffe4ff */
[----:B------:R-:W-:-:S04]  /*798e0*/  IMAD.X R19, R19, 0x1, R0, P2 ;  /* 0x0000000113137824 */ /* 0x000fc800010e0600 */
[----:B------:R1:W-:Y:S02]  /*798f0*/  STL [R1+0x1364], R13 ;  /* 0x0013640d01007387 */ /* 0x0003e40000100800 */
[----:B-1----:R-:W-:Y:S02]  /*79900*/  IMAD.MOV.U32 R10, RZ, RZ, R8 ;  /* 0x000000ffff0a7224 */ /* 0x002fe400078e0008 */
[----:B------:R-:W-:Y:S01]  /*79910*/  STL [R1+0x13a8], R17 ;  /* 0x0013a81101007387 */ /* 0x000fe20000100800 */
[----:B------:R-:W-:-:S03]  /*79920*/  IMAD.MOV.U32 R11, RZ, RZ, R13 ;  /* 0x000000ffff0b7224 */ /* 0x000fc600078e000d */
[----:B------:R-:W2:Y:S04]  /*79930*/  LDL.LU R8, [R1+0x14e4] ;  /* 0x0014e40001087983 */ /* 0x000ea80000300800 */
[----:B------:R1:W-:Y:S04]  /*79940*/  STL [R1+0x13a4], R19 ;  /* 0x0013a41301007387 */ /* 0x0003e80000100800 */
[----:B------:R-:W2:Y:S04]  /*79950*/  LDL.LU R13, [R1+0x1524] ;  /* 0x00152400010d7983 */ /* 0x000ea80000300800 */
[----:B------:R1:W-:Y:S02]  /*79960*/  LDGSTS.E [R3+0x5c80], desc[UR60][R10.64], P0 ;  /* 0x05c800000a037fae */ /* 0x0003e4000812187c */
[----:B-1----:R-:W-:Y:S01]  /*79970*/  MOV R10, R17 ;  /* 0x00000011000a7202 */ /* 0x002fe20000000f00 */
[----:B------:R-:W-:-:S02]  /*79980*/  IMAD.MOV.U32 R11, RZ, RZ, R19 ;  /* 0x000000ffff0b7224 */ /* 0x000fc400078e0013 */
[----:B------:R-:W2:Y:S04]  /*79990*/  LDL.LU R19, [R1+0x1568] ;  /* 0x0015680001137983 */ /* 0x000ea80000300800 */
[----:B------:R1:W-:Y:S04]  /*799a0*/  LDGSTS.E [R3+0x6080], desc[UR60][R10.64], P0 ;  /* 0x060800000a037fae */ /* 0x0003e8000812187c */
[----:B------:R-:W2:Y:S01]  /*799b0*/  LDL.LU R17, [R1+0x15a8] ;  /* 0x0015a80001117983 */ /* 0x000ea20000300800 */
[----:B------:R-:W-:-:S04]  /*799c0*/  IADD3 R18, P1, R18, R5, RZ ;  /* 0x0000000512127210 */ /* 0x000fc80007f3e0ff */
[----:B-1----:R-:W-:Y:S02]  /*799d0*/  MOV R10, R18 ;  /* 0x00000012000a7202 */ /* 0x002fe40000000f00 */
[----:B------:R-:W-:Y:S01]  /*799e0*/  IADD3 R21, P2, R21, R5, RZ ;  /* 0x0000000515157210 */ /* 0x000fe20007f5e0ff */
[----:B------:R-:W-:Y:S01]  /*799f0*/  IMAD.X R20, R20, 0x1, R0, P1 ;  /* 0x0000000114147824 */ /* 0x000fe200008e0600 */
[----:B------:R-:W-:Y:S03]  /*79a00*/  STL [R1+0x13e8], R18 ;  /* 0x0013e81201007387 */ /* 0x000fe60000100800 */
        /* <DEDUP_REMOVED lines=9> */
[----:B------:R-:W-:Y:S02]  /*79aa0*/  IMAD.MOV.U32 R10, RZ, RZ, R21 ;  /* 0x000000ffff0a7224 */ /* 0x000fe400078e0015 */
        /* <DEDUP_REMOVED lines=8> */
[----:B----4-:R-:W-:Y:S01]  /*79b30*/  IMAD.X R16, R16, 0x1, R0, P2 ;  /* 0x0000000110107824 */ /* 0x010fe200010e0600 */
        /* <DEDUP_REMOVED lines=12> */
[----:B------:R-:W-:Y:S01]  /*79c00*/  STL [R1+0x14e8], R4 ;  /* 0x0014e80401007387 */ /* 0x000fe20000100800 */
[----:B-1----:R-:W-:Y:S01]  /*79c10*/  MOV R10, R4 ;  /* 0x00000004000a7202 */ /* 0x002fe20000000f00 */
[----:B------:R-:W-:-:S04]  /*79c20*/  IMAD.X R8, R8, 0x1, R0, P1 ;  /* 0x0000000108087824 */ /* 0x000fc800008e0600 */
[----:B------:R-:W-:Y:S01]  /*79c30*/  IMAD.MOV.U32 R11, RZ, RZ, R8 ;  /* 0x000000ffff0b7224 */ /* 0x000fe200078e0008 */
[----:B------:R1:W-:Y:S01]  /*79c40*/  STL [R1+0x14e4], R8 ;  /* 0x0014e40801007387 */ /* 0x0003e20000100800 */
[----:B------:R-:W-:-:S03]  /*79c50*/  IMAD.X R13, R13, 0x1, R0, P2 ;  /* 0x000000010d0d7824 */ /* 0x000fc600010e0600 */
[----:B------:R-:W-:Y:S04]  /*79c60*/  STL [R1+0x1528], R6 ;  /* 0x0015280601007387 */ /* 0x000fe80000100800 */
[----:B------:R2:W-:Y:S04]  /*79c70*/  LDGSTS.E [R3+0x7480], desc[UR60][R10.64], P0 ;  /* 0x074800000a037fae */ /* 0x0005e8000812187c */
[----:B-1----:R-:W4:Y:S04]  /*79c80*/  LDL.LU R8, [R1+0x1668] ;  /* 0x0016680001087983 */ /* 0x002f280000300800 */
[----:B------:R1:W-:Y:S04]  /*79c90*/  STL [R1+0x1524], R13 ;  /* 0x0015240d01007387 */ /* 0x0003e80000100800 */
[----:B------:R-:W4:Y:S01]  /*79ca0*/  LDL.LU R4, [R1+0x16a8] ;  /* 0x0016a80001047983 */ /* 0x000f220000300800 */
        /* <DEDUP_REMOVED lines=10> */
[----:B------:R-:W-:Y:S01]  /*79d50*/  STL [R1+0x1564], R20 ;  /* 0x0015641401007387 */ /* 0x000fe20000100800 */
[----:B---3--:R-:W-:-:S03]  /*79d60*/  IMAD.X R18, R18, 0x1, R0, P2 ;  /* 0x0000000112127824 */ /* 0x008fc600010e0600 */
[----:B------:R1:W-:Y:S01]  /*79d70*/  STL [R1+0x15a8], R17 ;  /* 0x0015a81101007387 */ /* 0x0003e20000100800 */
[----:B------:R-:W-:-:S03]  /*79d80*/  IMAD.MOV.U32 R11, RZ, RZ, R20 ;  /* 0x000000ffff0b7224 */ /* 0x000fc600078e0014 */
[----:B------:R3:W-:Y:S04]  /*79d90*/  STL [R1+0x15a4], R18 ;  /* 0x0015a41201007387 */ /* 0x0007e80000100800 */
[----:B------:R-:W2:Y:S04]  /*79da0*/  LDL.LU R152, [R1+0x16e4] ;  /* 0x0016e40001987983 */ /* 0x000ea80000300800 */
[----:B------:R-:W2:Y:S04]  /*79db0*/  LDL.LU R23, [R1+0x16e8] ;  /* 0x0016e80001177983 */ /* 0x000ea80000300800 */
[----:B------:R-:W2:Y:S04]  /*79dc0*/  LDL.LU R22, [R1+0x1724] ;  /* 0x0017240001167983 */ /* 0x000ea80000300800 */
[----:B------:R-:W2:Y:S04]  /*79dd0*/  LDL.LU R21, [R1+0x1728] ;  /* 0x0017280001157983 */ /* 0x000ea80000300800 */
[----:B------:R1:W-:Y:S04]  /*79de0*/  LDGSTS.E [R3+0x7c80], desc[UR60][R10.64], P0 ;  /* 0x07c800000a037fae */ /* 0x0003e8000812187c */
[----:B------:R-:W2:Y:S01]  /*79df0*/  LDL.LU R19, [R1+0x1768] ;  /* 0x0017680001137983 */ /* 0x000ea20000300800 */
[----:B------:R-:W-:-:S02]  /*79e00*/  IADD3 R15, P1, R15, R5, RZ ;  /* 0x000000050f0f7210 */ /* 0x000fc40007f3e0ff */
[----:B-1----:R-:W-:Y:S02]  /*79e10*/  MOV R10, R17 ;  /* 0x00000011000a7202 */ /* 0x002fe40000000f00 */
[----:B------:R-:W2:Y:S01]  /*79e20*/  LDL.LU R17, [R1+0x17a8] ;  /* 0x0017a80001117983 */ /* 0x000ea20000300800 */
[----:B------:R-:W-:-:S03]  /*79e30*/  IADD3 R12, P2, R12, R5, RZ ;  /* 0x000000050c0c7210 */ /* 0x000fc60007f5e0ff */
[----:B------:R-:W-:Y:S01]  /*79e40*/  STL [R1+0x15e8], R15 ;  /* 0x0015e80f01007387 */ /* 0x000fe20000100800 */
[--C-:B----4-:R-:W-:Y:S02]  /*79e50*/  IMAD.X R16, R16, 0x1, R0.reuse, P1 ;  /* 0x0000000110107824 */ /* 0x110fe400008e0600 */
[----:B------:R-:W-:-:S03]  /*79e60*/  IMAD.X R14, R14, 0x1, R0, P2 ;  /* 0x000000010e0e7824 */ /* 0x000fc600010e0600 */
[----:B------:R-:W-:Y:S01]  /*79e70*/  STL [R1+0x15e4], R16 ;  /* 0x0015e41001007387 */ /* 0x000fe20000100800 */
[----:B------:R-:W-:-:S03]  /*79e80*/  IMAD.MOV.U32 R11, RZ, RZ, R18 ;  /* 0x000000ffff0b7224 */ /* 0x000fc600078e0012 */
[----:B------:R-:W-:Y:S04]  /*79e90*/  STL [R1+0x1628], R12 ;  /* 0x0016280c01007387 */ /* 0x000fe80000100800 */
[----:B------:R-:W4:Y:S04]  /*79ea0*/  LDL.LU R20, [R1+0x1764] ;  /* 0x0017640001147983 */ /* 0x000f280000300800 */
[----:B------:R1:W-:Y:S04]  /*79eb0*/  STL [R1+0x1624], R14 ;  /* 0x0016240e01007387 */ /* 0x0003e80000100800 */
[----:B---3--:R-:W3:Y:S04]  /*79ec0*/  LDL.LU R18, [R1+0x17a4] ;  /* 0x0017a40001127983 */ /* 0x008ee80000300800 */
[----:B------:R1:W-:Y:S02]  /*79ed0*/  LDGSTS.E [R3+0x20080], desc[UR60][R10.64], P0 ;  /* 0x200800000a037fae */ /* 0x0003e4000812187c */
[----:B-1----:R-:W-:Y:S01]  /*79ee0*/  MOV R10, R15 ;  /* 0x0000000f000a7202 */ /* 0x002fe20000000f00 */
[----:B------:R-:W-:-:S05]  /*79ef0*/  IMAD.MOV.U32 R11, RZ, RZ, R16 ;  /* 0x000000ffff0b7224 */ /* 0x000fca00078e0010 */
[----:B------:R1:W-:Y:S01]  /*79f00*/  LDGSTS.E [R3+0x20480], desc[UR60][R10.64], P0 ;  /* 0x204800000a037fae */ /* 0x0003e2000812187c */
[-C--:B------:R-:W-:Y:S01]  /*79f10*/  IADD3 R8, P1, R8, R5.reuse, RZ ;  /* 0x0000000508087210 */ /* 0x080fe20007f3e0ff */
[----:B-1----:R-:W-:Y:S01]  /*79f20*/  IMAD.MOV.U32 R11, RZ, RZ, R14 ;  /* 0x000000ffff0b7224 */ /* 0x002fe200078e000e */
[----:B------:R-:W-:Y:S01]  /*79f30*/  IADD3 R4, P2, R4, R5, RZ ;  /* 0x0000000504047210 */ /* 0x000fe20007f5e0ff */
[----:B------:R-:W-:Y:S01]  /*79f40*/  IMAD.MOV.U32 R10, RZ, RZ, R12 ;  /* 0x000000ffff0a7224 */ /* 0x000fe200078e000c */
[----:B------:R-:W3:Y:S01]  /*79f50*/  LDL.LU R14, [R1+0x1800] ;  /* 0x00180000010e7983 */ /* 0x000ee20000300800 */
[----:B--2---:R-:W-:-:S03]  /*79f60*/  IADD3.X R13, R13, R0, RZ, P1, !PT ;  /* 0x000000000d0d7210 */ /* 0x004fc60000ffe4ff */
[----:B------:R-:W2:Y:S04]  /*79f70*/  LDL.LU R12, [R1+0x1808] ;  /* 0x00180800010c7983 */ /* 0x000ea80000300800 */
[----:B------:R-:W-:Y:S01]  /*79f80*/  STL [R1+0x1668], R8 ;  /* 0x0016680801007387 */ /* 0x000fe20000100800 */
[----:B------:R-:W-:-:S03]  /*79f90*/  IMAD.X R6, R6, 0x1, R0, P2 ;  /* 0x0000000106067824 */ /* 0x000fc600010e0600 */
[----:B------:R1:W-:Y:S04]  /*79fa0*/  STL [R1+0x1664], R13 ;  /* 0x0016640d01007387 */ /* 0x0003e80000100800 */
[----:B------:R-:W-:Y:S04]  /*79fb0*/  STL [R1+0x16a8], R4 ;  /* 0x0016a80401007387 */ /* 0x000fe80000100800 */
[----:B------:R-:W2:Y:S04]  /*79fc0*/  LDL.LU R15, [R1+0x17fc] ;  /* 0x0017fc00010f7983 */ /* 0x000ea80000300800 */
[----:B------:R1:W-:Y:S04]  /*79fd0*/  LDGSTS.E [R3+0x20880], desc[UR60][R10.64], P0 ;  /* 0x208800000a037fae */ /* 0x0003e8000812187c */
[----:B------:R1:W-:Y:S02]  /*79fe0*/  STL [R1+0x16a4], R6 ;  /* 0x0016a40601007387 */ /* 0x0003e40000100800 */
[----:B-1----:R-:W-:-:S02]  /*79ff0*/  IMAD.MOV.U32 R11, RZ, RZ, R13 ;  /* 0x000000ffff0b7224 */ /* 0x002fc400078e000d */
[----:B------:R-:W2:Y:S01]  /*7a000*/  LDL.LU R13, [R1+0x1804] ;  /* 0x00180400010d7983 */ /* 0x000ea20000300800 */
[----:B------:R-:W-:-:S03]  /*7a010*/  IMAD.MOV.U32 R10, RZ, RZ, R8 ;  /* 0x000000ffff0a7224 */ /* 0x000fc600078e0008 */
[----:B------:R-:W2:Y:S04]  /*7a020*/  LDL.LU R16, [R1+0x180c] ;  /* 0x00180c0001107983 */ /* 0x000ea80000300800 */
[----:B------:R1:W-:Y:S04]  /*7a030*/  LDGSTS.E [R3+0x20c80], desc[UR60][R10.64], P0 ;  /* 0x20c800000a037fae */ /* 0x0003e8000812187c */
[----:B------:R-:W2:Y:S01]  /*7a040*/  LDL.LU R8, [R1+0x1810] ;  /* 0x0018100001087983 */ /* 0x000ea20000300800 */
[----:B-1----:R-:W-:Y:S01]  /*7a050*/  IMAD.MOV.U32 R11, RZ, RZ, R6 ;  /* 0x000000ffff0b7224 */ /* 0x002fe200078e0006 */
[----:B------:R-:W-:-:S02]  /*7a060*/  MOV R10, R4 ;  /* 0x00000004000a7202 */ /* 0x000fc40000000f00 */
[----:B------:R-:W2:Y:S04]  /*7a070*/  LDL.LU R6, [R1+0x1814] ;  /* 0x0018140001067983 */ /* 0x000ea80000300800 */
[----:B------:R-:W2:Y:S04]  /*7a080*/  LDL.LU R4, [R1+0x1818] ;  /* 0x0018180001047983 */ /* 0x000ea80000300800 */
[----:B------:R1:W-:Y:S01]  /*7a090*/  LDGSTS.E [R3+0x21080], desc[UR60][R10.64], P0 ;  /* 0x210800000a037fae */ /* 0x0003e2000812187c */
[-C--:B------:R-:W-:Y:S02]  /*7a0a0*/  IADD3 R23, P1, R23, R5.reuse, RZ ;  /* 0x0000000517177210 */ /* 0x080fe40007f3e0ff */
[----:B------:R-:W-:-:S03]  /*7a0b0*/  IADD3 R21, P2, R21, R5, RZ ;  /* 0x0000000515157210 */ /* 0x000fc60007f5e0ff */
[--C-:B------:R-:W-:Y:S02]  /*7a0c0*/  IMAD.X R152, R152, 0x1, R0.reuse, P1 ;  /* 0x0000000198987824 */ /* 0x100fe400008e0600 */
[----:B------:R-:W-:Y:S01]  /*7a0d0*/  IMAD.X R22, R22, 0x1, R0, P2 ;  /* 0x0000000116167824 */ /* 0x000fe200010e0600 */
[----:B------:R-:W-:Y:S01]  /*7a0e0*/  IADD3 R19, P1, R19, R5, RZ ;  /* 0x0000000513137210 */ /* 0x000fe20007f3e0ff */
[----:B------:R-:W-:Y:S01]  /*7a0f0*/  STL [R1+0x16e8], R23 ;  /* 0x0016e81701007387 */ /* 0x000fe20000100800 */
[----:B-1----:R-:W-:Y:S01]  /*7a100*/  MOV R10, R23 ;  /* 0x00000017000a7202 */ /* 0x002fe20000000f00 */
[----:B------:R-:W-:Y:S02]  /*7a110*/  IMAD.MOV.U32 R11, RZ, RZ, R152 ;  /* 0x000000ffff0b7224 */ /* 0x000fe400078e0098 */
[----:B------:R-:W-:Y:S04]  /*7a120*/  STL [R1+0x16e4], R152 ;  /* 0x0016e49801007387 */ /* 0x000fe80000100800 */
[----:B------:R-:W-:Y:S01]  /*7a130*/  STL [R1+0x1728], R21 ;  /* 0x0017281501007387 */ /* 0x000fe20000100800 */
[----:B------:R-:W-:-:S03]  /*7a140*/  IADD3 R17, P2, R17, R5, RZ ;  /* 0x0000000511117210 */ /* 0x000fc60007f5e0ff */
[----:B------:R1:W-:Y:S04]  /*7a150*/  STL [R1+0x1724], R22 ;  /* 0x0017241601007387 */ /* 0x0003e80000100800 */
[----:B------:R-:W-:Y:S04]  /*7a160*/  STL [R1+0x1768], R19 ;  /* 0x0017681301007387 */ /* 0x000fe80000100800 */
[----:B------:R1:W-:Y:S01]  /*7a170*/  LDGSTS.E [R3+0x21480], desc[UR60][R10.64], P0 ;  /* 0x214800000a037fae */ /* 0x0003e2000812187c */
[----:B----4-:R-:W-:Y:S01]  /*7a180*/  IADD3.X R20, R20, R0, RZ, P1, !PT ;  /* 0x0000000014147210 */ /* 0x010fe20000ffe4ff */
[----:B-1----:R-:W-:-:S04]  /*7a190*/  IMAD.MOV.U32 R11, RZ, RZ, R22 ;  /* 0x000000ffff0b7224 */ /* 0x002fc800078e0016 */
[----:B------:R-:W-:Y:S01]  /*7a1a0*/  STL [R1+0x1764], R20 ;  /* 0x0017641401007387 */ /* 0x000fe20000100800 */
[----:B---3--:R-:W-:-:S03]  /*7a1b0*/  IMAD.X R18, R18, 0x1, R0, P2 ;  /* 0x0000000112127824 */ /* 0x008fc600010e0600 */
[----:B------:R-:W-:Y:S04]  /*7a1c0*/  STL [R1+0x17a8], R17 ;  /* 0x0017a81101007387 */ /* 0x000fe80000100800 */
[----:B------:R-:W-:Y:S04]  /*7a1d0*/  STL [R1+0x17a4], R18 ;  /* 0x0017a41201007387 */ /* 0x000fe80000100800 */
[----:B------:R-:W3:Y:S04]  /*7a1e0*/  LDL.LU.64 R22, [R1+0x858] ;  /* 0x0008580001167983 */ /* 0x000ee80000300a00 */
[----:B------:R-:W4:Y:S04]  /*7a1f0*/  LDL.LU.64 R154, [R1+0x8e8] ;  /* 0x0008e800019a7983 */ /* 0x000f280000300a00 */
[----:B------:R-:W4:Y:S01]  /*7a200*/  LDL.LU.64 R152, [R1+0x8e0] ;  /* 0x0008e00001987983 */ /* 0x000f220000300a00 */
[----:B------:R-:W-:-:S05]  /*7a210*/  IMAD.MOV.U32 R10, RZ, RZ, R21 ;  /* 0x000000ffff0a7224 */ /* 0x000fca00078e0015 */
[----:B------:R1:W-:Y:S02]  /*7a220*/  LDGSTS.E [R3+0x21880], desc[UR60][R10.64], P0 ;  /* 0x218800000a037fae */ /* 0x0003e4000812187c */
[----:B-1----:R-:W-:Y:S02]  /*7a230*/  IMAD.MOV.U32 R10, RZ, RZ, R19 ;  /* 0x000000ffff0a7224 */ /* 0x002fe400078e0013 */
[----:B------:R-:W-:Y:S01]  /*7a240*/  IMAD.MOV.U32 R11, RZ, RZ, R20 ;  /* 0x000000ffff0b7224 */ /* 0x000fe200078e0014 */
[----:B------:R-:W-:-:S04]  /*7a250*/  IADD3 R14, P1, R14, R5, RZ ;  /* 0x000000050e0e7210 */ /* 0x000fc80007f3e0ff */
[----:B------:R1:W-:Y:S01]  /*7a260*/  LDGSTS.E [R3+0x21c80], desc[UR60][R10.64], P0 ;  /* 0x21c800000a037fae */ /* 0x0003e2000812187c */
[----:B--2---:R-:W-:Y:S02]  /*7a270*/  IADD3 R12, P2, R12, R5, RZ ;  /* 0x000000050c0c7210 */ /* 0x004fe40007f5e0ff */
[----:B-1----:R-:W-:Y:S01]  /*7a280*/  MOV R10, R17 ;  /* 0x00000011000a7202 */ /* 0x002fe20000000f00 */
[----:B------:R-:W-:Y:S02]  /*7a290*/  IMAD.MOV.U32 R11, RZ, RZ, R18 ;  /* 0x000000ffff0b7224 */ /* 0x000fe400078e0012 */
[----:B------:R-:W-:-:S03]  /*7a2a0*/  IMAD.X R15, R15, 0x1, R0, P1 ;  /* 0x000000010f0f7824 */ /* 0x000fc600008e0600 */
[----:B------:R1:W-:Y:S04]  /*7a2b0*/  LDGSTS.E [R3+0x22080], desc[UR60][R10.64], P0 ;  /* 0x220800000a037fae */ /* 0x0003e8000812187c */
[----:B------:R-:W-:Y:S04]  /*7a2c0*/  STL [R1+0x1800], R14 ;  /* 0x0018000e01007387 */ /* 0x000fe80000100800 */
[----:B------:R-:W-:Y:S01]  /*7a2d0*/  STL [R1+0x17fc], R15 ;  /* 0x0017fc0f01007387 */ /* 0x000fe20000100800 */
[----:B-1----:R-:W-:Y:S01]  /*7a2e0*/  MOV R10, R14 ;  /* 0x0000000e000a7202 */ /* 0x002fe20000000f00 */
[----:B------:R-:W-:-:S02]  /*7a2f0*/  IMAD.MOV.U32 R11, RZ, RZ, R15 ;  /* 0x000000ffff0b7224 */ /* 0x000fc400078e000f */
[----:B------:R-:W-:Y:S01]  /*7a300*/  IMAD.X R13, R13, 0x1, R0, P2 ;  /* 0x000000010d0d7824 */ /* 0x000fe200010e0600 */
[----:B------:R-:W-:Y:S04]  /*7a310*/  STL [R1+0x1808], R12 ;  /* 0x0018080c01007387 */ /* 0x000fe80000100800 */
[----:B------:R1:W-:Y:S04]  /*7a320*/  LDGSTS.E [R3+0x22480], desc[UR60][R10.64], P0 ;  /* 0x224800000a037fae */ /* 0x0003e8000812187c */
[----:B------:R2:W-:Y:S01]  /*7a330*/  STL [R1+0x1804], R13 ;  /* 0x0018040d01007387 */ /* 0x0005e20000100800 */
[----:B-1----:R-:W-:-:S02]  /*7a340*/  IMAD.MOV.U32 R10, RZ, RZ, R12 ;  /* 0x000000ffff0a7224 */ /* 0x002fc400078e000c */
[----:B------:R-:W-:Y:S02]  /*7a350*/  IMAD.MOV.U32 R11, RZ, RZ, R13 ;  /* 0x000000ffff0b7224 */ /* 0x000fe400078e000d */
[----:B--2---:R-:W2:Y:S01]  /*7a360*/  LDL.LU.64 R12, [R1+0x8d8] ;  /* 0x0008d800010c7983 */ /* 0x004ea20000300a00 */
[----:B------:R-:W-:-:S03]  /*7a370*/  IADD3 R8, P1, R8, R5, RZ ;  /* 0x0000000508087210 */ /* 0x000fc60007f3e0ff */
[----:B------:R-:W2:Y:S01]  /*7a380*/  LDL.LU.64 R162, [R1+0x8d0] ;  /* 0x0008d00001a27983 */ /* 0x000ea20000300a00 */
[----:B------:R-:W-:Y:S02]  /*7a390*/  IADD3 R4, P2, R4, R5, RZ ;  /* 0x0000000504047210 */ /* 0x000fe40007f5e0ff */
[----:B------:R-:W-:Y:S01]  /*7a3a0*/  IADD3.X R16, R16, R0, RZ, P1, !PT ;  /* 0x0000000010107210 */ /* 0x000fe20000ffe4ff */
[----:B------:R-:W2:Y:S02]  /*7a3b0*/  LDL.LU.64 R14, [R1+0x8c8] ;  /* 0x0008c800010e7983 */ /* 0x000ea40000300a00 */
[----:B------:R-:W-:Y:S02]  /*7a3c0*/  IMAD.X R6, R6, 0x1, R0, P2 ;  /* 0x0000000106067824 */ /* 0x000fe400010e0600 */
[----:B------:R-:W-:Y:S04]  /*7a3d0*/  STL [R1+0x1810], R8 ;  /* 0x0018100801007387 */ /* 0x000fe80000100800 */
[----:B------:R1:W-:Y:S04]  /*7a3e0*/  STL [R1+0x180c], R16 ;  /* 0x00180c1001007387 */ /* 0x0003e80000100800 */
[----:B------:R3:W-:Y:S04]  /*7a3f0*/  STL [R1+0x1818], R4 ;  /* 0x0018180401007387 */ /* 0x0007e80000100800 */
[----:B------:R2:W-:Y:S04]  /*7a400*/  STL [R1+0x1814], R6 ;  /* 0x0018140601007387 */ /* 0x0005e80000100800 */
[----:B------:R-:W2:Y:S04]  /*7a410*/  LDL.LU.64 R164, [R1+0x8c0] ;  /* 0x0008c00001a47983 */ /* 0x000ea80000300a00 */
[----:B------:R1:W-:Y:S02]  /*7a420*/  LDGSTS.E [R3+0x22880], desc[UR60][R10.64], P0 ;  /* 0x228800000a037fae */ /* 0x0003e4000812187c */
[----:B-1----:R-:W-:-:S02]  /*7a430*/  IMAD.MOV.U32 R11, RZ, RZ, R16 ;  /* 0x000000ffff0b7224 */ /* 0x002fc400078e0010 */
[----:B------:R-:W2:Y:S04]  /*7a440*/  LDL.LU.64 R16, [R1+0x8b8] ;  /* 0x0008b80001107983 */ /* 0x000ea80000300a00 */
[----:B------:R-:W2:Y:S04]  /*7a450*/  LDL.LU.64 R166, [R1+0x8b0] ;  /* 0x0008b00001a67983 */ /* 0x000ea80000300a00 */
[----:B------:R-:W2:Y:S04]  /*7a460*/  LDL.LU.64 R18, [R1+0x8a8] ;  /* 0x0008a80001127983 */ /* 0x000ea80000300a00 */
[----:B------:R-:W2:Y:S04]  /*7a470*/  LDL.LU.64 R168, [R1+0x8a0] ;  /* 0x0008a00001a87983 */ /* 0x000ea80000300a00 */
[----:B------:R-:W2:Y:S01]  /*7a480*/  LDL.LU.64 R20, [R1+0x898] ;  /* 0x0008980001147983 */ /* 0x000ea20000300a00 */
[----:B------:R-:W-:-:S03]  /*7a490*/  IMAD.MOV.U32 R10, RZ, RZ, R8 ;  /* 0x000000ffff0a7224 */ /* 0x000fc600078e0008 */
[----:B------:R-:W2:Y:S04]  /*7a4a0*/  LDL.LU R172, [R1+0xdac] ;  /* 0x000dac0001ac7983 */ /* 0x000ea80000300800 */
[----:B------:R-:W2:Y:S04]  /*7a4b0*/  LDL.LU R171, [R1+0xdb0] ;  /* 0x000db00001ab7983 */ /* 0x000ea80000300800 */
[----:B------:R-:W2:Y:S04]  /*7a4c0*/  LDL.LU.64 R176, [R1+0x890] ;  /* 0x0008900001b07983 */ /* 0x000ea80000300a00 */
[----:B------:R1:W-:Y:S02]  /*7a4d0*/  LDGSTS.E [R3+0x22c80], desc[UR60][R10.64], P0 ;  /* 0x22c800000a037fae */ /* 0x0003e4000812187c */
[----:B-1----:R-:W-:Y:S01]  /*7a4e0*/  MOV R10, R4 ;  /* 0x00000004000a7202 */ /* 0x002fe20000000f00 */
[----:B------:R-:W-:-:S05]  /*7a4f0*/  IMAD.MOV.U32 R11, RZ, RZ, R6 ;  /* 0x000000ffff0b7224 */ /* 0x000fca00078e0006 */
[----:B------:R1:W-:Y:S01]  /*7a500*/  LDGSTS.E [R3+0x23080], desc[UR60][R10.64], P0 ;  /* 0x230800000a037fae */ /* 0x0003e2000812187c */
[----:B---3--:R-:W-:-:S05]  /*7a510*/  IADD3 R156, P1, R22, R5, RZ ;  /* 0x00000005169c7210 */ /* 0x008fca0007f3e0ff */
[--C-:B------:R-:W-:Y:S01]  /*7a520*/  IMAD.X R4, R23, 0x1, R0.reuse, P1 ;  /* 0x0000000117047824 */ /* 0x100fe200008e0600 */
[-C--:B----4-:R-:W-:Y:S01]  /*7a530*/  IADD3 R157, P1, R154, R5.reuse, RZ ;  /* 0x000000059a9d7210 */ /* 0x090fe20007f3e0ff */
[----:B------:R-:W3:Y:S04]  /*7a540*/  LDL.LU.64 R22, [R1+0x888] ;  /* 0x0008880001167983 */ /* 0x000ee80000300a00 */
[----:B-1----:R-:W-:Y:S01]  /*7a550*/  IMAD.X R10, R155, 0x1, R0, P1 ;  /* 0x000000019b0a7824 */ /* 0x002fe200008e0600 */
[----:B------:R-:W-:Y:S01]  /*7a560*/  IADD3 R158, P1, R152, R5, RZ ;  /* 0x00000005989e7210 */ /* 0x000fe20007f3e0ff */
[----:B------:R-:W4:Y:S03]  /*7a570*/  LDL.LU.64 R180, [R1+0x880] ;  /* 0x0008800001b47983 */ /* 0x000f260000300a00 */
[----:B------:R-:W-:-:S02]  /*7a580*/  IADD3.X R11, R153, R0, RZ, P1, !PT ;  /* 0x00000000990b7210 */ /* 0x000fc40000ffe4ff */
[----:B------:R-:W4:Y:S04]  /*7a590*/  LDL.LU.64 R152, [R1+0x878] ;  /* 0x0008780001987983 */ /* 0x000f280000300a00 */
[----:B------:R-:W4:Y:S04]  /*7a5a0*/  LDL.LU.64 R178, [R1+0x870] ;  /* 0x0008700001b27983 */ /* 0x000f280000300a00 */
[----:B------:R-:W4:Y:S04]  /*7a5b0*/  LDL.LU.64 R154, [R1+0x868] ;  /* 0x00086800019a7983 */ /* 0x000f280000300a00 */
[----:B------:R-:W4:Y:S01]  /*7a5c0*/  LDL.LU.64 R174, [R1+0x860] ;  /* 0x0008600001ae7983 */ /* 0x000f220000300a00 */
[----:B--2---:R-:W-:-:S05]  /*7a5d0*/  IADD3 R159, P1, R12, R5, RZ ;  /* 0x000000050c9f7210 */ /* 0x004fca0007f3e0ff */
        /* <DEDUP_REMOVED lines=19> */
[----:B------:R-:W-:Y:S01]  /*7a710*/  MOV R223, R11 ;  /* 0x0000000b00df7202 */ /* 0x000fe20000000f00 */
[----:B------:R-:W-:Y:S02]  /*7a720*/  IMAD.MOV.U32 R226, RZ, RZ, R157 ;  /* 0x000000ffffe27224 */ /* 0x000fe400078e009d */
[----:B------:R-:W-:Y:S02]  /*7a730*/  IMAD.MOV.U32 R227, RZ, RZ, R10 ;  /* 0x000000ffffe37224 */ /* 0x000fe400078e000a */
[----:B------:R-:W-:Y:S01]  /*7a740*/  IMAD.MOV.U32 R222, RZ, RZ, R158 ;  /* 0x000000ffffde7224 */ /* 0x000fe200078e009e */
[----:B------:R-:W-:Y:S01]  /*7a750*/  MOV R215, R13 ;  /* 0x0000000d00d77202 */ /* 0x000fe20000000f00 */
[----:B------:R-:W-:Y:S02]  /*7a760*/  IMAD.MOV.U32 R218, RZ, RZ, R159 ;  /* 0x000000ffffda7224 */ /* 0x000fe400078e009f */
[----:B------:R-:W-:-:S02]  /*7a770*/  IMAD.MOV.U32 R219, RZ, RZ, R12 ;  /* 0x000000ffffdb7224 */ /* 0x000fc400078e000c */
[----:B------:R-:W-:Y:S01]  /*7a780*/  IMAD.MOV.U32 R214, RZ, RZ, R160 ;  /* 0x000000ffffd67224 */ /* 0x000fe200078e00a0 */
        /* <DEDUP_REMOVED lines=9> */
[----:B------:R-:W-:Y:S01]  /*7a820*/  IMAD.MOV.U32 R186, RZ, RZ, R165 ;  /* 0x000000ffffba7224 */ /* 0x000fe200078e00a5 */
[----:B------:R-:W-:Y:S01]  /*7a830*/  LDGSTS.E [R3+0x23480], desc[UR60][R226.64], P0 ;  /* 0x23480000e2037fae */ /* 0x000fe2000812187c */
[----:B------:R-:W-:Y:S02]  /*7a840*/  IMAD.MOV.U32 R187, RZ, RZ, R18 ;  /* 0x000000ffffbb7224 */ /* 0x000fe400078e0012 */
[----:B------:R-:W-:Y:S01]  /*7a850*/  IMAD.MOV.U32 R184, RZ, RZ, R166 ;  /* 0x000000ffffb87224 */ /* 0x000fe200078e00a6 */
[----:B------:R-:W-:Y:S01]  /*7a860*/  LDGSTS.E [R3+0x23880], desc[UR60][R222.64], P0 ;  /* 0x23880000de037fae */ /* 0x000fe2000812187c */
[----:B------:R-:W-:Y:S02]  /*7a870*/  IMAD.MOV.U32 R182, RZ, RZ, R167 ;  /* 0x000000ffffb67224 */ /* 0x000fe400078e00a7 */
[----:B------:R-:W-:Y:S01]  /*7a880*/  IMAD.MOV.U32 R183, RZ, RZ, R20 ;  /* 0x000000ffffb77224 */ /* 0x000fe200078e0014 */
        /* <DEDUP_REMOVED lines=9> */
[----:B---3--:R-:W-:-:S05]  /*7a920*/  IADD3 R169, P1, R22, R5, RZ ;  /* 0x0000000516a97210 */ /* 0x008fca0007f3e0ff */
[----:B------:R-:W-:Y:S01]  /*7a930*/  IMAD.X R22, R23, 0x1, R0, P1 ;  /* 0x0000000117167824 */ /* 0x000fe200008e0600 */
[----:B----4-:R-:W-:-:S04]  /*7a940*/  IADD3 R176, P1, R180, R5, RZ ;  /* 0x00000005b4b07210 */ /* 0x010fc80007f3e0ff */
[----:B------:R-:W-:Y:S02]  /*7a950*/  IADD3.X R23, R181, R0, RZ, P1, !PT ;  /* 0x00000000b5177210 */ /* 0x000fe40000ffe4ff */
[----:B------:R-:W-:-:S05]  /*7a960*/  IADD3 R177, P1, R152, R5, RZ ;  /* 0x0000000598b17210 */ /* 0x000fca0007f3e0ff */
[----:B------:R-:W-:Y:S01]  /*7a970*/  IMAD.X R152, R153, 0x1, R0, P1 ;  /* 0x0000000199987824 */ /* 0x000fe200008e0600 */
[----:B------:R-:W-:-:S05]  /*7a980*/  IADD3 R173, P1, R178, R5, RZ ;  /* 0x00000005b2ad7210 */ /* 0x000fca0007f3e0ff */
[----:B------:R-:W-:Y:S01]  /*7a990*/  IMAD.X R153, R179, 0x1, R0, P1 ;  /* 0x00000001b3997824 */ /* 0x000fe200008e0600 */
[-C--:B------:R-:W-:Y:S02]  /*7a9a0*/  IADD3 R8, P1, R154, R5.reuse, RZ ;  /* 0x000000059a087210 */ /* 0x080fe40007f3e0ff */
[----:B------:R-:W-:-:S03]  /*7a9b0*/  IADD3 R6, P2, R174, R5, RZ ;  /* 0x00000005ae067210 */ /* 0x000fc60007f5e0ff */
[----:B------:R-:W-:Y:S01]  /*7a9c0*/  IMAD.X R154, R155, 0x1, R0, P1 ;  /* 0x000000019b9a7824 */ /* 0x000fe200008e0600 */
[----:B------:R-:W-:Y:S01]  /*7a9d0*/  IADD3 R171, P1, R171, R5, RZ ;  /* 0x00000005abab7210 */ /* 0x000fe20007f3e0ff */
[----:B------:R-:W-:Y:S01]  /*7a9e0*/  IMAD.MOV.U32 R174, RZ, RZ, R156 ;  /* 0x000000ffffae7224 */ /* 0x000fe200078e009c */
[----:B------:R-:W-:Y:S01]  /*7a9f0*/  IADD3.X R155, R175, R0, RZ, P2, !PT ;  /* 0x00000000af9b7210 */ /* 0x000fe200017fe4ff */
[----:B------:R-:W-:Y:S02]  /*7aa00*/  IMAD.MOV.U32 R175, RZ, RZ, R4 ;  /* 0x000000ffffaf7224 */ /* 0x000fe400078e0004 */
[----:B------:R-:W-:Y:S01]  /*7aa10*/  IMAD.X R172, R172, 0x1, R0, P1 ;  /* 0x00000001acac7824 */ /* 0x000fe200008e0600 */
[----:B------:R-:W-:Y:S04]  /*7aa20*/  STL [R1+0xdb0], R171 ;  /* 0x000db0ab01007387 */ /* 0x000fe80000100800 */
[----:B------:R-:W-:Y:S04]  /*7aa30*/  STL [R1+0xdac], R172 ;  /* 0x000dacac01007387 */ /* 0x000fe80000100800 */
[----:B------:R-:W-:Y:S04]  /*7aa40*/  STL.64 [R1+0x858], R174 ;  /* 0x000858ae01007387 */ /* 0x000fe80000100a00 */
[----:B------:R-:W-:Y:S04]  /*7aa50*/  STL.64 [R1+0x8e8], R226 ;  /* 0x0008e8e201007387 */ /* 0x000fe80000100a00 */
[----:B------:R-:W-:Y:S01]  /*7aa60*/  STL.64 [R1+0x8e0], R222 ;  /* 0x0008e0de01007387 */ /* 0x000fe20000100a00 */
[----:B------:R-:W-:-:S03]  /*7aa70*/  MOV R4, R177 ;  /* 0x000000b100047202 */ /* 0x000fc60000000f00 */
[----:B------:R-:W-:Y:S01]  /*7aa80*/  STL.64 [R1+0x8d8], R218 ;  /* 0x0008d8da01007387 */ /* 0x000fe20000100a00 */
[----:B------:R-:W-:-:S03]  /*7aa90*/  IMAD.MOV.U32 R180, RZ, RZ, R168 ;  /* 0x000000ffffb47224 */ /* 0x000fc600078e00a8 */
[----:B------:R-:W-:Y:S01]  /*7aaa0*/  STL.64 [R1+0x8d0], R214 ;  /* 0x0008d0d601007387 */ /* 0x000fe20000100a00 */
[----:B------:R-:W-:-:S03]  /*7aab0*/  MOV R181, R21 ;  /* 0x0000001500b57202 */ /* 0x000fc60000000f00 */
[----:B------:R-:W-:Y:S01]  /*7aac0*/  STL.64 [R1+0x8c8], R210 ;  /* 0x0008c8d201007387 */ /* 0x000fe20000100a00 */
[----:B------:R-:W-:-:S03]  /*7aad0*/  IMAD.MOV.U32 R178, RZ, RZ, R169 ;  /* 0x000000ffffb27224 */ /* 0x000fc600078e00a9 */
[----:B------:R-:W-:Y:S01]  /*7aae0*/  STL.64 [R1+0x8c0], R206 ;  /* 0x0008c0ce01007387 */ /* 0x000fe20000100a00 */
[----:B------:R-:W-:-:S03]  /*7aaf0*/  IMAD.MOV.U32 R179, RZ, RZ, R22 ;  /* 0x000000ffffb37224 */ /* 0x000fc600078e0016 */
[----:B------:R-:W-:Y:S01]  /*7ab00*/  STL.64 [R1+0x8b8], R202 ;  /* 0x0008b8ca01007387 */ /* 0x000fe20000100a00 */
[----:B------:R-:W-:Y:S01]  /*7ab10*/  IMAD.MOV.U32 R177, RZ, RZ, R23 ;  /* 0x000000ffffb17224 */ /* 0x000fe200078e0017 */
[----:B------:R-:W-:Y:S02]  /*7ab20*/  MOV R158, R4 ;  /* 0x00000004009e7202 */ /* 0x000fe40000000f00 */
        /* <DEDUP_REMOVED lines=38> */
[----:B------:R-:W-:Y:S01]  /*7ad90*/  IADD3 R4, R4, R9, RZ ;  /* 0x0000000904047210 */ /* 0x000fe20007ffe0ff */
[----:B--2---:R-:W-:-:S02]  /*7ada0*/  IMAD.MOV.U32 R10, RZ, RZ, R171 ;  /* 0x000000ffff0a7224 */ /* 0x004fc400078e00ab */
        /* <DEDUP_REMOVED lines=9> */
[----:B-1----:R-:W-:Y:S02]  /*7ae40*/  IMAD.MOV.U32 R10, RZ, RZ, R6 ;  /* 0x000000ffff0a7224 */ /* 0x002fe400078e0006 */
[----:B------:R-:W-:Y:S01]  /*7ae50*/  IMAD.MOV.U32 R11, RZ, RZ, R20 ;  /* 0x000000ffff0b7224 */ /* 0x000fe200078e0014 */
[----:B------:R1:W-:Y:S01]  /*7ae60*/  STL [R1+0xdec], R20 ;  /* 0x000dec1401007387 */ /* 0x0003e20000100800 */
[----:B------:R-:W-:Y:S02]  /*7ae70*/  IADD3.X R22, R22, R0, RZ, P2, !PT ;  /* 0x0000000016167210 */ /* 0x000fe400017fe4ff */
[-C--:B------:R-:W-:Y:S01]  /*7ae80*/  IADD3 R8, P1, R8, R5.reuse, RZ ;  /* 0x0000000508087210 */ /* 0x080fe20007f3e0ff */
[----:B------:R-:W-:Y:S04]  /*7ae90*/  STL [R1+0xe30], R21 ;  /* 0x000e301501007387 */ /* 0x000fe80000100800 */
[----:B------:R3:W-:Y:S04]  /*7aea0*/  LDGSTS.E [R4+0x500], desc[UR60][R10.64], P0 ;  /* 0x005000000a047fae */ /* 0x0007e8000812187c */
[----:B-1----:R-:W4:Y:S01]  /*7aeb0*/  LDL.LU R20, [R1+0xf6c] ;  /* 0x000f6c0001147983 */ /* 0x002f220000300800 */
[----:B------:R-:W-:Y:S01]  /*7aec0*/  IADD3 R13, P2, R13, R5, RZ ;  /* 0x000000050d0d7210 */ /* 0x000fe20007f5e0ff */
[----:B------:R-:W-:-:S02]  /*7aed0*/  IMAD.X R15, R15, 0x1, R0, P1 ;  /* 0x000000010f0f7824 */ /* 0x000fc400008e0600 */
[----:B------:R-:W-:Y:S01]  /*7aee0*/  STL [R1+0xe2c], R22 ;  /* 0x000e2c1601007387 */ /* 0x000fe20000100800 */
[----:B---3--:R-:W-:Y:S01]  /*7aef0*/  IMAD.MOV.U32 R10, RZ, RZ, R21 ;  /* 0x000000ffff0a7224 */ /* 0x008fe200078e0015 */
[----:B------:R-:W-:Y:S02]  /*7af00*/  MOV R11, R22 ;  /* 0x00000016000b7202 */ /* 0x000fe40000000f00 */
[----:B------:R-:W3:Y:S01]  /*7af10*/  LDL.LU R6, [R1+0xfac] ;  /* 0x000fac0001067983 */ /* 0x000ee20000300800 */
[----:B------:R-:W-:-:S03]  /*7af20*/  IMAD.X R16, R16, 0x1, R0, P2 ;  /* 0x0000000110107824 */ /* 0x000fc600010e0600 */
[----:B------:R1:W-:Y:S04]  /*7af30*/  LDGSTS.E [R4+0x900], desc[UR60][R10.64], P0 ;  /* 0x009000000a047fae */ /* 0x0003e8000812187c */
[----:B------:R-:W-:Y:S04]  /*7af40*/  STL [R1+0xe70], R8 ;  /* 0x000e700801007387 */ /* 0x000fe80000100800 */
[----:B------:R1:W-:Y:S02]  /*7af50*/  STL [R1+0xe6c], R15 ;  /* 0x000e6c0f01007387 */ /* 0x0003e40000100800 */
[----:B-1----:R-:W-:Y:S01]  /*7af60*/  IMAD.MOV.U32 R10, RZ, RZ, R8 ;  /* 0x000000ffff0a7224 */ /* 0x002fe200078e0008 */
[----:B------:R-:W-:Y:S01]  /*7af70*/  MOV R11, R15 ;  /* 0x0000000f000b7202 */ /* 0x000fe20000000f00 */
[----:B------:R-:W-:Y:S04]  /*7af80*/  STL [R1+0xeb0], R13 ;  /* 0x000eb00d01007387 */ /* 0x000fe80000100800 */
[----:B------:R-:W3:Y:S04]  /*7af90*/  LDL.LU R15, [R1+0xff0] ;  /* 0x000ff000010f7983 */ /* 0x000ee80000300800 */
[----:B------:R1:W-:Y:S04]  /*7afa0*/  STL [R1+0xeac], R16 ;  /* 0x000eac1001007387 */ /* 0x0003e80000100800 */
[----:B------:R1:W-:Y:S04]  /*7afb0*/  LDGSTS.E [R4+0xd00], desc[UR60][R10.64], P0 ;  /* 0x00d000000a047fae */ /* 0x0003e8000812187c */
[----:B------:R-:W3:Y:S01]  /*7afc0*/  LDL.LU R8, [R1+0x1030] ;  /* 0x0010300001087983 */ /* 0x000ee20000300800 */
[----:B-1----:R-:W-:-:S03]  /*7afd0*/  IMAD.MOV.U32 R11, RZ, RZ, R16 ;  /* 0x000000ffff0b7224 */ /* 0x002fc600078e0010 */
[----:B------:R-:W3:Y:S01]  /*7afe0*/  LDL.LU R16, [R1+0xfec] ;  /* 0x000fec0001107983 */ /* 0x000ee20000300800 */
[----:B------:R-:W-:-:S03]  /*7aff0*/  IMAD.MOV.U32 R10, RZ, RZ, R13 ;  /* 0x000000ffff0a7224 */ /* 0x000fc600078e000d */
[----:B------:R-:W3:Y:S01]  /*7b000*/  LDL.LU R13, [R1+0x102c] ;  /* 0x00102c00010d7983 */ /* 0x000ee20000300800 */
[-C--:B------:R-:W-:Y:S02]  /*7b010*/  IADD3 R12, P1, R12, R5.reuse, RZ ;  /* 0x000000050c0c7210 */ /* 0x080fe40007f3e0ff */
[----:B------:R-:W-:Y:S01]  /*7b020*/  IADD3 R18, P2, R18, R5, RZ ;  /* 0x0000000512127210 */ /* 0x000fe20007f5e0ff */
[----:B------:R1:W-:Y:S02]  /*7b030*/  LDGSTS.E [R4+0x1100], desc[UR60][R10.64], P0 ;  /* 0x011000000a047fae */ /* 0x0003e4000812187c */
[----:B------:R-:W-:Y:S01]  /*7b040*/  IMAD.X R17, R17, 0x1, R0, P1 ;  /* 0x0000000111117824 */ /* 0x000fe200008e0600 */
[----:B------:R-:W-:Y:S01]  /*7b050*/  IADD3.X R19, R19, R0, RZ, P2, !PT ;  /* 0x0000000013137210 */ /* 0x000fe200017fe4ff */
[----:B------:R-:W-:Y:S04]  /*7b060*/  STL [R1+0xef0], R12 ;  /* 0x000ef00c01007387 */ /* 0x000fe80000100800 */
[----:B------:R2:W-:Y:S01]  /*7b070*/  STL [R1+0xeec], R17 ;  /* 0x000eec1101007387 */ /* 0x0005e20000100800 */
[----:B-1----:R-:W-:-:S03]  /*7b080*/  IMAD.MOV.U32 R10, RZ, RZ, R12 ;  /* 0x000000ffff0a7224 */ /* 0x002fc600078e000c */
[----:B------:R-:W-:Y:S01]  /*7b090*/  STL [R1+0xf30], R18 ;  /* 0x000f301201007387 */ /* 0x000fe20000100800 */
[----:B------:R-:W-:-:S03]  /*7b0a0*/  IMAD.MOV.U32 R11, RZ, RZ, R17 ;  /* 0x000000ffff0b7224 */ /* 0x000fc600078e0011 */
[----:B--2---:R-:W2:Y:S04]  /*7b0b0*/  LDL.LU R17, [R1+0x1070] ;  /* 0x0010700001117983 */ /* 0x004ea80000300800 */
[----:B------:R1:W-:Y:S04]  /*7b0c0*/  STL [R1+0xf2c], R19 ;  /* 0x000f2c1301007387 */ /* 0x0003e80000100800 */
[----:B------:R1:W-:Y:S04]  /*7b0d0*/  LDGSTS.E [R4+0x1500], desc[UR60][R10.64], P0 ;  /* 0x015000000a047fae */ /* 0x0003e8000812187c */
[----:B------:R-:W2:Y:S01]  /*7b0e0*/  LDL.LU R12, [R1+0x10b0] ;  /* 0x0010b000010c7983 */ /* 0x000ea20000300800 */
[----:B-1----:R-:W-:-:S03]  /*7b0f0*/  MOV R11, R19 ;  /* 0x00000013000b7202 */ /* 0x002fc60000000f00 */
[----:B------:R-:W2:Y:S01]  /*7b100*/  LDL.LU R19, [R1+0x106c] ;  /* 0x00106c0001137983 */ /* 0x000ea20000300800 */
[----:B------:R-:W-:-:S03]  /*7b110*/  IMAD.MOV.U32 R10, RZ, RZ, R18 ;  /* 0x000000ffff0a7224 */ /* 0x000fc600078e0012 */
[----:B------:R-:W2:Y:S01]  /*7b120*/  LDL.LU R18, [R1+0x10ac] ;  /* 0x0010ac0001127983 */ /* 0x000ea20000300800 */
[-C--:B------:R-:W-:Y:S02]  /*7b130*/  IADD3 R14, P1, R14, R5.reuse, RZ ;  /* 0x000000050e0e7210 */ /* 0x080fe40007f3e0ff */
[----:B------:R-:W-:Y:S01]  /*7b140*/  IADD3 R3, P2, R3, R5, RZ ;  /* 0x0000000503037210 */ /* 0x000fe20007f5e0ff */
[----:B------:R1:W-:Y:S04]  /*7b150*/  LDGSTS.E [R4+0x1900], desc[UR60][R10.64], P0 ;  /* 0x019000000a047fae */ /* 0x0003e8000812187c */
[----:B------:R3:W-:Y:S01]  /*7b160*/  STL [R1+0xf70], R14 ;  /* 0x000f700e01007387 */ /* 0x0007e20000100800 */
[----:B-1----:R-:W-:Y:S02]  /*7b170*/  IMAD.MOV.U32 R10, RZ, RZ, R14 ;  /* 0x000000ffff0a7224 */ /* 0x002fe400078e000e */
[----:B----4-:R-:W-:-:S05]  /*7b180*/  IMAD.X R20, R20, 0x1, R0, P1 ;  /* 0x0000000114147824 */ /* 0x010fca00008e0600 */
[----:B------:R1:W-:Y:S04]  /*7b190*/  STL [R1+0xf6c], R20 ;  /* 0x000f6c1401007387 */ /* 0x0003e80000100800 */
[----:B------:R4:W-:Y:S01]  /*7b1a0*/  STL [R1+0xfb0], R3 ;  /* 0x000fb00301007387 */ /* 0x0009e20000100800 */
[----:B---3--:R-:W-:-:S03]  /*7b1b0*/  IMAD.X R6, R6, 0x1, R0, P2 ;  /* 0x0000000106067824 */ /* 0x008fc600010e0600 */
[----:B------:R-:W3:Y:S01]  /*7b1c0*/  LDL.LU R14, [R1+0x10f0] ;  /* 0x0010f000010e7983 */ /* 0x000ee20000300800 */
[----:B------:R-:W-:-:S03]  /*7b1d0*/  MOV R11, R20 ;  /* 0x00000014000b7202 */ /* 0x000fc60000000f00 */
[----:B------:R4:W-:Y:S04]  /*7b1e0*/  STL [R1+0xfac], R6 ;  /* 0x000fac0601007387 */ /* 0x0009e80000100800 */
[----:B------:R-:W3:Y:S04]  /*7b1f0*/  LDL.LU R21, [R1+0x1130] ;  /* 0x0011300001157983 */ /* 0x000ee80000300800 */
[----:B-1----:R-:W3:Y:S04]  /*7b200*/  LDL.LU R20, [R1+0x10ec] ;  /* 0x0010ec0001147983 */ /* 0x002ee80000300800 */
[----:B------:R1:W-:Y:S01]  /*7b210*/  LDGSTS.E [R4+0x1d00], desc[UR60][R10.64], P0 ;  /* 0x01d000000a047fae */ /* 0x0003e2000812187c */
[----:B------:R-:W-:-:S03]  /*7b220*/  IADD3 R15, P1, R15, R5, RZ ;  /* 0x000000050f0f7210 */ /* 0x000fc60007f3e0ff */
[----:B------:R-:W3:Y:S01]  /*7b230*/  LDL.LU R22, [R1+0x112c] ;  /* 0x00112c0001167983 */ /* 0x000ee20000300800 */
[----:B-1----:R-:W-:Y:S02]  /*7b240*/  IMAD.MOV.U32 R10, RZ, RZ, R3 ;  /* 0x000000ffff0a7224 */ /* 0x002fe400078e0003 */
[----:B------:R-:W-:Y:S01]  /*7b250*/  IMAD.MOV.U32 R11, RZ, RZ, R6 ;  /* 0x000000ffff0b7224 */ /* 0x000fe200078e0006 */
[----:B------:R-:W-:Y:S01]  /*7b260*/  IADD3 R8, P2, R8, R5, RZ ;  /* 0x0000000508087210 */ /* 0x000fe20007f5e0ff */
[----:B----4-:R-:W4:Y:S04]  /*7b270*/  LDL.LU R3, [R1+0x1170] ;  /* 0x0011700001037983 */ /* 0x010f280000300800 */
[----:B------:R-:W4:Y:S01]  /*7b280*/  LDL.LU R6, [R1+0x11b0] ;  /* 0x0011b00001067983 */ /* 0x000f220000300800 */
[----:B------:R-:W-:-:S03]  /*7b290*/  IMAD.X R16, R16, 0x1, R0, P1 ;  /* 0x0000000110107824 */ /* 0x000fc600008e0600 */
[----:B------:R1:W-:Y:S01]  /*7b2a0*/  STL [R1+0xff0], R15 ;  /* 0x000ff00f01007387 */ /* 0x0003e20000100800 */
[----:B------:R-:W-:-:S03]  /*7b2b0*/  IADD3.X R13, R13, R0, RZ, P2, !PT ;  /* 0x000000000d0d7210 */ /* 0x000fc600017fe4ff */
[----:B------:R1:W-:Y:S04]  /*7b2c0*/  LDGSTS.E [R4+0x2100], desc[UR60][R10.64], P0 ;  /* 0x021000000a047fae */ /* 0x0003e8000812187c */
[----:B------:R2:W-:Y:S04]  /*7b2d0*/  STL [R1+0xfec], R16 ;  /* 0x000fec1001007387 */ /* 0x0005e80000100800 */
[----:B------:R2:W-:Y:S01]  /*7b2e0*/  STL [R1+0x1030], R8 ;  /* 0x0010300801007387 */ /* 0x0005e20000100800 */
[----:B-1----:R-:W-:-:S03]  /*7b2f0*/  IMAD.MOV.U32 R10, RZ, RZ, R15 ;  /* 0x000000ffff0a7224 */ /* 0x002fc600078e000f */
[----:B------:R-:W4:Y:S01]  /*7b300*/  LDL.LU R15, [R1+0x116c] ;  /* 0x00116c00010f7983 */ /* 0x000f220000300800 */
[----:B------:R-:W-:-:S03]  /*7b310*/  IMAD.MOV.U32 R11, RZ, RZ, R16 ;  /* 0x000000ffff0b7224 */ /* 0x000fc600078e0010 */
[----:B------:R1:W-:Y:S04]  /*7b320*/  STL [R1+0x102c], R13 ;  /* 0x00102c0d01007387 */ /* 0x0003e80000100800 */
[----:B--2---:R-:W2:Y:S01]  /*7b330*/  LDL.LU R16, [R1+0x11ac] ;  /* 0x0011ac0001107983 */ /* 0x004ea20000300800 */
[----:B------:R-:W-:-:S03]  /*7b340*/  IADD3 R17, P1, R17, R5, RZ ;  /* 0x0000000511117210 */ /* 0x000fc60007f3e0ff */
[----:B------:R1:W-:Y:S01]  /*7b350*/  LDGSTS.E [R4+0x2500], desc[UR60][R10.64], P0 ;  /* 0x025000000a047fae */ /* 0x0003e2000812187c */
[----:B------:R-:W-:Y:S01]  /*7b360*/  IADD3 R12, P2, R12, R5, RZ ;  /* 0x000000050c0c7210 */ /* 0x000fe20007f5e0ff */
[----:B-1----:R-:W-:Y:S01]  /*7b370*/  IMAD.MOV.U32 R10, RZ, RZ, R8 ;  /* 0x000000ffff0a7224 */ /* 0x002fe200078e0008 */
[----:B------:R-:W-:Y:S01]  /*7b380*/  MOV R11, R13 ;  /* 0x0000000d000b7202 */ /* 0x000fe20000000f00 */
[----:B------:R-:W2:Y:S01]  /*7b390*/  LDL.LU R8, [R1+0x11f0] ;  /* 0x0011f00001087983 */ /* 0x000ea20000300800 */
[----:B------:R-:W-:-:S03]  /*7b3a0*/  IMAD.X R19, R19, 0x1, R0, P1 ;  /* 0x0000000113137824 */ /* 0x000fc600008e0600 */
[----:B------:R-:W2:Y:S04]  /*7b3b0*/  LDL.LU R13, [R1+0x1230] ;  /* 0x00123000010d7983 */ /* 0x000ea80000300800 */
[----:B------:R1:W-:Y:S01]  /*7b3c0*/  STL [R1+0x1070], R17 ;  /* 0x0010701101007387 */ /* 0x0003e20000100800 */
[----:B------:R-:W-:-:S03]  /*7b3d0*/  IMAD.X R18, R18, 0x1, R0, P2 ;  /* 0x0000000112127824 */ /* 0x000fc600010e0600 */
[----:B------:R1:W-:Y:S04]  /*7b3e0*/  LDGSTS.E [R4+0x2900], desc[UR60][R10.64], P0 ;  /* 0x029000000a047fae */ /* 0x0003e8000812187c */
[----:B------:R1:W-:Y:S04]  /*7b3f0*/  STL [R1+0x106c], R19 ;  /* 0x00106c1301007387 */ /* 0x0003e80000100800 */
[----:B------:R-:W-:Y:S01]  /*7b400*/  STL [R1+0x10b0], R12 ;  /* 0x0010b00c01007387 */ /* 0x000fe20000100800 */
[----:B-1----:R-:W-:-:S03]  /*7b410*/  IMAD.MOV.U32 R10, RZ, RZ, R17 ;  /* 0x000000ffff0a7224 */ /* 0x002fc600078e0011 */
[----:B------:R-:W2:Y:S01]  /*7b420*/  LDL.LU R17, [R1+0x11ec] ;  /* 0x0011ec0001117983 */ /* 0x000ea20000300800 */
[----:B------:R-:W-:-:S03]  /*7b430*/  MOV R11, R19 ;  /* 0x00000013000b7202 */ /* 0x000fc60000000f00 */
[----:B------:R1:W-:Y:S04]  /*7b440*/  STL [R1+0x10ac], R18 ;  /* 0x0010ac1201007387 */ /* 0x0003e80000100800 */
[----:B------:R-:W2:Y:S04]  /*7b450*/  LDL.LU R19, [R1+0x122c] ;  /* 0x00122c0001137983 */ /* 0x000ea80000300800 */
[----:B------:R1:W-:Y:S02]  /*7b460*/  LDGSTS.E [R4+0x2d00], desc[UR60][R10.64], P0 ;  /* 0x02d000000a047fae */ /* 0x0003e4000812187c */
[----:B-1----:R-:W-:-:S02]  /*7b470*/  IMAD.MOV.U32 R10, RZ, RZ, R12 ;  /* 0x000000ffff0a7224 */ /* 0x002fc400078e000c */
[----:B------:R-:W-:Y:S02]  /*7b480*/  IMAD.MOV.U32 R11, RZ, RZ, R18 ;  /* 0x000000ffff0b7224 */ /* 0x000fe400078e0012 */
[----:B------:R-:W2:Y:S04]  /*7b490*/  LDL.LU R18, [R1+0x1270] ;  /* 0x0012700001127983 */ /* 0x000ea80000300800 */
[----:B------:R-:W2:Y:S04]  /*7b4a0*/  LDL.LU R12, [R1+0x12b0] ;  /* 0x0012b000010c7983 */ /* 0x000ea80000300800 */
[----:B------:R1:W-:Y:S01]  /*7b4b0*/  LDGSTS.E [R4+0x3100], desc[UR60][R10.64], P0 ;  /* 0x031000000a047fae */ /* 0x0003e2000812187c */
[----:B---3--:R-:W-:-:S05]  /*7b4c0*/  IADD3 R14, P1, R14, R5, RZ ;  /* 0x000000050e0e7210 */ /* 0x008fca0007f3e0ff */
[----:B------:R-:W-:Y:S01]  /*7b4d0*/  STL [R1+0x10f0], R14 ;  /* 0x0010f00e01007387 */ /* 0x000fe20000100800 */
[----:B------:R-:W-:Y:S01]  /*7b4e0*/  IADD3 R21, P2, R21, R5, RZ ;  /* 0x0000000515157210 */ /* 0x000fe20007f5e0ff */
[----:B------:R-:W-:Y:S02]  /*7b4f0*/  IMAD.X R20, R20, 0x1, R0, P1 ;  /* 0x0000000114147824 */ /* 0x000fe400008e0600 */
[----:B-1----:R-:W-:Y:S02]  /*7b500*/  IMAD.MOV.U32 R10, RZ, RZ, R14 ;  /* 0x000000ffff0a7224 */ /* 0x002fe400078e000e */
[----:B------:R-:W-:Y:S01]  /*7b510*/  IMAD.MOV.U32 R11, RZ, RZ, R20 ;  /* 0x000000ffff0b7224 */ /* 0x000fe200078e0014 */
[----:B------:R1:W-:Y:S01]  /*7b520*/  STL [R1+0x10ec], R20 ;  /* 0x0010ec1401007387 */ /* 0x0003e20000100800 */
[----:B------:R-:W-:-:S03]  /*7b530*/  IADD3.X R22, R22, R0, RZ, P2, !PT ;  /* 0x0000000016167210 */ /* 0x000fc600017fe4ff */
[----:B------:R-:W-:Y:S04]  /*7b540*/  STL [R1+0x1130], R21 ;  /* 0x0011301501007387 */ /* 0x000fe80000100800 */
[----:B------:R3:W-:Y:S04]  /*7b550*/  LDGSTS.E [R4+0x3500], desc[UR60][R10.64], P0 ;  /* 0x035000000a047fae */ /* 0x0007e8000812187c */
[----:B-1----:R-:W2:Y:S01]  /*7b560*/  LDL.LU R20, [R1+0x126c] ;  /* 0x00126c0001147983 */ /* 0x002ea20000300800 */
[----:B----4-:R-:W-:-:S03]  /*7b570*/  IADD3 R3, P1, R3, R5, RZ ;  /* 0x0000000503037210 */ /* 0x010fc60007f3e0ff */
[----:B------:R-:W-:Y:S01]  /*7b580*/  STL [R1+0x112c], R22 ;  /* 0x00112c1601007387 */ /* 0x000fe20000100800 */
[----:B------:R-:W-:Y:S01]  /*7b590*/  IADD3 R6, P2, R6, R5, RZ ;  /* 0x0000000506067210 */ /* 0x000fe20007f5e0ff */
[----:B---3--:R-:W-:Y:S01]  /*7b5a0*/  IMAD.MOV.U32 R10, RZ, RZ, R21 ;  /* 0x000000ffff0a7224 */ /* 0x008fe200078e0015 */
[----:B------:R-:W-:Y:S01]  /*7b5b0*/  MOV R11, R22 ;  /* 0x00000016000b7202 */ /* 0x000fe20000000f00 */
[----:B------:R-:W3:Y:S04]  /*7b5c0*/  LDL.LU R14, [R1+0x12ac] ;  /* 0x0012ac00010e7983 */ /* 0x000ee80000300800 */
[----:B------:R1:W-:Y:S04]  /*7b5d0*/  LDGSTS.E [R4+0x3900], desc[UR60][R10.64], P0 ;  /* 0x039000000a047fae */ /* 0x0003e8000812187c */
[----:B------:R-:W-:Y:S01]  /*7b5e0*/  STL [R1+0x1170], R3 ;  /* 0x0011700301007387 */ /* 0x000fe20000100800 */
[----:B-1----:R-:W-:-:S02]  /*7b5f0*/  IMAD.MOV.U32 R10, RZ, RZ, R3 ;  /* 0x000000ffff0a7224 */ /* 0x002fc400078e0003 */
[----:B------:R-:W-:-:S05]  /*7b600*/  IMAD.X R15, R15, 0x1, R0, P1 ;  /* 0x000000010f0f7824 */ /* 0x000fca00008e0600 */
[----:B------:R1:W-:Y:S01]  /*7b610*/  STL [R1+0x116c], R15 ;  /* 0x00116c0f01007387 */ /* 0x0003e20000100800 */
[----:B------:R-:W-:Y:S01]  /*7b620*/  MOV R11, R15 ;  /* 0x0000000f000b7202 */ /* 0x000fe20000000f00 */
[----:B--2---:R-:W-:Y:S02]  /*7b630*/  IMAD.X R16, R16, 0x1, R0, P2 ;  /* 0x0000000110107824 */ /* 0x004fe400010e0600 */
        /* <DEDUP_REMOVED lines=13> */
[----:B------:R-:W-:Y:S02]  /*7b710*/  IMAD.X R17, R17, 0x1, R0, P1 ;  /* 0x0000000111117824 */ /* 0x000fe400008e0600 */
[----:B-1----:R-:W-:-:S02]  /*7b720*/  IMAD.MOV.U32 R10, RZ, RZ, R8 ;  /* 0x000000ffff0a7224 */ /* 0x002fc400078e0008 */
[----:B------:R-:W-:Y:S01]  /*7b730*/  IMAD.MOV.U32 R11, RZ, RZ, R17 ;  /* 0x000000ffff0b7224 */ /* 0x000fe200078e0011 */
[----:B------:R1:W-:Y:S01]  /*7b740*/  STL [R1+0x11ec], R17 ;  /* 0x0011ec1101007387 */ /* 0x0003e20000100800 */
[----:B------:R-:W-:-:S03]  /*7b750*/  IADD3.X R19, R19, R0, RZ, P2, !PT ;  /* 0x0000000013137210 */ /* 0x000fc600017fe4ff */
[----:B------:R1:W-:Y:S04]  /*7b760*/  STL [R1+0x1230], R13 ;  /* 0x0012300d01007387 */ /* 0x0003e80000100800 */
[----:B------:R-:W2:Y:S04]  /*7b770*/  LDL.LU R8, [R1+0x1370] ;  /* 0x0013700001087983 */ /* 0x000ea80000300800 */
[----:B------:R1:W-:Y:S04]  /*7b780*/  STL [R1+0x122c], R19 ;  /* 0x00122c1301007387 */ /* 0x0003e80000100800 */
[----:B------:R1:W-:Y:S04]  /*7b790*/  LDGSTS.E [R4+0x4500], desc[UR60][R10.64], P0 ;  /* 0x045000000a047fae */ /* 0x0003e8000812187c */
[----:B-1----:R-:W2:Y:S01]  /*7b7a0*/  LDL.LU R17, [R1+0x13b0] ;  /* 0x0013b00001117983 */ /* 0x002ea20000300800 */
[----:B------:R-:W-:-:S03]  /*7b7b0*/  IMAD.MOV.U32 R10, RZ, RZ, R13 ;  /* 0x000000ffff0a7224 */ /* 0x000fc600078e000d */
[----:B------:R-:W2:Y:S01]  /*7b7c0*/  LDL.LU R13, [R1+0x136c] ;  /* 0x00136c00010d7983 */ /* 0x000ea20000300800 */
[----:B------:R-:W-:-:S03]  /*7b7d0*/  MOV R11, R19 ;  /* 0x00000013000b7202 */ /* 0x000fc60000000f00 */
[----:B------:R-:W2:Y:S01]  /*7b7e0*/  LDL.LU R19, [R1+0x13ac] ;  /* 0x0013ac0001137983 */ /* 0x000ea20000300800 */
[-C--:B------:R-:W-:Y:S02]  /*7b7f0*/  IADD3 R18, P1, R18, R5.reuse, RZ ;  /* 0x0000000512127210 */ /* 0x080fe40007f3e0ff */
[----:B------:R-:W-:Y:S01]  /*7b800*/  IADD3 R12, P2, R12, R5, RZ ;  /* 0x000000050c0c7210 */ /* 0x000fe20007f5e0ff */
[----:B------:R1:W-:Y:S04]  /*7b810*/  LDGSTS.E [R4+0x4900], desc[UR60][R10.64], P0 ;  /* 0x049000000a047fae */ /* 0x0003e8000812187c */
[----:B------:R3:W-:Y:S01]  /*7b820*/  STL [R1+0x1270], R18 ;  /* 0x0012701201007387 */ /* 0x0007e20000100800 */
[----:B-1----:R-:W-:Y:S02]  /*7b830*/  IMAD.MOV.U32 R10, RZ, RZ, R18 ;  /* 0x000000ffff0a7224 */ /* 0x002fe400078e0012 */
[----:B------:R-:W-:-:S05]  /*7b840*/  IMAD.X R20, R20, 0x1, R0, P1 ;  /* 0x0000000114147824 */ /* 0x000fca00008e0600 */
        /* <DEDUP_REMOVED lines=8> */
[----:B------:R1:W-:Y:S04]  /*7b8d0*/  LDGSTS.E [R4+0x4d00], desc[UR60][R10.64], P0 ;  /* 0x04d000000a047fae */ /* 0x0003e8000812187c */
[----:B------:R-:W3:Y:S01]  /*7b8e0*/  LDL.LU R22, [R1+0x142c] ;  /* 0x00142c0001167983 */ /* 0x000ee20000300800 */
[----:B-1----:R-:W-:-:S02]  /*7b8f0*/  IMAD.MOV.U32 R10, RZ, RZ, R12 ;  /* 0x000000ffff0a7224 */ /* 0x002fc400078e000c */
[----:B------:R-:W-:Y:S01]  /*7b900*/  IMAD.MOV.U32 R11, RZ, RZ, R14 ;  /* 0x000000ffff0b7224 */ /* 0x000fe200078e000e */
[----:B------:R-:W3:Y:S01]  /*7b910*/  LDL.LU R12, [R1+0x1470] ;  /* 0x00147000010c7983 */ /* 0x000ee20000300800 */
[----:B----4-:R-:W-:-:S03]  /*7b920*/  IADD3 R15, P1, R15, R5, RZ ;  /* 0x000000050f0f7210 */ /* 0x010fc60007f3e0ff */
[----:B------:R-:W4:Y:S04]  /*7b930*/  LDL.LU R14, [R1+0x14b0] ;  /* 0x0014b000010e7983 */ /* 0x000f280000300800 */
[----:B------:R1:W-:Y:S01]  /*7b940*/  STL [R1+0x12f0], R15 ;  /* 0x0012f00f01007387 */ /* 0x0003e20000100800 */
[----:B------:R-:W-:-:S03]  /*7b950*/  IADD3 R3, P2, R3, R5, RZ ;  /* 0x0000000503037210 */ /* 0x000fc60007f5e0ff */
[----:B------:R1:W-:Y:S01]  /*7b960*/  LDGSTS.E [R4+0x5100], desc[UR60][R10.64], P0 ;  /* 0x051000000a047fae */ /* 0x0003e2000812187c */
[----:B--2---:R-:W-:Y:S01]  /*7b970*/  IMAD.X R16, R16, 0x1, R0, P1 ;  /* 0x0000000110107824 */ /* 0x004fe200008e0600 */
[----:B------:R-:W-:-:S04]  /*7b980*/  IADD3.X R6, R6, R0, RZ, P2, !PT ;  /* 0x0000000006067210 */ /* 0x000fc800017fe4ff */
[----:B------:R2:W-:Y:S01]  /*7b990*/  STL [R1+0x12ec], R16 ;  /* 0x0012ec1001007387 */ /* 0x0005e20000100800 */
[----:B-1----:R-:W-:-:S03]  /*7b9a0*/  IMAD.MOV.U32 R10, RZ, RZ, R15 ;  /* 0x000000ffff0a7224 */ /* 0x002fc600078e000f */
[----:B------:R1:W-:Y:S04]  /*7b9b0*/  STL [R1+0x1330], R3 ;  /* 0x0013300301007387 */ /* 0x0003e80000100800 */
[----:B------:R-:W4:Y:S01]  /*7b9c0*/  LDL.LU R15, [R1+0x146c] ;  /* 0x00146c00010f7983 */ /* 0x000f220000300800 */
[----:B------:R-:W-:-:S03]  /*7b9d0*/  IMAD.MOV.U32 R11, RZ, RZ, R16 ;  /* 0x000000ffff0b7224 */ /* 0x000fc600078e0010 */
[----:B------:R1:W-:Y:S04]  /*7b9e0*/  STL [R1+0x132c], R6 ;  /* 0x00132c0601007387 */ /* 0x0003e80000100800 */
[----:B--2---:R-:W2:Y:S04]  /*7b9f0*/  LDL.LU R16, [R1+0x14ac] ;  /* 0x0014ac0001107983 */ /* 0x004ea80000300800 */
[----:B------:R1:W-:Y:S01]  /*7ba00*/  LDGSTS.E [R4+0x5500], desc[UR60][R10.64], P0 ;  /* 0x055000000a047fae */ /* 0x0003e2000812187c */
[-C--:B------:R-:W-:Y:S01]  /*7ba10*/  IADD3 R8, P1, R8, R5.reuse, RZ ;  /* 0x0000000508087210 */ /* 0x080fe20007f3e0ff */
[----:B-1----:R-:W-:Y:S01]  /*7ba20*/  IMAD.MOV.U32 R10, RZ, RZ, R3 ;  /* 0x000000ffff0a7224 */ /* 0x002fe200078e0003 */
[----:B------:R-:W-:Y:S01]  /*7ba30*/  MOV R11, R6 ;  /* 0x00000006000b7202 */ /* 0x000fe20000000f00 */
[----:B------:R-:W2:Y:S04]  /*7ba40*/  LDL.LU R3, [R1+0x14f0] ;  /* 0x0014f00001037983 */ /* 0x000ea80000300800 */
[----:B------:R-:W2:Y:S01]  /*7ba50*/  LDL.LU R6, [R1+0x1530] ;  /* 0x0015300001067983 */ /* 0x000ea20000300800 */
[----:B------:R-:W-:-:S03]  /*7ba60*/  IADD3 R17, P2, R17, R5, RZ ;  /* 0x0000000511117210 */ /* 0x000fc60007f5e0ff */
[----:B------:R1:W-:Y:S04]  /*7ba70*/  STL [R1+0x1370], R8 ;  /* 0x0013700801007387 */ /* 0x0003e80000100800 */
[----:B------:R1:W-:Y:S01]  /*7ba80*/  LDGSTS.E [R4+0x5900], desc[UR60][R10.64], P0 ;  /* 0x059000000a047fae */ /* 0x0003e2000812187c */
[--C-:B------:R-:W-:Y:S02]  /*7ba90*/  IMAD.X R13, R13, 0x1, R0.reuse, P1 ;  /* 0x000000010d0d7824 */ /* 0x100fe400008e0600 */
[----:B------:R-:W-:-:S03]  /*7baa0*/  IMAD.X R19, R19, 0x1, R0, P2 ;  /* 0x0000000113137824 */ /* 0x000fc600010e0600 */
[----:B------:R1:W-:Y:S02]  /*7bab0*/  STL [R1+0x136c], R13 ;  /* 0x00136c0d01007387 */ /* 0x0003e40000100800 */
[----:B-1----:R-:W-:Y:S02]  /*7bac0*/  IMAD.MOV.U32 R10, RZ, RZ, R8 ;  /* 0x000000ffff0a7224 */ /* 0x002fe400078e0008 */
[----:B------:R-:W-:Y:S04]  /*7bad0*/  STL [R1+0x13b0], R17 ;  /* 0x0013b01101007387 */ /* 0x000fe80000100800 */
        /* <DEDUP_REMOVED lines=8> */
[----:B------:R1:W-:Y:S04]  /*7bb60*/  LDGSTS.E [R4+0x6100], desc[UR60][R10.64], P0 ;  /* 0x061000000a047fae */ /* 0x0003e8000812187c */
[----:B------:R-:W2:Y:S01]  /*7bb70*/  LDL.LU R17, [R1+0x15b0] ;  /* 0x0015b00001117983 */ /* 0x000ea20000300800 */
[----:B---3--:R-:W-:-:S05]  /*7bb80*/  IADD3 R18, P1, R18, R5, RZ ;  /* 0x0000000512127210 */ /* 0x008fca0007f3e0ff */
[----:B-1----:R-:W-:Y:S01]  /*7bb90*/  IMAD.MOV.U32 R10, RZ, RZ, R18 ;  /* 0x000000ffff0a7224 */ /* 0x002fe200078e0012 */
[----:B------:R-:W-:Y:S01]  /*7bba0*/  IADD3 R21, P2, R21, R5, RZ ;  /* 0x0000000515157210 */ /* 0x000fe20007f5e0ff */
[----:B------:R-:W-:Y:S01]  /*7bbb0*/  IMAD.X R20, R20, 0x1, R0, P1 ;  /* 0x0000000114147824 */ /* 0x000fe200008e0600 */
[----:B------:R-:W-:Y:S03]  /*7bbc0*/  STL [R1+0x13f0], R18 ;  /* 0x0013f01201007387 */ /* 0x000fe60000100800 */
[----:B------:R-:W-:Y:S01]  /*7bbd0*/  IMAD.MOV.U32 R11, RZ, RZ, R20 ;  /* 0x000000ffff0b7224 */ /* 0x000fe200078e0014 */
[----:B------:R1:W-:Y:S01]  /*7bbe0*/  STL [R1+0x13ec], R20 ;  /* 0x0013ec1401007387 */ /* 0x0003e20000100800 */
[----:B------:R-:W-:-:S03]  /*7bbf0*/  IADD3.X R22, R22, R0, RZ, P2, !PT ;  /* 0x0000000016167210 */ /* 0x000fc600017fe4ff */
[----:B------:R-:W-:Y:S04]  /*7bc00*/  STL [R1+0x1430], R21 ;  /* 0x0014301501007387 */ /* 0x000fe80000100800 */
[----:B------:R3:W-:Y:S04]  /*7bc10*/  LDGSTS.E [R4+0x6500], desc[UR60][R10.64], P0 ;  /* 0x065000000a047fae */ /* 0x0007e8000812187c */
[----:B-1----:R-:W2:Y:S01]  /*7bc20*/  LDL.LU R20, [R1+0x156c] ;  /* 0x00156c0001147983 */ /* 0x002ea20000300800 */
[----:B------:R-:W-:-:S03]  /*7bc30*/  IADD3 R12, P1, R12, R5, RZ ;  /* 0x000000050c0c7210 */ /* 0x000fc60007f3e0ff */
[----:B------:R-:W-:Y:S01]  /*7bc40*/  STL [R1+0x142c], R22 ;  /* 0x00142c1601007387 */ /* 0x000fe20000100800 */
[----:B----4-:R-:W-:Y:S01]  /*7bc50*/  IADD3 R14, P2, R14, R5, RZ ;  /* 0x000000050e0e7210 */ /* 0x010fe20007f5e0ff */
        /* <DEDUP_REMOVED lines=15> */
[----:B--2---:R-:W-:-:S02]  /*7bd50*/  IMAD.MOV.U32 R11, RZ, RZ, R16 ;  /* 0x000000ffff0b7224 */ /* 0x004fc400078e0010 */
[----:B------:R-:W-:Y:S01]  /*7bd60*/  IMAD.MOV.U32 R10, RZ, RZ, R14 ;  /* 0x000000ffff0a7224 */ /* 0x000fe200078e000e */
[----:B-1----:R-:W2:Y:S04]  /*7bd70*/  LDL.LU R16, [R1+0x15ec] ;  /* 0x0015ec0001107983 */ /* 0x002ea80000300800 */
[----:B------:R-:W2:Y:S01]  /*7bd80*/  LDL.LU R14, [R1+0x162c] ;  /* 0x00162c00010e7983 */ /* 0x000ea20000300800 */
[-C--:B------:R-:W-:Y:S02]  /*7bd90*/  IADD3 R3, P1, R3, R5.reuse, RZ ;  /* 0x0000000503037210 */ /* 0x080fe40007f3e0ff */
[----:B------:R-:W-:Y:S01]  /*7bda0*/  IADD3 R6, P2, R6, R5, RZ ;  /* 0x0000000506067210 */ /* 0x000fe20007f5e0ff */
[----:B------:R1:W-:Y:S04]  /*7bdb0*/  LDGSTS.E [R4+0x7100], desc[UR60][R10.64], P0 ;  /* 0x071000000a047fae */ /* 0x0003e8000812187c */
[----:B------:R-:W-:Y:S01]  /*7bdc0*/  STL [R1+0x14f0], R3 ;  /* 0x0014f00301007387 */ /* 0x000fe20000100800 */
[----:B-1----:R-:W-:-:S02]  /*7bdd0*/  IMAD.MOV.U32 R10, RZ, RZ, R3 ;  /* 0x000000ffff0a7224 */ /* 0x002fc400078e0003 */
[----:B------:R-:W-:-:S04]  /*7bde0*/  IMAD.X R8, R8, 0x1, R0, P1 ;  /* 0x0000000108087824 */ /* 0x000fc800008e0600 */
[----:B------:R-:W-:Y:S01]  /*7bdf0*/  IMAD.MOV.U32 R11, RZ, RZ, R8 ;  /* 0x000000ffff0b7224 */ /* 0x000fe200078e0008 */
[----:B------:R1:W-:Y:S01]  /*7be00*/  STL [R1+0x14ec], R8 ;  /* 0x0014ec0801007387 */ /* 0x0003e20000100800 */
[----:B------:R-:W-:-:S03]  /*7be10*/  IADD3.X R13, R13, R0, RZ, P2, !PT ;  /* 0x000000000d0d7210 */ /* 0x000fc600017fe4ff */
[----:B------:R-:W-:Y:S04]  /*7be20*/  STL [R1+0x1530], R6 ;  /* 0x0015300601007387 */ /* 0x000fe80000100800 */
[----:B------:R1:W-:Y:S04]  /*7be30*/  LDGSTS.E [R4+0x7500], desc[UR60][R10.64], P0 ;  /* 0x075000000a047fae */ /* 0x0003e8000812187c */
[----:B-1----:R-:W2:Y:S04]  /*7be40*/  LDL.LU R8, [R1+0x1670] ;  /* 0x0016700001087983 */ /* 0x002ea80000300800 */
[----:B------:R1:W-:Y:S04]  /*7be50*/  STL [R1+0x152c], R13 ;  /* 0x00152c0d01007387 */ /* 0x0003e80000100800 */
[----:B------:R-:W2:Y:S01]  /*7be60*/  LDL.LU R3, [R1+0x16b0] ;  /* 0x0016b00001037983 */ /* 0x000ea20000300800 */
[----:B------:R-:W-:-:S03]  /*7be70*/  MOV R11, R13 ;  /* 0x0000000d000b7202 */ /* 0x000fc60000000f00 */
[----:B-1----:R-:W2:Y:S01]  /*7be80*/  LDL.LU R13, [R1+0x166c] ;  /* 0x00166c00010d7983 */ /* 0x002ea20000300800 */
[----:B------:R-:W-:-:S03]  /*7be90*/  IMAD.MOV.U32 R10, RZ, RZ, R6 ;  /* 0x000000ffff0a7224 */ /* 0x000fc600078e0006 */
[----:B------:R-:W2:Y:S01]  /*7bea0*/  LDL.LU R6, [R1+0x16ac] ;  /* 0x0016ac0001067983 */ /* 0x000ea20000300800 */
[-C--:B------:R-:W-:Y:S02]  /*7beb0*/  IADD3 R19, P1, R19, R5.reuse, RZ ;  /* 0x0000000513137210 */ /* 0x080fe40007f3e0ff */
[----:B------:R-:W-:Y:S01]  /*7bec0*/  IADD3 R17, P2, R17, R5, RZ ;  /* 0x0000000511117210 */ /* 0x000fe20007f5e0ff */
[----:B------:R1:W-:Y:S04]  /*7bed0*/  LDGSTS.E [R4+0x7900], desc[UR60][R10.64], P0 ;  /* 0x079000000a047fae */ /* 0x0003e8000812187c */
[----:B------:R3:W-:Y:S01]  /*7bee0*/  STL [R1+0x1570], R19 ;  /* 0x0015701301007387 */ /* 0x0007e20000100800 */
[----:B-1----:R-:W-:Y:S02]  /*7bef0*/  IMAD.MOV.U32 R10, RZ, RZ, R19 ;  /* 0x000000ffff0a7224 */ /* 0x002fe400078e0013 */
[----:B------:R-:W-:-:S05]  /*7bf00*/  IMAD.X R20, R20, 0x1, R0, P1 ;  /* 0x0000000114147824 */ /* 0x000fca00008e0600 */
[----:B------:R-:W-:Y:S01]  /*7bf10*/  STL [R1+0x156c], R20 ;  /* 0x00156c1401007387 */ /* 0x000fe20000100800 */
[----:B---3--:R-:W-:-:S03]  /*7bf20*/  IMAD.X R18, R18, 0x1, R0, P2 ;  /* 0x0000000112127824 */ /* 0x008fc600010e0600 */
[----:B------:R1:W-:Y:S01]  /*7bf30*/  STL [R1+0x15b0], R17 ;  /* 0x0015b01101007387 */ /* 0x0003e20000100800 */
[----:B------:R-:W-:-:S03]  /*7bf40*/  MOV R11, R20 ;  /* 0x00000014000b7202 */ /* 0x000fc60000000f00 */
[----:B------:R3:W-:Y:S04]  /*7bf50*/  STL [R1+0x15ac], R18 ;  /* 0x0015ac1201007387 */ /* 0x0007e80000100800 */
[----:B------:R-:W3:Y:S04]  /*7bf60*/  LDL.LU R152, [R1+0x16ec] ;  /* 0x0016ec0001987983 */ /* 0x000ee80000300800 */
[----:B------:R-:W3:Y:S04]  /*7bf70*/  LDL.LU R23, [R1+0x16f0] ;  /* 0x0016f00001177983 */ /* 0x000ee80000300800 */
[----:B------:R-:W3:Y:S04]  /*7bf80*/  LDL.LU R22, [R1+0x172c] ;  /* 0x00172c0001167983 */ /* 0x000ee80000300800 */
[----:B------:R-:W3:Y:S04]  /*7bf90*/  LDL.LU R21, [R1+0x1730] ;  /* 0x0017300001157983 */ /* 0x000ee80000300800 */
[----:B------:R1:W-:Y:S04]  /*7bfa0*/  LDGSTS.E [R4+0x7d00], desc[UR60][R10.64], P0 ;  /* 0x07d000000a047fae */ /* 0x0003e8000812187c */
[----:B------:R-:W3:Y:S01]  /*7bfb0*/  LDL.LU R19, [R1+0x1770] ;  /* 0x0017700001137983 */ /* 0x000ee20000300800 */
[----:B----4-:R-:W-:Y:S01]  /*7bfc0*/  IADD3 R15, P1, R15, R5, RZ ;  /* 0x000000050f0f7210 */ /* 0x010fe20007f3e0ff */
[----:B-1----:R-:W-:-:S02]  /*7bfd0*/  IMAD.MOV.U32 R10, RZ, RZ, R17 ;  /* 0x000000ffff0a7224 */ /* 0x002fc400078e0011 */
[----:B------:R-:W4:Y:S01]  /*7bfe0*/  LDL.LU R17, [R1+0x17b0] ;  /* 0x0017b00001117983 */ /* 0x000f220000300800 */
[----:B------:R-:W-:-:S03]  /*7bff0*/  IADD3 R12, P2, R12, R5, RZ ;  /* 0x000000050c0c7210 */ /* 0x000fc60007f5e0ff */
[----:B------:R-:W-:Y:S01]  /*7c000*/  STL [R1+0x15f0], R15 ;  /* 0x0015f00f01007387 */ /* 0x000fe20000100800 */
[----:B--2---:R-:W-:Y:S01]  /*7c010*/  IMAD.X R16, R16, 0x1, R0, P1 ;  /* 0x0000000110107824 */ /* 0x004fe200008e0600 */
[----:B------:R-:W-:-:S04]  /*7c020*/  IADD3.X R14, R14, R0, RZ, P2, !PT ;  /* 0x000000000e0e7210 */ /* 0x000fc800017fe4ff */
[----:B------:R-:W-:Y:S01]  /*7c030*/  STL [R1+0x15ec], R16 ;  /* 0x0015ec1001007387 */ /* 0x000fe20000100800 */
[----:B------:R-:W-:-:S03]  /*7c040*/  IMAD.MOV.U32 R11, RZ, RZ, R18 ;  /* 0x000000ffff0b7224 */ /* 0x000fc600078e0012 */
[----:B------:R-:W-:Y:S04]  /*7c050*/  STL [R1+0x1630], R12 ;  /* 0x0016300c01007387 */ /* 0x000fe80000100800 */
[----:B------:R-:W2:Y:S04]  /*7c060*/  LDL.LU R20, [R1+0x176c] ;  /* 0x00176c0001147983 */ /* 0x000ea80000300800 */
[----:B------:R1:W-:Y:S04]  /*7c070*/  STL [R1+0x162c], R14 ;  /* 0x00162c0e01007387 */ /* 0x0003e80000100800 */
[----:B---3--:R-:W3:Y:S04]  /*7c080*/  LDL.LU R18, [R1+0x17ac] ;  /* 0x0017ac0001127983 */ /* 0x008ee80000300800 */
[----:B------:R1:W-:Y:S02]  /*7c090*/  LDGSTS.E [R4+0x20100], desc[UR60][R10.64], P0 ;  /* 0x201000000a047fae */ /* 0x0003e4000812187c */
[----:B-1----:R-:W-:-:S02]  /*7c0a0*/  IMAD.MOV.U32 R10, RZ, RZ, R15 ;  /* 0x000000ffff0a7224 */ /* 0x002fc400078e000f */
[----:B------:R-:W-:Y:S01]  /*7c0b0*/  IMAD.MOV.U32 R11, RZ, RZ, R16 ;  /* 0x000000ffff0b7224 */ /* 0x000fe200078e0010 */
[----:B------:R-:W-:-:S04]  /*7c0c0*/  IADD3 R8, P1, R8, R5, RZ ;  /* 0x0000000508087210 */ /* 0x000fc80007f3e0ff */
[----:B------:R1:W-:Y:S01]  /*7c0d0*/  LDGSTS.E [R4+0x20500], desc[UR60][R10.64], P0 ;  /* 0x205000000a047fae */ /* 0x0003e2000812187c */
[----:B------:R-:W-:Y:S01]  /*7c0e0*/  IADD3 R3, P2, R3, R5, RZ ;  /* 0x0000000503037210 */ /* 0x000fe20007f5e0ff */
[----:B------:R-:W-:Y:S01]  /*7c0f0*/  IMAD.X R13, R13, 0x1, R0, P1 ;  /* 0x000000010d0d7824 */ /* 0x000fe200008e0600 */
[----:B-1----:R-:W-:Y:S01]  /*7c100*/  MOV R11, R14 ;  /* 0x0000000e000b7202 */ /* 0x002fe20000000f00 */
[----:B------:R-:W-:Y:S01]  /*7c110*/  IMAD.MOV.U32 R10, RZ, RZ, R12 ;  /* 0x000000ffff0a7224 */ /* 0x000fe200078e000c */
[----:B------:R-:W3:Y:S01]  /*7c120*/  LDL.LU R14, [R1+0x1820] ;  /* 0x00182000010e7983 */ /* 0x000ee20000300800 */
[----:B------:R-:W-:-:S03]  /*7c130*/  IMAD.X R6, R6, 0x1, R0, P2 ;  /* 0x0000000106067824 */ /* 0x000fc600010e0600 */
[----:B------:R-:W3:Y:S04]  /*7c140*/  LDL.LU R12, [R1+0x1828] ;  /* 0x00182800010c7983 */ /* 0x000ee80000300800 */
[----:B------:R-:W-:Y:S04]  /*7c150*/  STL [R1+0x1670], R8 ;  /* 0x0016700801007387 */ /* 0x000fe80000100800 */
[----:B------:R1:W-:Y:S04]  /*7c160*/  STL [R1+0x166c], R13 ;  /* 0x00166c0d01007387 */ /* 0x0003e80000100800 */
[----:B------:R-:W-:Y:S04]  /*7c170*/  STL [R1+0x16b0], R3 ;  /* 0x0016b00301007387 */ /* 0x000fe80000100800 */
[----:B------:R-:W3:Y:S04]  /*7c180*/  LDL.LU R15, [R1+0x181c] ;  /* 0x00181c00010f7983 */ /* 0x000ee80000300800 */
[----:B------:R1:W-:Y:S04]  /*7c190*/  LDGSTS.E [R4+0x20900], desc[UR60][R10.64], P0 ;  /* 0x209000000a047fae */ /* 0x0003e8000812187c */
[----:B------:R1:W-:Y:S02]  /*7c1a0*/  STL [R1+0x16ac], R6 ;  /* 0x0016ac0601007387 */ /* 0x0003e40000100800 */
[----:B-1----:R-:W-:-:S02]  /*7c1b0*/  MOV R11, R13 ;  /* 0x0000000d000b7202 */ /* 0x002fc40000000f00 */
[----:B------:R-:W3:Y:S01]  /*7c1c0*/  LDL.LU R13, [R1+0x1824] ;  /* 0x00182400010d7983 */ /* 0x000ee20000300800 */
[----:B------:R-:W-:-:S03]  /*7c1d0*/  IMAD.MOV.U32 R10, RZ, RZ, R8 ;  /* 0x000000ffff0a7224 */ /* 0x000fc600078e0008 */
[----:B------:R-:W3:Y:S04]  /*7c1e0*/  LDL.LU R16, [R1+0x182c] ;  /* 0x00182c0001107983 */ /* 0x000ee80000300800 */
[----:B------:R1:W-:Y:S04]  /*7c1f0*/  LDGSTS.E [R4+0x20d00], desc[UR60][R10.64], P0 ;  /* 0x20d000000a047fae */ /* 0x0003e8000812187c */
[----:B------:R-:W3:Y:S01]  /*7c200*/  LDL.LU R8, [R1+0x1830] ;  /* 0x0018300001087983 */ /* 0x000ee20000300800 */
[----:B-1----:R-:W-:Y:S02]  /*7c210*/  IMAD.MOV.U32 R11, RZ, RZ, R6 ;  /* 0x000000ffff0b7224 */ /* 0x002fe400078e0006 */
[----:B------:R-:W-:Y:S01]  /*7c220*/  IMAD.MOV.U32 R10, RZ, RZ, R3 ;  /* 0x000000ffff0a7224 */ /* 0x000fe200078e0003 */
[----:B------:R-:W3:Y:S04]  /*7c230*/  LDL.LU R6, [R1+0x1834] ;  /* 0x0018340001067983 */ /* 0x000ee80000300800 */
[----:B------:R-:W3:Y:S04]  /*7c240*/  LDL.LU R3, [R1+0x1838] ;  /* 0x0018380001037983 */ /* 0x000ee80000300800 */
[----:B------:R1:W-:Y:S01]  /*7c250*/  LDGSTS.E [R4+0x21100], desc[UR60][R10.64], P0 ;  /* 0x211000000a047fae */ /* 0x0003e2000812187c */
[----:B------:R-:W-:-:S05]  /*7c260*/  IADD3 R23, P1, R23, R5, RZ ;  /* 0x0000000517177210 */ /* 0x000fca0007f3e0ff */
[----:B------:R-:W-:Y:S01]  /*7c270*/  IMAD.X R152, R152, 0x1, R0, P1 ;  /* 0x0000000198987824 */ /* 0x000fe200008e0600 */
[----:B------:R-:W-:-:S04]  /*7c280*/  IADD3 R21, P2, R21, R5, RZ ;  /* 0x0000000515157210 */ /* 0x000fc80007f5e0ff */
[----:B------:R-:W-:Y:S02]  /*7c290*/  IADD3.X R22, R22, R0, RZ, P2, !PT ;  /* 0x0000000016167210 */ /* 0x000fe400017fe4ff */
[-C--:B------:R-:W-:Y:S01]  /*7c2a0*/  IADD3 R19, P1, R19, R5.reuse, RZ ;  /* 0x0000000513137210 */ /* 0x080fe20007f3e0ff */
[----:B------:R-:W-:Y:S01]  /*7c2b0*/  STL [R1+0x16f0], R23 ;  /* 0x0016f01701007387 */ /* 0x000fe20000100800 */
[----:B-1----:R-:W-:Y:S02]  /*7c2c0*/  IMAD.MOV.U32 R10, RZ, RZ, R23 ;  /* 0x000000ffff0a7224 */ /* 0x002fe400078e0017 */
[----:B------:R-:W-:Y:S01]  /*7c2d0*/  IMAD.MOV.U32 R11, RZ, RZ, R152 ;  /* 0x000000ffff0b7224 */ /* 0x000fe200078e0098 */
[----:B------:R-:W-:Y:S04]  /*7c2e0*/  STL [R1+0x16ec], R152 ;  /* 0x0016ec9801007387 */ /* 0x000fe80000100800 */
[----:B------:R-:W-:Y:S01]  /*7c2f0*/  STL [R1+0x1730], R21 ;  /* 0x0017301501007387 */ /* 0x000fe20000100800 */
[----:B----4-:R-:W-:-:S03]  /*7c300*/  IADD3 R17, P2, R17, R5, RZ ;  /* 0x0000000511117210 */ /* 0x010fc60007f5e0ff */
[----:B------:R1:W-:Y:S04]  /*7c310*/  STL [R1+0x172c], R22 ;  /* 0x00172c1601007387 */ /* 0x0003e80000100800 */
[----:B------:R-:W-:Y:S04]  /*7c320*/  STL [R1+0x1770], R19 ;  /* 0x0017701301007387 */ /* 0x000fe80000100800 */
[----:B------:R4:W-:Y:S01]  /*7c330*/  LDGSTS.E [R4+0x21500], desc[UR60][R10.64], P0 ;  /* 0x215000000a047fae */ /* 0x0009e2000812187c */
[----:B--2---:R-:W-:Y:S01]  /*7c340*/  IMAD.X R20, R20, 0x1, R0, P1 ;  /* 0x0000000114147824 */ /* 0x004fe200008e0600 */
[----:B----4-:R-:W-:-:S04]  /*7c350*/  MOV R11, R22 ;  /* 0x00000016000b7202 */ /* 0x010fc80000000f00 */
[----:B------:R-:W-:Y:S01]  /*7c360*/  STL [R1+0x176c], R20 ;  /* 0x00176c1401007387 */ /* 0x000fe20000100800 */
[----:B---3--:R-:W-:-:S03]  /*7c370*/  IMAD.X R18, R18, 0x1, R0, P2 ;  /* 0x0000000112127824 */ /* 0x008fc600010e0600 */
[----:B------:R-:W-:Y:S04]  /*7c380*/  STL [R1+0x17b0], R17 ;  /* 0x0017b01101007387 */ /* 0x000fe80000100800 */
[----:B------:R-:W-:Y:S04]  /*7c390*/  STL [R1+0x17ac], R18 ;  /* 0x0017ac1201007387 */ /* 0x000fe80000100800 */
[----:B-1----:R-:W2:Y:S04]  /*7c3a0*/  LDL.LU.64 R22, [R1+0x7c0] ;  /* 0x0007c00001167983 */ /* 0x002ea80000300a00 */
[----:B------:R-:W3:Y:S04]  /*7c3b0*/  LDL.LU.64 R154, [R1+0x850] ;  /* 0x00085000019a7983 */ /* 0x000ee80000300a00 */
[----:B------:R-:W4:Y:S01]  /*7c3c0*/  LDL.LU.64 R152, [R1+0x848] ;  /* 0x0008480001987983 */ /* 0x000f220000300a00 */
[----:B------:R-:W-:-:S05]  /*7c3d0*/  IMAD.MOV.U32 R10, RZ, RZ, R21 ;  /* 0x000000ffff0a7224 */ /* 0x000fca00078e0015 */
[----:B------:R1:W-:Y:S02]  /*7c3e0*/  LDGSTS.E [R4+0x21900], desc[UR60][R10.64], P0 ;  /* 0x219000000a047fae */ /* 0x0003e4000812187c */
[----:B-1----:R-:W-:Y:S01]  /*7c3f0*/  IMAD.MOV.U32 R10, RZ, RZ, R19 ;  /* 0x000000ffff0a7224 */ /* 0x002fe200078e0013 */
[----:B------:R-:W-:Y:S02]  /*7c400*/  MOV R11, R20 ;  /* 0x00000014000b7202 */ /* 0x000fe40000000f00 */
[----:B------:R-:W-:-:S03]  /*7c410*/  IADD3 R14, P1, R14, R5, RZ ;  /* 0x000000050e0e7210 */ /* 0x000fc60007f3e0ff */
[----:B------:R1:W-:Y:S01]  /*7c420*/  LDGSTS.E [R4+0x21d00], desc[UR60][R10.64], P0 ;  /* 0x21d000000a047fae */ /* 0x0003e2000812187c */
[----:B------:R-:W-:Y:S01]  /*7c430*/  IADD3 R12, P2, R12, R5, RZ ;  /* 0x000000050c0c7210 */ /* 0x000fe20007f5e0ff */
[----:B-1----:R-:W-:Y:S02]  /*7c440*/  IMAD.MOV.U32 R10, RZ, RZ, R17 ;  /* 0x000000ffff0a7224 */ /* 0x002fe400078e0011 */
[----:B------:R-:W-:Y:S02]  /*7c450*/  IMAD.MOV.U32 R11, RZ, RZ, R18 ;  /* 0x000000ffff0b7224 */ /* 0x000fe400078e0012 */
[----:B------:R-:W-:-:S03]  /*7c460*/  IMAD.X R15, R15, 0x1, R0, P1 ;  /* 0x000000010f0f7824 */ /* 0x000fc600008e0600 */
[----:B------:R1:W-:Y:S04]  /*7c470*/  LDGSTS.E [R4+0x22100], desc[UR60][R10.64], P0 ;  /* 0x221000000a047fae */ /* 0x0003e8000812187c */
[----:B------:R-:W-:Y:S04]  /*7c480*/  STL [R1+0x1820], R14 ;  /* 0x0018200e01007387 */ /* 0x000fe80000100800 */
[----:B------:R-:W-:Y:S01]  /*7c490*/  STL [R1+0x181c], R15 ;  /* 0x00181c0f01007387 */ /* 0x000fe20000100800 */
[----:B-1----:R-:W-:Y:S02]  /*7c4a0*/  IMAD.MOV.U32 R10, RZ, RZ, R14 ;  /* 0x000000ffff0a7224 */ /* 0x002fe400078e000e */
[----:B------:R-:W-:Y:S01]  /*7c4b0*/  IMAD.MOV.U32 R11, RZ, RZ, R15 ;  /* 0x000000ffff0b7224 */ /* 0x000fe200078e000f */
[----:B------:R-:W-:Y:S01]  /*7c4c0*/  IADD3.X R13, R13, R0, RZ, P2, !PT ;  /* 0x000000000d0d7210 */ /* 0x000fe200017fe4ff */
[----:B------:R-:W-:Y:S04]  /*7c4d0*/  STL [R1+0x1828], R12 ;  /* 0x0018280c01007387 */ /* 0x000fe80000100800 */
[----:B------:R1:W-:Y:S04]  /*7c4e0*/  LDGSTS.E [R4+0x22500], desc[UR60][R10.64], P0 ;  /* 0x225000000a047fae */ /* 0x0003e8000812187c */
[----:B------:R1:W-:Y:S01]  /*7c4f0*/  STL [R1+0x1824], R13 ;  /* 0x0018240d01007387 */ /* 0x0003e20000100800 */
[----:B------:R-:W-:Y:S01]  /*7c500*/  IADD3 R8, P1, R8, R5, RZ ;  /* 0x0000000508087210 */ /* 0x000fe20007f3e0ff */
[----:B-1----:R-:W-:Y:S01]  /*7c510*/  IMAD.MOV.U32 R10, RZ, RZ, R12 ;  /* 0x000000ffff0a7224 */ /* 0x002fe200078e000c */
[----:B------:R-:W-:-:S02]  /*7c520*/  MOV R11, R13 ;  /* 0x0000000d000b7202 */ /* 0x000fc40000000f00 */
[----:B------:R-:W4:Y:S01]  /*7c530*/  LDL.LU.64 R12, [R1+0x840] ;  /* 0x00084000010c7983 */ /* 0x000f220000300a00 */
[----:B------:R-:W-:-:S03]  /*7c540*/  IMAD.X R16, R16, 0x1, R0, P1 ;  /* 0x0000000110107824 */ /* 0x000fc600008e0600 */
[----:B------:R-:W4:Y:S01]  /*7c550*/  LDL.LU.64 R162, [R1+0x838] ;  /* 0x0008380001a27983 */ /* 0x000f220000300a00 */
[----:B------:R-:W-:-:S03]  /*7c560*/  IADD3 R3, P2, R3, R5, RZ ;  /* 0x0000000503037210 */ /* 0x000fc60007f5e0ff */
[----:B------:R-:W4:Y:S02]  /*7c570*/  LDL.LU.64 R14, [R1+0x830] ;  /* 0x00083000010e7983 */ /* 0x000f240000300a00 */
[----:B------:R-:W-:Y:S02]  /*7c580*/  IMAD.X R6, R6, 0x1, R0, P2 ;  /* 0x0000000106067824 */ /* 0x000fe400010e0600 */
[----:B------:R-:W-:Y:S04]  /*7c590*/  STL [R1+0x1830], R8 ;  /* 0x0018300801007387 */ /* 0x000fe80000100800 */
[----:B------:R1:W-:Y:S04]  /*7c5a0*/  STL [R1+0x182c], R16 ;  /* 0x00182c1001007387 */ /* 0x0003e80000100800 */
[----:B------:R2:W-:Y:S04]  /*7c5b0*/  STL [R1+0x1838], R3 ;  /* 0x0018380301007387 */ /* 0x0005e80000100800 */
[----:B------:R4:W-:Y:S04]  /*7c5c0*/  STL [R1+0x1834], R6 ;  /* 0x0018340601007387 */ /* 0x0009e80000100800 */
[----:B------:R-:W4:Y:S04]  /*7c5d0*/  LDL.LU.64 R164, [R1+0x828] ;  /* 0x0008280001a47983 */ /* 0x000f280000300a00 */
[----:B------:R1:W-:Y:S02]  /*7c5e0*/  LDGSTS.E [R4+0x22900], desc[UR60][R10.64], P0 ;  /* 0x229000000a047fae */ /* 0x0003e4000812187c */
[----:B-1----:R-:W-:-:S02]  /*7c5f0*/  MOV R11, R16 ;  /* 0x00000010000b7202 */ /* 0x002fc40000000f00 */
[----:B------:R-:W4:Y:S04]  /*7c600*/  LDL.LU.64 R16, [R1+0x820] ;  /* 0x0008200001107983 */ /* 0x000f280000300a00 */
[----:B------:R-:W4:Y:S04]  /*7c610*/  LDL.LU.64 R166, [R1+0x818] ;  /* 0x0008180001a67983 */ /* 0x000f280000300a00 */
[----:B------:R-:W4:Y:S04]  /*7c620*/  LDL.LU.64 R18, [R1+0x810] ;  /* 0x0008100001127983 */ /* 0x000f280000300a00 */
[----:B------:R-:W4:Y:S04]  /*7c630*/  LDL.LU.64 R168, [R1+0x808] ;  /* 0x0008080001a87983 */ /* 0x000f280000300a00 */
[----:B------:R-:W4:Y:S01]  /*7c640*/  LDL.LU.64 R20, [R1+0x800] ;  /* 0x0008000001147983 */ /* 0x000f220000300a00 */
[----:B------:R-:W-:-:S03]  /*7c650*/  IMAD.MOV.U32 R10, RZ, RZ, R8 ;  /* 0x000000ffff0a7224 */ /* 0x000fc600078e0008 */
[----:B------:R-:W4:Y:S04]  /*7c660*/  LDL.LU R172, [R1+0xdb4] ;  /* 0x000db40001ac7983 */ /* 0x000f280000300800 */
[----:B------:R-:W4:Y:S04]  /*7c670*/  LDL.LU R171, [R1+0xdb8] ;  /* 0x000db80001ab7983 */ /* 0x000f280000300800 */
[----:B------:R-:W4:Y:S04]  /*7c680*/  LDL.LU.64 R176, [R1+0x7f8] ;  /* 0x0007f80001b07983 */ /* 0x000f280000300a00 */
[----:B------:R1:W-:Y:S02]  /*7c690*/  LDGSTS.E [R4+0x22d00], desc[UR60][R10.64], P0 ;  /* 0x22d000000a047fae */ /* 0x0003e4000812187c */
[----:B-1----:R-:W-:-:S02]  /*7c6a0*/  IMAD.MOV.U32 R10, RZ, RZ, R3 ;  /* 0x000000ffff0a7224 */ /* 0x002fc400078e0003 */
[----:B------:R-:W-:-:S05]  /*7c6b0*/  IMAD.MOV.U32 R11, RZ, RZ, R6 ;  /* 0x000000ffff0b7224 */ /* 0x000fca00078e0006 */
[----:B------:R1:W-:Y:S01]  /*7c6c0*/  LDGSTS.E [R4+0x23100], desc[UR60][R10.64], P0 ;  /* 0x231000000a047fae */ /* 0x0003e2000812187c */
[----:B--2---:R-:W-:-:S05]  /*7c6d0*/  IADD3 R156, P1, R22, R5, RZ ;  /* 0x00000005169c7210 */ /* 0x004fca0007f3e0ff */
[----:B------:R-:W-:Y:S01]  /*7c6e0*/  IMAD.X R3, R23, 0x1, R0, P1 ;  /* 0x0000000117037824 */ /* 0x000fe200008e0600 */
[-C--:B---3--:R-:W-:Y:S01]  /*7c6f0*/  IADD3 R157, P1, R154, R5.reuse, RZ ;  /* 0x000000059a9d7210 */ /* 0x088fe20007f3e0ff */
[----:B------:R-:W2:Y:S03]  /*7c700*/  LDL.LU.64 R22, [R1+0x7f0] ;  /* 0x0007f00001167983 */ /* 0x000ea60000300a00 */
[----:B-1----:R-:W-:Y:S01]  /*7c710*/  IADD3.X R10, R155, R0, RZ, P1, !PT ;  /* 0x000000009b0a7210 */ /* 0x002fe20000ffe4ff */
[----:B------:R-:W3:Y:S01]  /*7c720*/  LDL.LU.64 R180, [R1+0x7e8] ;  /* 0x0007e80001b47983 */ /* 0x000ee20000300a00 */
[----:B----4-:R-:W-:-:S05]  /*7c730*/  IADD3 R158, P1, R152, R5, RZ ;  /* 0x00000005989e7210 */ /* 0x010fca0007f3e0ff */
[----:B------:R-:W-:Y:S02]  /*7c740*/  IMAD.X R11, R153, 0x1, R0, P1 ;  /* 0x00000001990b7824 */ /* 0x000fe400008e0600 */
[----:B------:R-:W4:Y:S04]  /*7c750*/  LDL.LU.64 R152, [R1+0x7e0] ;  /* 0x0007e00001987983 */ /* 0x000f280000300a00 */
[----:B------:R-:W4:Y:S04]  /*7c760*/  LDL.LU.64 R178, [R1+0x7d8] ;  /* 0x0007d80001b27983 */ /* 0x000f280000300a00 */
[----:B------:R-:W4:Y:S04]  /*7c770*/  LDL.LU.64 R154, [R1+0x7d0] ;  /* 0x0007d000019a7983 */ /* 0x000f280000300a00 */
[----:B------:R-:W4:Y:S01]  /*7c780*/  LDL.LU.64 R174, [R1+0x7c8] ;  /* 0x0007c80001ae7983 */ /* 0x000f220000300a00 */
        /* <DEDUP_REMOVED lines=53> */
[----:B--2---:R-:W-:-:S04]  /*7cae0*/  IADD3 R169, P1, R22, R5, RZ ;  /* 0x0000000516a97210 */ /* 0x004fc80007f3e0ff */
[----:B------:R-:W-:Y:S02]  /*7caf0*/  IADD3.X R22, R23, R0, RZ, P1, !PT ;  /* 0x0000000017167210 */ /* 0x000fe40000ffe4ff */
[----:B---3--:R-:W-:-:S05]  /*7cb00*/  IADD3 R176, P1, R180, R5, RZ ;  /* 0x00000005b4b07210 */ /* 0x008fca0007f3e0ff */
[----:B------:R-:W-:Y:S01]  /*7cb10*/  IMAD.X R23, R181, 0x1, R0, P1 ;  /* 0x00000001b5177824 */ /* 0x000fe200008e0600 */
[----:B----4-:R-:W-:-:S05]  /*7cb20*/  IADD3 R177, P1, R152, R5, RZ ;  /* 0x0000000598b17210 */ /* 0x010fca0007f3e0ff */
[----:B------:R-:W-:Y:S01]  /*7cb30*/  IMAD.X R152, R153, 0x1, R0, P1 ;  /* 0x0000000199987824 */ /* 0x000fe200008e0600 */
[----:B------:R-:W-:-:S05]  /*7cb40*/  IADD3 R173, P1, R178, R5, RZ ;  /* 0x00000005b2ad7210 */ /* 0x000fca0007f3e0ff */
[--C-:B------:R-:W-:Y:S01]  /*7cb50*/  IMAD.X R153, R179, 0x1, R0.reuse, P1 ;  /* 0x00000001b3997824 */ /* 0x100fe200008e0600 */
[-C--:B------:R-:W-:Y:S02]  /*7cb60*/  IADD3 R8, P1, R154, R5.reuse, RZ ;  /* 0x000000059a087210 */ /* 0x080fe40007f3e0ff */
[-C--:B------:R-:W-:Y:S02]  /*7cb70*/  IADD3 R6, P2, R174, R5.reuse, RZ ;  /* 0x00000005ae067210 */ /* 0x080fe40007f5e0ff */
[----:B------:R-:W-:Y:S02]  /*7cb80*/  IADD3.X R154, R155, R0, RZ, P1, !PT ;  /* 0x000000009b9a7210 */ /* 0x000fe40000ffe4ff */
[----:B------:R-:W-:Y:S01]  /*7cb90*/  IADD3 R171, P1, R171, R5, RZ ;  /* 0x00000005abab7210 */ /* 0x000fe20007f3e0ff */
[----:B------:R-:W-:Y:S01]  /*7cba0*/  IMAD.X R155, R175, 0x1, R0, P2 ;  /* 0x00000001af9b7824 */ /* 0x000fe200010e0600 */
[----:B------:R-:W-:Y:S01]  /*7cbb0*/  MOV R175, R3 ;  /* 0x0000000300af7202 */ /* 0x000fe20000000f00 */
[----:B------:R-:W-:-:S02]  /*7cbc0*/  IMAD.MOV.U32 R174, RZ, RZ, R156 ;  /* 0x000000ffffae7224 */ /* 0x000fc400078e009c */
[----:B------:R-:W-:Y:S01]  /*7cbd0*/  IMAD.X R172, R172, 0x1, R0, P1 ;  /* 0x00000001acac7824 */ /* 0x000fe200008e0600 */
[----:B------:R-:W-:Y:S04]  /*7cbe0*/  STL [R1+0xdb8], R171 ;  /* 0x000db8ab01007387 */ /* 0x000fe80000100800 */
[----:B------:R-:W-:Y:S04]  /*7cbf0*/  STL [R1+0xdb4], R172 ;  /* 0x000db4ac01007387 */ /* 0x000fe80000100800 */
[----:B------:R-:W-:Y:S04]  /*7cc00*/  STL.64 [R1+0x7c0], R174 ;  /* 0x0007c0ae01007387 */ /* 0x000fe80000100a00 */
[----:B------:R1:W-:Y:S04]  /*7cc10*/  STL.64 [R1+0x850], R188 ;  /* 0x000850bc01007387 */ /* 0x0003e80000100a00 */
        /* <DEDUP_REMOVED lines=25> */
[----:B------:R-:W-:Y:S04]  /*7cdb0*/  STL.64 [R1+0x7f0], R178 ;  /* 0x0007f0b201007387 */ /* 0x000fe80000100a00 */
[----:B------:R-:W-:Y:S04]  /*7cdc0*/  STL.64 [R1+0x7e8], R176 ;  /* 0x0007e8b001007387 */ /* 0x000fe80000100a00 */
[----:B------:R-:W-:Y:S04]  /*7cdd0*/  STL.64 [R1+0x7e0], R158 ;  /* 0x0007e09e01007387 */ /* 0x000fe80000100a00 */
[----:B------:R-:W-:Y:S04]  /*7cde0*/  STL.64 [R1+0x7d8], R156 ;  /* 0x0007d89c01007387 */ /* 0x000fe80000100a00 */
[----:B-1----:R-:W2:Y:S04]  /*7cdf0*/  LDL.LU.64 R188, [R1+0x25a8] ;  /* 0x0025a80001bc7983 */ /* 0x002ea80000300a00 */
[----:B------:R1:W-:Y:S04]  /*7ce00*/  STL.64 [R1+0x7d0], R18 ;  /* 0x0007d01201007387 */ /* 0x0003e80000100a00 */
[----:B------:R3:W-:Y:S04]  /*7ce10*/  STL.64 [R1+0x7c8], R10 ;  /* 0x0007c80a01007387 */ /* 0x0007e80000100a00 */
[----:B------:R-:W4:Y:S04]  /*7ce20*/  LDL.LU R6, [R1+0xdf8] ;  /* 0x000df80001067983 */ /* 0x000f280000300800 */
[----:B------:R-:W2:Y:S04]  /*7ce30*/  LDL.LU R21, [R1+0xe38] ;  /* 0x000e380001157983 */ /* 0x000ea80000300800 */
[----:B------:R-:W2:Y:S04]  /*7ce40*/  LDL.LU R20, [R1+0xdf4] ;  /* 0x000df40001147983 */ /* 0x000ea80000300800 */
[----:B------:R-:W2:Y:S04]  /*7ce50*/  LDL.LU R22, [R1+0xe34] ;  /* 0x000e340001167983 */ /* 0x000ea80000300800 */
[----:B------:R-:W2:Y:S04]  /*7ce60*/  LDL.LU R8, [R1+0xe78] ;  /* 0x000e780001087983 */ /* 0x000ea80000300800 */
[----:B------:R-:W2:Y:S04]  /*7ce70*/  LDL.LU R13, [R1+0xeb8] ;  /* 0x000eb800010d7983 */ /* 0x000ea80000300800 */
[----:B------:R-:W2:Y:S04]  /*7ce80*/  LDL.LU R15, [R1+0xe74] ;  /* 0x000e7400010f7983 */ /* 0x000ea80000300800 */
[----:B------:R-:W-:Y:S04]  /*7ce90*/  LDGSTS.E [R4+0x26100], desc[UR60][R180.64], P0 ;  /* 0x26100000b4047fae */ /* 0x000fe8000812187c */
[----:B------:R-:W2:Y:S04]  /*7cea0*/  LDL.LU R16, [R1+0xeb4] ;  /* 0x000eb40001107983 */ /* 0x000ea80000300800 */
[----:B------:R-:W-:Y:S04]  /*7ceb0*/  LDGSTS.E [R4+0x26500], desc[UR60][R178.64], P0 ;  /* 0x26500000b2047fae */ /* 0x000fe8000812187c */
[----:B------:R-:W-:Y:S04]  /*7cec0*/  LDGSTS.E [R4+0x26900], desc[UR60][R176.64], P0 ;  /* 0x26900000b0047fae */ /* 0x000fe8000812187c */
[----:B------:R-:W-:Y:S04]  /*7ced0*/  LDGSTS.E [R4+0x26d00], desc[UR60][R158.64], P0 ;  /* 0x26d000009e047fae */ /* 0x000fe8000812187c */
[----:B------:R-:W2:Y:S04]  /*7cee0*/  LDL.LU R12, [R1+0xef8] ;  /* 0x000ef800010c7983 */ /* 0x000ea80000300800 */
[----:B------:R-:W-:Y:S04]  /*7cef0*/  LDGSTS.E [R4+0x27100], desc[UR60][R156.64], P0 ;  /* 0x271000009c047fae */ /* 0x000fe8000812187c */
[----:B------:R-:W-:Y:S01]  /*7cf00*/  LDGSTS.E [R4+0x27500], desc[UR60][R18.64], P0 ;  /* 0x2750000012047fae */ /* 0x000fe2000812187c */
[----:B------:R-:W-:-:S03]  /*7cf10*/  LOP3.LUT R3, R7, 0x30, RZ, 0x3c, !PT ;  /* 0x0000003007037812 */ /* 0x000fc600078e3cff */
[----:B------:R3:W-:Y:S04]  /*7cf20*/  LDGSTS.E [R4+0x27900], desc[UR60][R10.64], P0 ;  /* 0x279000000a047fae */ /* 0x0007e8000812187c */
[----:B-1----:R-:W2:Y:S04]  /*7cf30*/  LDL.LU R18, [R1+0xf38] ;  /* 0x000f380001127983 */ /* 0x002ea80000300800 */
[----:B------:R-:W2:Y:S04]  /*7cf40*/  LDL.LU R17, [R1+0xef4] ;  /* 0x000ef40001117983 */ /* 0x000ea80000300800 */
[----:B------:R-:W2:Y:S01]  /*7cf50*/  LDL.LU R19, [R1+0xf34] ;  /* 0x000f340001137983 */ /* 0x000ea20000300800 */
[----:B------:R-:W-:-:S02]  /*7cf60*/  IMAD.IADD R3, R3, 0x1, R9 ;  /* 0x0000000103037824 */ /* 0x000fc400078e0209 */
[----:B---3--:R-:W-:Y:S01]  /*7cf70*/  IMAD.MOV.U32 R10, RZ, RZ, R171 ;  /* 0x000000ffff0a7224 */ /* 0x008fe200078e00ab */
[----:B------:R-:W-:Y:S01]  /*7cf80*/  LDGSTS.E [R4+0x27d00], desc[UR60][R174.64], P0 ;  /* 0x27d00000ae047fae */ /* 0x000fe2000812187c */
[----:B------:R-:W-:-:S03]  /*7cf90*/  IMAD.MOV.U32 R11, RZ, RZ, R172 ;  /* 0x000000ffff0b7224 */ /* 0x000fc600078e00ac */
[----:B------:R-:W3:Y:S04]  /*7cfa0*/  LDL.LU R14, [R1+0xf78] ;  /* 0x000f7800010e7983 */ /* 0x000ee80000300800 */
[----:B------:R1:W-:Y:S04]  /*7cfb0*/  LDGSTS.E [R3+0x180], desc[UR60][R10.64], P0 ;  /* 0x001800000a037fae */ /* 0x0003e8000812187c */
[----:B------:R-:W3:Y:S01]  /*7cfc0*/  LDL.LU R4, [R1+0xfb8] ;  /* 0x000fb80001047983 */ /* 0x000ee20000300800 */
[-C--:B----4-:R-:W-:Y:S02]  /*7cfd0*/  IADD3 R6, P1, R6, R5.reuse, RZ ;  /* 0x0000000506067210 */ /* 0x090fe40007f3e0ff */
[----:B--2---:R-:W-:-:S02]  /*7cfe0*/  IADD3 R21, P2, R21, R5, RZ ;  /* 0x0000000515157210 */ /* 0x004fc40007f5e0ff */
[----:B------:R-:W-:Y:S01]  /*7cff0*/  IADD3.X R20, R20, R0, RZ, P1, !PT ;  /* 0x0000000014147210 */ /* 0x000fe20000ffe4ff */
[----:B------:R-:W-:Y:S01]  /*7d000*/  STL [R1+0xdf8], R6 ;  /* 0x000df80601007387 */ /* 0x000fe20000100800 */
[----:B-1----:R-:W-:Y:S02]  /*7d010*/  IMAD.MOV.U32 R10, RZ, RZ, R6 ;  /* 0x000000ffff0a7224 */ /* 0x002fe400078e0006 */
[----:B------:R-:W-:Y:S01]  /*7d020*/  IMAD.X R22, R22, 0x1, R0, P2 ;  /* 0x0000000116167824 */ /* 0x000fe200010e0600 */
[----:B------:R1:W-:Y:S01]  /*7d030*/  STL [R1+0xdf4], R20 ;  /* 0x000df41401007387 */ /* 0x0003e20000100800 */
[----:B------:R-:W-:Y:S01]  /*7d040*/  IMAD.MOV.U32 R11, RZ, RZ, R20 ;  /* 0x000000ffff0b7224 */ /* 0x000fe200078e0014 */
[-C--:B------:R-:W-:Y:S02]  /*7d050*/  IADD3 R8, P1, R8, R5.reuse, RZ ;  /* 0x0000000508087210 */ /* 0x080fe40007f3e0ff */
[----:B------:R-:W-:Y:S04]  /*7d060*/  STL [R1+0xe38], R21 ;  /* 0x000e381501007387 */ /* 0x000fe80000100800 */
[----:B------:R2:W-:Y:S04]  /*7d070*/  LDGSTS.E [R3+0x580], desc[UR60][R10.64], P0 ;  /* 0x005800000a037fae */ /* 0x0005e8000812187c */
[----:B-1----:R-:W4:Y:S01]  /*7d080*/  LDL.LU R20, [R1+0xf74] ;  /* 0x000f740001147983 */ /* 0x002f220000300800 */
[----:B------:R-:W-:Y:S01]  /*7d090*/  IADD3 R13, P2, R13, R5, RZ ;  /* 0x000000050d0d7210 */ /* 0x000fe20007f5e0ff */
[----:B------:R-:W-:-:S02]  /*7d0a0*/  IMAD.X R15, R15, 0x1, R0, P1 ;  /* 0x000000010f0f7824 */ /* 0x000fc400008e0600 */
[----:B------:R-:W-:Y:S01]  /*7d0b0*/  STL [R1+0xe34], R22 ;  /* 0x000e341601007387 */ /* 0x000fe20000100800 */
[----:B--2---:R-:W-:Y:S01]  /*7d0c0*/  MOV R10, R21 ;  /* 0x00000015000a7202 */ /* 0x004fe20000000f00 */
[----:B------:R-:W-:Y:S02]  /*7d0d0*/  IMAD.MOV.U32 R11, RZ, RZ, R22 ;  /* 0x000000ffff0b7224 */ /* 0x000fe400078e0016 */
[----:B------:R-:W2:Y:S01]  /*7d0e0*/  LDL.LU R6, [R1+0xfb4] ;  /* 0x000fb40001067983 */ /* 0x000ea20000300800 */
[----:B------:R-:W-:-:S03]  /*7d0f0*/  IMAD.X R16, R16, 0x1, R0, P2 ;  /* 0x0000000110107824 */ /* 0x000fc600010e0600 */
[----:B------:R1:W-:Y:S04]  /*7d100*/  LDGSTS.E [R3+0x980], desc[UR60][R10.64], P0 ;  /* 0x009800000a037fae */ /* 0x0003e8000812187c */
[----:B------:R-:W-:Y:S04]  /*7d110*/  STL [R1+0xe78], R8 ;  /* 0x000e780801007387 */ /* 0x000fe80000100800 */
[----:B------:R1:W-:Y:S01]  /*7d120*/  STL [R1+0xe74], R15 ;  /* 0x000e740f01007387 */ /* 0x0003e20000100800 */
[-C--:B------:R-:W-:Y:S02]  /*7d130*/  IADD3 R12, P1, R12, R5.reuse, RZ ;  /* 0x000000050c0c7210 */ /* 0x080fe40007f3e0ff */
[----:B-1----:R-:W-:Y:S01]  /*7d140*/  MOV R10, R8 ;  /* 0x00000008000a7202 */ /* 0x002fe20000000f00 */
[----:B------:R-:W-:Y:S01]  /*7d150*/  IMAD.MOV.U32 R11, RZ, RZ, R15 ;  /* 0x000000ffff0b7224 */ /* 0x000fe200078e000f */
[----:B------:R-:W-:Y:S04]  /*7d160*/  STL [R1+0xeb8], R13 ;  /* 0x000eb80d01007387 */ /* 0x000fe80000100800 */
[----:B------:R-:W2:Y:S04]  /*7d170*/  LDL.LU R15, [R1+0xff8] ;  /* 0x000ff800010f7983 */ /* 0x000ea80000300800 */
[----:B------:R1:W-:Y:S04]  /*7d180*/  LDGSTS.E [R3+0xd80], desc[UR60][R10.64], P0 ;  /* 0x00d800000a037fae */ /* 0x0003e8000812187c */
[----:B------:R1:W-:Y:S01]  /*7d190*/  STL [R1+0xeb4], R16 ;  /* 0x000eb41001007387 */ /* 0x0003e20000100800 */
[----:B------:R-:W-:-:S03]  /*7d1a0*/  IADD3 R18, P2, R18, R5, RZ ;  /* 0x0000000512127210 */ /* 0x000fc60007f5e0ff */
[----:B------:R-:W2:Y:S01]  /*7d1b0*/  LDL.LU R8, [R1+0x1038] ;  /* 0x0010380001087983 */ /* 0x000ea20000300800 */
[----:B------:R-:W-:Y:S01]  /*7d1c0*/  IADD3.X R17, R17, R0, RZ, P1, !PT ;  /* 0x0000000011117210 */ /* 0x000fe20000ffe4ff */
[----:B-1----:R-:W-:Y:S02]  /*7d1d0*/  IMAD.MOV.U32 R10, RZ, RZ, R13 ;  /* 0x000000ffff0a7224 */ /* 0x002fe400078e000d */
[----:B------:R-:W-:Y:S02]  /*7d1e0*/  IMAD.MOV.U32 R11, RZ, RZ, R16 ;  /* 0x000000ffff0b7224 */ /* 0x000fe400078e0010 */
[----:B------:R-:W2:Y:S01]  /*7d1f0*/  LDL.LU R16, [R1+0xff4] ;  /* 0x000ff40001107983 */ /* 0x000ea20000300800 */
[----:B------:R-:W-:-:S03]  /*7d200*/  IMAD.X R19, R19, 0x1, R0, P2 ;  /* 0x0000000113137824 */ /* 0x000fc600010e0600 */
[----:B------:R-:W2:Y:S04]  /*7d210*/  LDL.LU R13, [R1+0x1034] ;  /* 0x00103400010d7983 */ /* 0x000ea80000300800 */
[----:B------:R1:W-:Y:S04]  /*7d220*/  LDGSTS.E [R3+0x1180], desc[UR60][R10.64], P0 ;  /* 0x011800000a037fae */ /* 0x0003e8000812187c */
[----:B------:R-:W-:Y:S04]  /*7d230*/  STL [R1+0xef8], R12 ;  /* 0x000ef80c01007387 */ /* 0x000fe80000100800 */
[----:B------:R3:W-:Y:S01]  /*7d240*/  STL [R1+0xef4], R17 ;  /* 0x000ef41101007387 */ /* 0x0007e20000100800 */
[----:B-1----:R-:W-:-:S03]  /*7d250*/  IMAD.MOV.U32 R10, RZ, RZ, R12 ;  /* 0x000000ffff0a7224 */ /* 0x002fc600078e000c */
[----:B------:R-:W-:Y:S01]  /*7d260*/  STL [R1+0xf38], R18 ;  /* 0x000f381201007387 */ /* 0x000fe20000100800 */
[----:B------:R-:W-:-:S03]  /*7d270*/  IMAD.MOV.U32 R11, RZ, RZ, R17 ;  /* 0x000000ffff0b7224 */ /* 0x000fc600078e0011 */
[----:B---3--:R-:W3:Y:S04]  /*7d280*/  LDL.LU R17, [R1+0x1078] ;  /* 0x0010780001117983 */ /* 0x008ee80000300800 */
[----:B------:R1:W-:Y:S04]  /*7d290*/  STL [R1+0xf34], R19 ;  /* 0x000f341301007387 */ /* 0x0003e80000100800 */
[----:B------:R1:W-:Y:S04]  /*7d2a0*/  LDGSTS.E [R3+0x1580], desc[UR60][R10.64], P0 ;  /* 0x015800000a037fae */ /* 0x0003e8000812187c */
[----:B------:R-:W3:Y:S01]  /*7d2b0*/  LDL.LU R12, [R1+0x10b8] ;  /* 0x0010b800010c7983 */ /* 0x000ee20000300800 */
[----:B-1----:R-:W-:-:S03]  /*7d2c0*/  IMAD.MOV.U32 R11, RZ, RZ, R19 ;  /* 0x000000ffff0b7224 */ /* 0x002fc600078e0013 */
[----:B------:R-:W3:Y:S01]  /*7d2d0*/  LDL.LU R19, [R1+0x1074] ;  /* 0x0010740001137983 */ /* 0x000ee20000300800 */
[----:B------:R-:W-:-:S03]  /*7d2e0*/  MOV R10, R18 ;  /* 0x00000012000a7202 */ /* 0x000fc60000000f00 */
[----:B------:R-:W3:Y:S01]  /*7d2f0*/  LDL.LU R18, [R1+0x10b4] ;  /* 0x0010b40001127983 */ /* 0x000ee20000300800 */
[-C--:B------:R-:W-:Y:S02]  /*7d300*/  IADD3 R14, P1, R14, R5.reuse, RZ ;  /* 0x000000050e0e7210 */ /* 0x080fe40007f3e0ff */
[----:B------:R-:W-:Y:S01]  /*7d310*/  IADD3 R4, P2, R4, R5, RZ ;  /* 0x0000000504047210 */ /* 0x000fe20007f5e0ff */
[----:B------:R1:W-:Y:S04]  /*7d320*/  LDGSTS.E [R3+0x1980], desc[UR60][R10.64], P0 ;  /* 0x019800000a037fae */ /* 0x0003e8000812187c */
[----:B------:R2:W-:Y:S01]  /*7d330*/  STL [R1+0xf78], R14 ;  /* 0x000f780e01007387 */ /* 0x0005e20000100800 */
[----:B-1----:R-:W-:Y:S01]  /*7d340*/  MOV R10, R14 ;  /* 0x0000000e000a7202 */ /* 0x002fe20000000f00 */
[----:B----4-:R-:W-:-:S05]  /*7d350*/  IMAD.X R20, R20, 0x1, R0, P1 ;  /* 0x0000000114147824 */ /* 0x010fca00008e0600 */
[----:B------:R1:W-:Y:S01]  /*7d360*/  STL [R1+0xf74], R20 ;  /* 0x000f741401007387 */ /* 0x0003e20000100800 */
[----:B--2---:R-:W-:-:S03]  /*7d370*/  IMAD.X R6, R6, 0x1, R0, P2 ;  /* 0x0000000106067824 */ /* 0x004fc600010e0600 */
        /* <DEDUP_REMOVED lines=9> */
[----:B-1----:R-:W-:Y:S01]  /*7d410*/  IMAD.MOV.U32 R10, RZ, RZ, R4 ;  /* 0x000000ffff0a7224 */ /* 0x002fe200078e0004 */
[----:B------:R-:W-:Y:S01]  /*7d420*/  IADD3 R8, P2, R8, R5, RZ ;  /* 0x0000000508087210 */ /* 0x000fe20007f5e0ff */
[----:B------:R-:W-:Y:S01]  /*7d430*/  IMAD.MOV.U32 R11, RZ, RZ, R6 ;  /* 0x000000ffff0b7224 */ /* 0x000fe200078e0006 */
[----:B--2---:R-:W2:Y:S04]  /*7d440*/  LDL.LU R4, [R1+0x1178] ;  /* 0x0011780001047983 */ /* 0x004ea80000300800 */
[----:B------:R-:W2:Y:S01]  /*7d450*/  LDL.LU R6, [R1+0x11b8] ;  /* 0x0011b80001067983 */ /* 0x000ea20000300800 */
[----:B------:R-:W-:-:S03]  /*7d460*/  IADD3.X R16, R16, R0, RZ, P1, !PT ;  /* 0x0000000010107210 */ /* 0x000fc60000ffe4ff */
[----:B------:R1:W-:Y:S01]  /*7d470*/  LDGSTS.E [R3+0x2180], desc[UR60][R10.64], P0 ;  /* 0x021800000a037fae */ /* 0x0003e2000812187c */
[----:B------:R-:W-:-:S03]  /*7d480*/  IMAD.X R13, R13, 0x1, R0, P2 ;  /* 0x000000010d0d7824 */ /* 0x000fc600010e0600 */
[----:B------:R1:W-:Y:S04]  /*7d490*/  STL [R1+0xff8], R15 ;  /* 0x000ff80f01007387 */ /* 0x0003e80000100800 */
[----:B------:R3:W-:Y:S01]  /*7d4a0*/  STL [R1+0xff4], R16 ;  /* 0x000ff41001007387 */ /* 0x0007e20000100800 */
[----:B-1----:R-:W-:-:S03]  /*7d4b0*/  IMAD.MOV.U32 R10, RZ, RZ, R15 ;  /* 0x000000ffff0a7224 */ /* 0x002fc600078e000f */
[----:B------:R1:W-:Y:S01]  /*7d4c0*/  STL [R1+0x1038], R8 ;  /* 0x0010380801007387 */ /* 0x0003e20000100800 */
[----:B------:R-:W-:-:S03]  /*7d4d0*/  IMAD.MOV.U32 R11, RZ, RZ, R16 ;  /* 0x000000ffff0b7224 */ /* 0x000fc600078e0010 */
[----:B------:R-:W2:Y:S01]  /*7d4e0*/  LDL.LU R15, [R1+0x1174] ;  /* 0x00117400010f7983 */ /* 0x000ea20000300800 */
[----:B---3--:R-:W-:-:S03]  /*7d4f0*/  IADD3 R17, P1, R17, R5, RZ ;  /* 0x0000000511117210 */ /* 0x008fc60007f3e0ff */
[----:B------:R3:W-:Y:S04]  /*7d500*/  STL [R1+0x1034], R13 ;  /* 0x0010340d01007387 */ /* 0x0007e80000100800 */
[----:B------:R1:W-:Y:S04]  /*7d510*/  LDGSTS.E [R3+0x2580], desc[UR60][R10.64], P0 ;  /* 0x025800000a037fae */ /* 0x0003e8000812187c */
[----:B------:R-:W2:Y:S01]  /*7d520*/  LDL.LU R16, [R1+0x11b4] ;  /* 0x0011b40001107983 */ /* 0x000ea20000300800 */
[----:B------:R-:W-:Y:S02]  /*7d530*/  IADD3 R12, P2, R12, R5, RZ ;  /* 0x000000050c0c7210 */ /* 0x000fe40007f5e0ff */
[----:B-1----:R-:W-:Y:S01]  /*7d540*/  MOV R10, R8 ;  /* 0x00000008000a7202 */ /* 0x002fe20000000f00 */
[----:B------:R-:W-:Y:S01]  /*7d550*/  IMAD.MOV.U32 R11, RZ, RZ, R13 ;  /* 0x000000ffff0b7224 */ /* 0x000fe200078e000d */
[----:B------:R-:W2:Y:S01]  /*7d560*/  LDL.LU R8, [R1+0x11f8] ;  /* 0x0011f80001087983 */ /* 0x000ea20000300800 */
[----:B------:R-:W-:-:S03]  /*7d570*/  IMAD.X R19, R19, 0x1, R0, P1 ;  /* 0x0000000113137824 */ /* 0x000fc600008e0600 */
[----:B---3--:R-:W3:Y:S04]  /*7d580*/  LDL.LU R13, [R1+0x1238] ;  /* 0x00123800010d7983 */ /* 0x008ee80000300800 */
[----:B------:R1:W-:Y:S01]  /*7d590*/  STL [R1+0x1078], R17 ;  /* 0x0010781101007387 */ /* 0x0003e20000100800 */
[----:B------:R-:W-:-:S03]  /*7d5a0*/  IMAD.X R18, R18, 0x1, R0, P2 ;  /* 0x0000000112127824 */ /* 0x000fc600010e0600 */
[----:B------:R1:W-:Y:S04]  /*7d5b0*/  LDGSTS.E [R3+0x2980], desc[UR60][R10.64], P0 ;  /* 0x029800000a037fae */ /* 0x0003e8000812187c */
[----:B------:R1:W-:Y:S04]  /*7d5c0*/  STL [R1+0x1074], R19 ;  /* 0x0010741301007387 */ /* 0x0003e80000100800 */
[----:B------:R-:W-:Y:S01]  /*7d5d0*/  STL [R1+0x10b8], R12 ;  /* 0x0010b80c01007387 */ /* 0x000fe20000100800 */
[----:B-1----:R-:W-:-:S03]  /*7d5e0*/  MOV R10, R17 ;  /* 0x00000011000a7202 */ /* 0x002fc60000000f00 */
[----:B------:R-:W3:Y:S01]  /*7d5f0*/  LDL.LU R17, [R1+0x11f4] ;  /* 0x0011f40001117983 */ /* 0x000ee20000300800 */
[----:B------:R-:W-:-:S03]  /*7d600*/  IMAD.MOV.U32 R11, RZ, RZ, R19 ;  /* 0x000000ffff0b7224 */ /* 0x000fc600078e0013 */
[----:B------:R1:W-:Y:S04]  /*7d610*/  STL [R1+0x10b4], R18 ;  /* 0x0010b41201007387 */ /* 0x0003e80000100800 */
[----:B------:R-:W3:Y:S04]  /*7d620*/  LDL.LU R19, [R1+0x1234] ;  /* 0x0012340001137983 */ /* 0x000ee80000300800 */
[----:B------:R1:W-:Y:S02]  /*7d630*/  LDGSTS.E [R3+0x2d80], desc[UR60][R10.64], P0 ;  /* 0x02d800000a037fae */ /* 0x0003e4000812187c */
[----:B-1----:R-:W-:-:S02]  /*7d640*/  IMAD.MOV.U32 R10, RZ, RZ, R12 ;  /* 0x000000ffff0a7224 */ /* 0x002fc400078e000c */
[----:B------:R-:W-:Y:S02]  /*7d650*/  IMAD.MOV.U32 R11, RZ, RZ, R18 ;  /* 0x000000ffff0b7224 */ /* 0x000fe400078e0012 */
[----:B------:R-:W3:Y:S04]  /*7d660*/  LDL.LU R18, [R1+0x1278] ;  /* 0x0012780001127983 */ /* 0x000ee80000300800 */
[----:B------:R-:W3:Y:S04]  /*7d670*/  LDL.LU R12, [R1+0x12b8] ;  /* 0x0012b800010c7983 */ /* 0x000ee80000300800 */
[----:B------:R1:W-:Y:S01]  /*7d680*/  LDGSTS.E [R3+0x3180], desc[UR60][R10.64], P0 ;  /* 0x031800000a037fae */ /* 0x0003e2000812187c */
[----:B----4-:R-:W-:-:S02]  /*7d690*/  IADD3 R14, P1, R14, R5, RZ ;  /* 0x000000050e0e7210 */ /* 0x010fc40007f3e0ff */
[----:B------:R-:W-:Y:S02]  /*7d6a0*/  IADD3 R21, P2, R21, R5, RZ ;  /* 0x0000000515157210 */ /* 0x000fe40007f5e0ff */
[----:B------:R-:W-:Y:S01]  /*7d6b0*/  IADD3.X R20, R20, R0, RZ, P1, !PT ;  /* 0x0000000014147210 */ /* 0x000fe20000ffe4ff */
[----:B------:R-:W-:Y:S01]  /*7d6c0*/  STL [R1+0x10f8], R14 ;  /* 0x0010f80e01007387 */ /* 0x000fe20000100800 */
[----:B-1----:R-:W-:-:S03]  /*7d6d0*/  IMAD.MOV.U32 R10, RZ, RZ, R14 ;  /* 0x000000ffff0a7224 */ /* 0x002fc600078e000e */
[----:B------:R1:W-:Y:S01]  /*7d6e0*/  STL [R1+0x10f4], R20 ;  /* 0x0010f41401007387 */ /* 0x0003e20000100800 */
[----:B------:R-:W-:Y:S02]  /*7d6f0*/  IMAD.MOV.U32 R11, RZ, RZ, R20 ;  /* 0x000000ffff0b7224 */ /* 0x000fe400078e0014 */
[----:B------:R-:W-:Y:S01]  /*7d700*/  IMAD.X R22, R22, 0x1, R0, P2 ;  /* 0x0000000116167824 */ /* 0x000fe200010e0600 */
[----:B------:R-:W-:Y:S04]  /*7d710*/  STL [R1+0x1138], R21 ;  /* 0x0011381501007387 */ /* 0x000fe80000100800 */
[----:B------:R4:W-:Y:S04]  /*7d720*/  LDGSTS.E [R3+0x3580], desc[UR60][R10.64], P0 ;  /* 0x035800000a037fae */ /* 0x0009e8000812187c */
[----:B-1----:R-:W3:Y:S01]  /*7d730*/  LDL.LU R20, [R1+0x1274] ;  /* 0x0012740001147983 */ /* 0x002ee20000300800 */
[----:B--2---:R-:W-:-:S03]  /*7d740*/  IADD3 R4, P1, R4, R5, RZ ;  /* 0x0000000504047210 */ /* 0x004fc60007f3e0ff */
[----:B------:R-:W-:Y:S01]  /*7d750*/  STL [R1+0x1134], R22 ;  /* 0x0011341601007387 */ /* 0x000fe20000100800 */
[----:B------:R-:W-:-:S03]  /*7d760*/  IADD3 R6, P2, R6, R5, RZ ;  /* 0x0000000506067210 */ /* 0x000fc60007f5e0ff */
[----:B------:R-:W2:Y:S01]  /*7d770*/  LDL.LU R14, [R1+0x12b4] ;  /* 0x0012b400010e7983 */ /* 0x000ea20000300800 */
[----:B----4-:R-:W-:Y:S01]  /*7d780*/  MOV R10, R21 ;  /* 0x00000015000a7202 */ /* 0x010fe20000000f00 */
[----:B------:R-:W-:Y:S02]  /*7d790*/  IMAD.MOV.U32 R11, RZ, RZ, R22 ;  /* 0x000000ffff0b7224 */ /* 0x000fe400078e0016 */
[----:B------:R-:W-:Y:S04]  /*7d7a0*/  STL [R1+0x1178], R4 ;  /* 0x0011780401007387 */ /* 0x000fe80000100800 */
[----:B------:R1:W-:Y:S01]  /*7d7b0*/  LDGSTS.E [R3+0x3980], desc[UR60][R10.64], P0 ;  /* 0x039800000a037fae */ /* 0x0003e2000812187c */
[----:B------:R-:W-:Y:S01]  /*7d7c0*/  IMAD.X R15, R15, 0x1, R0, P1 ;  /* 0x000000010f0f7824 */ /* 0x000fe200008e0600 */
[----:B-1----:R-:W-:-:S03]  /*7d7d0*/  MOV R10, R4 ;  /* 0x00000004000a7202 */ /* 0x002fc60000000f00 */
[----:B------:R-:W-:Y:S01]  /*7d7e0*/  IMAD.MOV.U32 R11, RZ, RZ, R15 ;  /* 0x000000ffff0b7224 */ /* 0x000fe200078e000f */
[----:B------:R1:W-:Y:S04]  /*7d7f0*/  STL [R1+0x1174], R15 ;  /* 0x0011740f01007387 */ /* 0x0003e80000100800 */
[----:B------:R-:W-:Y:S04]  /*7d800*/  STL [R1+0x11b8], R6 ;  /* 0x0011b80601007387 */ /* 0x000fe80000100800 */
[----:B------:R4:W-:Y:S01]  /*7d810*/  LDGSTS.E [R3+0x3d80], desc[UR60][R10.64], P0 ;  /* 0x03d800000a037fae */ /* 0x0009e2000812187c */
[----:B------:R-:W-:-:S03]  /*7d820*/  IMAD.X R16, R16, 0x1, R0, P2 ;  /* 0x0000000110107824 */ /* 0x000fc600010e0600 */
[----:B-1----:R-:W2:Y:S04]  /*7d830*/  LDL.LU R15, [R1+0x12f8] ;  /* 0x0012f800010f7983 */ /* 0x002ea80000300800 */
[----:B------:R1:W-:Y:S04]  /*7d840*/  STL [R1+0x11b4], R16 ;  /* 0x0011b41001007387 */ /* 0x0003e80000100800 */
[----:B------:R-:W2:Y:S01]  /*7d850*/  LDL.LU R4, [R1+0x1338] ;  /* 0x0013380001047983 */ /* 0x000ea20000300800 */
[----:B------:R-:W-:Y:S01]  /*7d860*/  IADD3 R8, P1, R8, R5, RZ ;  /* 0x0000000508087210 */ /* 0x000fe20007f3e0ff */
[----:B----4-:R-:W-:-:S02]  /*7d870*/  IMAD.MOV.U32 R10, RZ, RZ, R6 ;  /* 0x000000ffff0a7224 */ /* 0x010fc400078e0006 */
[----:B------:R-:W-:Y:S01]  /*7d880*/  IMAD.MOV.U32 R11, RZ, RZ, R16 ;  /* 0x000000ffff0b7224 */ /* 0x000fe200078e0010 */
[----:B---3--:R-:W-:Y:S01]  /*7d890*/  IADD3 R13, P2, R13, R5, RZ ;  /* 0x000000050d0d7210 */ /* 0x008fe20007f5e0ff */
[----:B-1----:R-:W3:Y:S04]  /*7d8a0*/  LDL.LU R16, [R1+0x12f4] ;  /* 0x0012f40001107983 */ /* 0x002ee80000300800 */
[----:B------:R-:W4:Y:S04]  /*7d8b0*/  LDL.LU R6, [R1+0x1334] ;  /* 0x0013340001067983 */ /* 0x000f280000300800 */
[----:B------:R1:W-:Y:S04]  /*7d8c0*/  LDGSTS.E [R3+0x4180], desc[UR60][R10.64], P0 ;  /* 0x041800000a037fae */ /* 0x0003e8000812187c */
[----:B------:R1:W-:Y:S01]  /*7d8d0*/  STL [R1+0x11f8], R8 ;  /* 0x0011f80801007387 */ /* 0x0003e20000100800 */
[----:B------:R-:W-:Y:S01]  /*7d8e0*/  IADD3.X R17, R17, R0, RZ, P1, !PT ;  /* 0x0000000011117210 */ /* 0x000fe20000ffe4ff */
[----:B-1----:R-:W-:-:S04]  /*7d8f0*/  IMAD.MOV.U32 R10, RZ, RZ, R8 ;  /* 0x000000ffff0a7224 */ /* 0x002fc800078e0008 */
[----:B------:R1:W-:Y:S01]  /*7d900*/  STL [R1+0x11f4], R17 ;  /* 0x0011f41101007387 */ /* 0x0003e20000100800 */
[----:B------:R-:W-:Y:S02]  /*7d910*/  IMAD.MOV.U32 R11, RZ, RZ, R17 ;  /* 0x000000ffff0b7224 */ /* 0x000fe400078e0011 */
[----:B------:R-:W-:Y:S01]  /*7d920*/  IMAD.X R19, R19, 0x1, R0, P2 ;  /* 0x0000000113137824 */ /* 0x000fe200010e0600 */
[----:B------:R1:W-:Y:S04]  /*7d930*/  STL [R1+0x1238], R13 ;  /* 0x0012380d01007387 */ /* 0x0003e80000100800 */
[----:B------:R-:W4:Y:S04]  /*7d940*/  LDL.LU R8, [R1+0x1378] ;  /* 0x0013780001087983 */ /* 0x000f280000300800 */
[----:B------:R1:W-:Y:S04]  /*7d950*/  STL [R1+0x1234], R19 ;  /* 0x0012341301007387 */ /* 0x0003e80000100800 */
[----:B------:R1:W-:Y:S04]  /*7d960*/  LDGSTS.E [R3+0x4580], desc[UR60][R10.64], P0 ;  /* 0x045800000a037fae */ /* 0x0003e8000812187c */
[----:B-1----:R-:W4:Y:S01]  /*7d970*/  LDL.LU R17, [R1+0x13b8] ;  /* 0x0013b80001117983 */ /* 0x002f220000300800 */
[----:B------:R-:W-:-:S03]  /*7d980*/  MOV R10, R13 ;  /* 0x0000000d000a7202 */ /* 0x000fc60000000f00 */
[----:B------:R-:W4:Y:S01]  /*7d990*/  LDL.LU R13, [R1+0x1374] ;  /* 0x00137400010d7983 */ /* 0x000f220000300800 */
[----:B------:R-:W-:-:S03]  /*7d9a0*/  IMAD.MOV.U32 R11, RZ, RZ, R19 ;  /* 0x000000ffff0b7224 */ /* 0x000fc600078e0013 */
[----:B------:R-:W4:Y:S01]  /*7d9b0*/  LDL.LU R19, [R1+0x13b4] ;  /* 0x0013b40001137983 */ /* 0x000f220000300800 */
[-C--:B------:R-:W-:Y:S02]  /*7d9c0*/  IADD3 R18, P1, R18, R5.reuse, RZ ;  /* 0x0000000512127210 */ /* 0x080fe40007f3e0ff */
[----:B------:R-:W-:Y:S01]  /*7d9d0*/  IADD3 R12, P2, R12, R5, RZ ;  /* 0x000000050c0c7210 */ /* 0x000fe20007f5e0ff */
[----:B------:R1:W-:Y:S04]  /*7d9e0*/  LDGSTS.E [R3+0x4980], desc[UR60][R10.64], P0 ;  /* 0x049800000a037fae */ /* 0x0003e8000812187c */
[----:B------:R2:W-:Y:S01]  /*7d9f0*/  STL [R1+0x1278], R18 ;  /* 0x0012781201007387 */ /* 0x0005e20000100800 */
[----:B-1----:R-:W-:Y:S01]  /*7da00*/  MOV R10, R18 ;  /* 0x00000012000a7202 */ /* 0x002fe20000000f00 */
[----:B------:R-:W-:-:S05]  /*7da10*/  IMAD.X R20, R20, 0x1, R0, P1 ;  /* 0x0000000114147824 */ /* 0x000fca00008e0600 */
        /* <DEDUP_REMOVED lines=8> */
[----:B------:R-:W4:Y:S04]  /*7daa0*/  LDL.LU R22, [R1+0x1434] ;  /* 0x0014340001167983 */ /* 0x000f280000300800 */
[----:B------:R1:W-:Y:S01]  /*7dab0*/  LDGSTS.E [R3+0x4d80], desc[UR60][R10.64], P0 ;  /* 0x04d800000a037fae */ /* 0x0003e2000812187c */
[----:B------:R-:W-:Y:S01]  /*7dac0*/  IADD3 R15, P1, R15, R5, RZ ;  /* 0x000000050f0f7210 */ /* 0x000fe20007f3e0ff */
[----:B-1----:R-:W-:-:S02]  /*7dad0*/  IMAD.MOV.U32 R10, RZ, RZ, R12 ;  /* 0x000000ffff0a7224 */ /* 0x002fc400078e000c */
[----:B------:R-:W-:Y:S01]  /*7dae0*/  IMAD.MOV.U32 R11, RZ, RZ, R14 ;  /* 0x000000ffff0b7224 */ /* 0x000fe200078e000e */
[----:B--2---:R-:W2:Y:S01]  /*7daf0*/  LDL.LU R12, [R1+0x1478] ;  /* 0x00147800010c7983 */ /* 0x004ea20000300800 */
[----:B------:R-:W-:-:S03]  /*7db00*/  IADD3 R4, P2, R4, R5, RZ ;  /* 0x0000000504047210 */ /* 0x000fc60007f5e0ff */
[----:B------:R-:W2:Y:S01]  /*7db10*/  LDL.LU R14, [R1+0x14b8] ;  /* 0x0014b800010e7983 */ /* 0x000ea20000300800 */
[----:B---3--:R-:W-:-:S03]  /*7db20*/  IADD3.X R16, R16, R0, RZ, P1, !PT ;  /* 0x0000000010107210 */ /* 0x008fc60000ffe4ff */
[----:B------:R1:W-:Y:S01]  /*7db30*/  STL [R1+0x12f8], R15 ;  /* 0x0012f80f01007387 */ /* 0x0003e20000100800 */
[----:B----4-:R-:W-:-:S03]  /*7db40*/  IMAD.X R6, R6, 0x1, R0, P2 ;  /* 0x0000000106067824 */ /* 0x010fc600010e0600 */
[----:B------:R3:W-:Y:S04]  /*7db50*/  LDGSTS.E [R3+0x5180], desc[UR60][R10.64], P0 ;  /* 0x051800000a037fae */ /* 0x0007e8000812187c */
[----:B------:R4:W-:Y:S04]  /*7db60*/  STL [R1+0x12f4], R16 ;  /* 0x0012f41001007387 */ /* 0x0009e80000100800 */
[----:B------:R4:W-:Y:S01]  /*7db70*/  STL [R1+0x1338], R4 ;  /* 0x0013380401007387 */ /* 0x0009e20000100800 */
[----:B---3--:R-:W-:Y:S02]  /*7db80*/  IMAD.MOV.U32 R10, RZ, RZ, R15 ;  /* 0x000000ffff0a7224 */ /* 0x008fe400078e000f */
[----:B------:R-:W-:Y:S01]  /*7db90*/  IMAD.MOV.U32 R11, RZ, RZ, R16 ;  /* 0x000000ffff0b7224 */ /* 0x000fe200078e0010 */
[----:B-1----:R-:W3:Y:S04]  /*7dba0*/  LDL.LU R15, [R1+0x1474] ;  /* 0x00147400010f7983 */ /* 0x002ee80000300800 */
[----:B------:R1:W-:Y:S04]  /*7dbb0*/  STL [R1+0x1334], R6 ;  /* 0x0013340601007387 */ /* 0x0003e80000100800 */
[----:B----4-:R-:W4:Y:S04]  /*7dbc0*/  LDL.LU R16, [R1+0x14b4] ;  /* 0x0014b40001107983 */ /* 0x010f280000300800 */
[----:B------:R1:W-:Y:S01]  /*7dbd0*/  LDGSTS.E [R3+0x5580], desc[UR60][R10.64], P0 ;  /* 0x055800000a037fae */ /* 0x0003e2000812187c */
[----:B------:R-:W-:-:S02]  /*7dbe0*/  IADD3 R8, P1, R8, R5, RZ ;  /* 0x0000000508087210 */ /* 0x000fc40007f3e0ff */
[----:B-1----:R-:W-:Y:S01]  /*7dbf0*/  MOV R10, R4 ;  /* 0x00000004000a7202 */ /* 0x002fe20000000f00 */
[----:B------:R-:W-:Y:S01]  /*7dc00*/  IMAD.MOV.U32 R11, RZ, RZ, R6 ;  /* 0x000000ffff0b7224 */ /* 0x000fe200078e0006 */
[----:B------:R-:W-:Y:S01]  /*7dc10*/  IADD3 R17, P2, R17, R5, RZ ;  /* 0x0000000511117210 */ /* 0x000fe20007f5e0ff */
[----:B------:R-:W4:Y:S04]  /*7dc20*/  LDL.LU R4, [R1+0x14f8] ;  /* 0x0014f80001047983 */ /* 0x000f280000300800 */
[----:B------:R-:W4:Y:S01]  /*7dc30*/  LDL.LU R6, [R1+0x1538] ;  /* 0x0015380001067983 */ /* 0x000f220000300800 */
[----:B------:R-:W-:-:S03]  /*7dc40*/  IMAD.X R13, R13, 0x1, R0, P1 ;  /* 0x000000010d0d7824 */ /* 0x000fc600008e0600 */
[----:B------:R1:W-:Y:S01]  /*7dc50*/  STL [R1+0x1378], R8 ;  /* 0x0013780801007387 */ /* 0x0003e20000100800 */
[----:B------:R-:W-:-:S03]  /*7dc60*/  IMAD.X R19, R19, 0x1, R0, P2 ;  /* 0x0000000113137824 */ /* 0x000fc600010e0600 */
[----:B------:R1:W-:Y:S04]  /*7dc70*/  LDGSTS.E [R3+0x5980], desc[UR60][R10.64], P0 ;  /* 0x059800000a037fae */ /* 0x0003e8000812187c */
[----:B------:R1:W-:Y:S04]  /*7dc80*/  STL [R1+0x1374], R13 ;  /* 0x0013740d01007387 */ /* 0x0003e80000100800 */
[----:B------:R-:W-:Y:S01]  /*7dc90*/  STL [R1+0x13b8], R17 ;  /* 0x0013b81101007387 */ /* 0x000fe20000100800 */
[----:B-1----:R-:W-:-:S03]  /*7dca0*/  MOV R10, R8 ;  /* 0x00000008000a7202 */ /* 0x002fc60000000f00 */
[----:B------:R-:W4:Y:S01]  /*7dcb0*/  LDL.LU R8, [R1+0x14f4] ;  /* 0x0014f40001087983 */ /* 0x000f220000300800 */
[----:B------:R-:W-:-:S03]  /*7dcc0*/  IMAD.MOV.U32 R11, RZ, RZ, R13 ;  /* 0x000000ffff0b7224 */ /* 0x000fc600078e000d */
[----:B------:R1:W-:Y:S04]  /*7dcd0*/  STL [R1+0x13b4], R19 ;  /* 0x0013b41301007387 */ /* 0x0003e80000100800 */
[----:B------:R-:W4:Y:S04]  /*7dce0*/  LDL.LU R13, [R1+0x1534] ;  /* 0x00153400010d7983 */ /* 0x000f280000300800 */
[----:B------:R1:W-:Y:S02]  /*7dcf0*/  LDGSTS.E [R3+0x5d80], desc[UR60][R10.64], P0 ;  /* 0x05d800000a037fae */ /* 0x0003e4000812187c */
[----:B-1----:R-:W-:-:S02]  /*7dd00*/  IMAD.MOV.U32 R10, RZ, RZ, R17 ;  /* 0x000000ffff0a7224 */ /* 0x002fc400078e0011 */
[----:B------:R-:W-:Y:S02]  /*7dd10*/  IMAD.MOV.U32 R11, RZ, RZ, R19 ;  /* 0x000000ffff0b7224 */ /* 0x000fe400078e0013 */
[----:B------:R-:W4:Y:S04]  /*7dd20*/  LDL.LU R19, [R1+0x1578] ;  /* 0x0015780001137983 */ /* 0x000f280000300800 */
[----:B------:R-:W4:Y:S04]  /*7dd30*/  LDL.LU R17, [R1+0x15b8] ;  /* 0x0015b80001117983 */ /* 0x000f280000300800 */
[----:B------:R1:W-:Y:S01]  /*7dd40*/  LDGSTS.E [R3+0x6180], desc[UR60][R10.64], P0 ;  /* 0x061800000a037fae */ /* 0x0003e2000812187c */
[----:B------:R-:W-:-:S02]  /*7dd50*/  IADD3 R18, P1, R18, R5, RZ ;  /* 0x0000000512127210 */ /* 0x000fc40007f3e0ff */
[----:B------:R-:W-:Y:S02]  /*7dd60*/  IADD3 R21, P2, R21, R5, RZ ;  /* 0x0000000515157210 */ /* 0x000fe40007f5e0ff */
[----:B------:R-:W-:Y:S01]  /*7dd70*/  IADD3.X R20, R20, R0, RZ, P1, !PT ;  /* 0x0000000014147210 */ /* 0x000fe20000ffe4ff */
[----:B------:R-:W-:Y:S01]  /*7dd80*/  STL [R1+0x13f8], R18 ;  /* 0x0013f81201007387 */ /* 0x000fe20000100800 */
[----:B-1----:R-:W-:Y:S02]  /*7dd90*/  IMAD.MOV.U32 R10, RZ, RZ, R18 ;  /* 0x000000ffff0a7224 */ /* 0x002fe400078e0012 */
[----:B------:R-:W-:Y:S01]  /*7dda0*/  IMAD.X R22, R22, 0x1, R0, P2 ;  /* 0x0000000116167824 */ /* 0x000fe200010e0600 */
[----:B------:R1:W-:Y:S01]  /*7ddb0*/  STL [R1+0x13f4], R20 ;  /* 0x0013f41401007387 */ /* 0x0003e20000100800 */
[----:B------:R-:W-:-:S03]  /*7ddc0*/  IMAD.MOV.U32 R11, RZ, RZ, R20 ;  /* 0x000000ffff0b7224 */ /* 0x000fc600078e0014 */
[----:B------:R-:W-:Y:S04]  /*7ddd0*/  STL [R1+0x1438], R21 ;  /* 0x0014381501007387 */ /* 0x000fe80000100800 */
[----:B------:R2:W-:Y:S04]  /*7dde0*/  LDGSTS.E [R3+0x6580], desc[UR60][R10.64], P0 ;  /* 0x065800000a037fae */ /* 0x0005e8000812187c */
[----:B-1----:R-:W4:Y:S04]  /*7ddf0*/  LDL.LU R20, [R1+0x1574] ;  /* 0x0015740001147983 */ /* 0x002f280000300800 */
[----:B------:R-:W-:Y:S01]  /*7de00*/  STL [R1+0x1434], R22 ;  /* 0x0014341601007387 */ /* 0x000fe20000100800 */
[----:B--2---:R-:W-:-:S03]  /*7de10*/  IADD3 R12, P1, R12, R5, RZ ;  /* 0x000000050c0c7210 */ /* 0x004fc60007f3e0ff */
[----:B------:R-:W2:Y:S01]  /*7de20*/  LDL.LU R18, [R1+0x15b4] ;  /* 0x0015b40001127983 */ /* 0x000ea20000300800 */
[----:B------:R-:W-:Y:S01]  /*7de30*/  MOV R10, R21 ;  /* 0x00000015000a7202 */ /* 0x000fe20000000f00 */
[----:B------:R-:W-:Y:S01]  /*7de40*/  IMAD.MOV.U32 R11, RZ, RZ, R22 ;  /* 0x000000ffff0b7224 */ /* 0x000fe200078e0016 */
[----:B------:R-:W-:Y:S01]  /*7de50*/  IADD3 R14, P2, R14, R5, RZ ;  /* 0x000000050e0e7210 */ /* 0x000fe20007f5e0ff */
[----:B------:R-:W-:Y:S04]  /*7de60*/  STL [R1+0x1478], R12 ;  /* 0x0014780c01007387 */ /* 0x000fe80000100800 */
[----:B------:R1:W-:Y:S02]  /*7de70*/  LDGSTS.E [R3+0x6980], desc[UR60][R10.64], P0 ;  /* 0x069800000a037fae */ /* 0x0003e4000812187c */
[----:B-1----:R-:W-:Y:S01]  /*7de80*/  MOV R10, R12 ;  /* 0x0000000c000a7202 */ /* 0x002fe20000000f00 */
[----:B---3--:R-:W-:-:S04]  /*7de90*/  IMAD.X R15, R15, 0x1, R0, P1 ;  /* 0x000000010f0f7824 */ /* 0x008fc800008e0600 */
[----:B------:R-:W-:Y:S01]  /*7dea0*/  IMAD.MOV.U32 R11, RZ, RZ, R15 ;  /* 0x000000ffff0b7224 */ /* 0x000fe200078e000f */
[----:B------:R1:W-:Y:S01]  /*7deb0*/  STL [R1+0x1474], R15 ;  /* 0x0014740f01007387 */ /* 0x0003e20000100800 */
[----:B----4-:R-:W-:-:S03]  /*7dec0*/  IMAD.X R16, R16, 0x1, R0, P2 ;  /* 0x0000000110107824 */ /* 0x010fc600010e0600 */
[----:B------:R-:W-:Y:S04]  /*7ded0*/  STL [R1+0x14b8], R14 ;  /* 0x0014b80e01007387 */ /* 0x000fe80000100800 */
[----:B------:R3:W-:Y:S04]  /*7dee0*/  LDGSTS.E [R3+0x6d80], desc[UR60][R10.64], P0 ;  /* 0x06d800000a037fae */ /* 0x0007e8000812187c */
[----:B-1----:R-:W4:Y:S04]  /*7def0*/  LDL.LU R15, [R1+0x15f8] ;  /* 0x0015f800010f7983 */ /* 0x002f280000300800 */
[----:B------:R1:W-:Y:S04]  /*7df00*/  STL [R1+0x14b4], R16 ;  /* 0x0014b41001007387 */ /* 0x0003e80000100800 */
[----:B------:R-:W4:Y:S01]  /*7df10*/  LDL.LU R12, [R1+0x1638] ;  /* 0x00163800010c7983 */ /* 0x000f220000300800 */
[----:B------:R-:W-:Y:S01]  /*7df20*/  IADD3 R4, P1, R4, R5, RZ ;  /* 0x0000000504047210 */ /* 0x000fe20007f3e0ff */
[----:B---3--:R-:W-:-:S02]  /*7df30*/  IMAD.MOV.U32 R11, RZ, RZ, R16 ;  /* 0x000000ffff0b7224 */ /* 0x008fc400078e0010 */
[----:B------:R-:W-:Y:S01]  /*7df40*/  IMAD.MOV.U32 R10, RZ, RZ, R14 ;  /* 0x000000ffff0a7224 */ /* 0x000fe200078e000e */
[----:B-1----:R-:W3:Y:S01]  /*7df50*/  LDL.LU R16, [R1+0x15f4] ;  /* 0x0015f40001107983 */ /* 0x002ee20000300800 */
[----:B------:R-:W-:-:S03]  /*7df60*/  IADD3 R6, P2, R6, R5, RZ ;  /* 0x0000000506067210 */ /* 0x000fc60007f5e0ff */
[----:B------:R-:W3:Y:S04]  /*7df70*/  LDL.LU R14, [R1+0x1634] ;  /* 0x00163400010e7983 */ /* 0x000ee80000300800 */
[----:B------:R1:W-:Y:S04]  /*7df80*/  LDGSTS.E [R3+0x7180], desc[UR60][R10.64], P0 ;  /* 0x071800000a037fae */ /* 0x0003e8000812187c */
[----:B------:R-:W-:Y:S01]  /*7df90*/  STL [R1+0x14f8], R4 ;  /* 0x0014f80401007387 */ /* 0x000fe20000100800 */
        /* <DEDUP_REMOVED lines=10> */
[----:B------:R-:W-:-:S03]  /*7e040*/  IMAD.MOV.U32 R11, RZ, RZ, R13 ;  /* 0x000000ffff0b7224 */ /* 0x000fc600078e000d */
[----:B-1----:R-:W3:Y:S01]  /*7e050*/  LDL.LU R13, [R1+0x1674] ;  /* 0x00167400010d7983 */ /* 0x002ee20000300800 */
[----:B------:R-:W-:-:S03]  /*7e060*/  MOV R10, R6 ;  /* 0x00000006000a7202 */ /* 0x000fc60000000f00 */
[----:B------:R-:W3:Y:S01]  /*7e070*/  LDL.LU R6, [R1+0x16b4] ;  /* 0x0016b40001067983 */ /* 0x000ee20000300800 */
[-C--:B------:R-:W-:Y:S02]  /*7e080*/  IADD3 R19, P1, R19, R5.reuse, RZ ;  /* 0x0000000513137210 */ /* 0x080fe40007f3e0ff */
[----:B------:R-:W-:Y:S01]  /*7e090*/  IADD3 R17, P2, R17, R5, RZ ;  /* 0x0000000511117210 */ /* 0x000fe20007f5e0ff */
[----:B------:R1:W-:Y:S04]  /*7e0a0*/  LDGSTS.E [R3+0x7980], desc[UR60][R10.64], P0 ;  /* 0x079800000a037fae */ /* 0x0003e8000812187c */
[----:B------:R2:W-:Y:S01]  /*7e0b0*/  STL [R1+0x1578], R19 ;  /* 0x0015781301007387 */ /* 0x0005e20000100800 */
[----:B-1----:R-:W-:Y:S01]  /*7e0c0*/  MOV R10, R19 ;  /* 0x00000013000a7202 */ /* 0x002fe20000000f00 */
[----:B------:R-:W-:-:S05]  /*7e0d0*/  IMAD.X R20, R20, 0x1, R0, P1 ;  /* 0x0000000114147824 */ /* 0x000fca00008e0600 */
[----:B------:R-:W-:Y:S01]  /*7e0e0*/  STL [R1+0x1574], R20 ;  /* 0x0015741401007387 */ /* 0x000fe20000100800 */
[----:B--2---:R-:W-:-:S03]  /*7e0f0*/  IMAD.X R18, R18, 0x1, R0, P2 ;  /* 0x0000000112127824 */ /* 0x004fc600010e0600 */
[----:B------:R1:W-:Y:S04]  /*7e100*/  STL [R1+0x15b8], R17 ;  /* 0x0015b81101007387 */ /* 0x0003e80000100800 */
[----:B------:R2:W-:Y:S04]  /*7e110*/  STL [R1+0x15b4], R18 ;  /* 0x0015b41201007387 */ /* 0x0005e80000100800 */
[----:B------:R-:W2:Y:S04]  /*7e120*/  LDL.LU R152, [R1+0x16f4] ;  /* 0x0016f40001987983 */ /* 0x000ea80000300800 */
[----:B------:R-:W2:Y:S01]  /*7e130*/  LDL.LU R23, [R1+0x16f8] ;  /* 0x0016f80001177983 */ /* 0x000ea20000300800 */
[----:B------:R-:W-:-:S03]  /*7e140*/  IMAD.MOV.U32 R11, RZ, RZ, R20 ;  /* 0x000000ffff0b7224 */ /* 0x000fc600078e0014 */
[----:B------:R-:W2:Y:S04]  /*7e150*/  LDL.LU R22, [R1+0x1734] ;  /* 0x0017340001167983 */ /* 0x000ea80000300800 */
[----:B------:R-:W2:Y:S04]  /*7e160*/  LDL.LU R21, [R1+0x1738] ;  /* 0x0017380001157983 */ /* 0x000ea80000300800 */
[----:B------:R1:W-:Y:S04]  /*7e170*/  LDGSTS.E [R3+0x7d80], desc[UR60][R10.64], P0 ;  /* 0x07d800000a037fae */ /* 0x0003e8000812187c */
[----:B------:R-:W2:Y:S01]  /*7e180*/  LDL.LU R19, [R1+0x1778] ;  /* 0x0017780001137983 */ /* 0x000ea20000300800 */
[----:B-1----:R-:W-:-:S02]  /*7e190*/  IMAD.MOV.U32 R10, RZ, RZ, R17 ;  /* 0x000000ffff0a7224 */ /* 0x002fc400078e0011 */
[----:B------:R-:W-:Y:S01]  /*7e1a0*/  IMAD.MOV.U32 R11, RZ, RZ, R18 ;  /* 0x000000ffff0b7224 */ /* 0x000fe200078e0012 */
[----:B------:R-:W2:Y:S04]  /*7e1b0*/  LDL.LU R17, [R1+0x17b8] ;  /* 0x0017b80001117983 */ /* 0x000ea80000300800 */
[----:B------:R1:W-:Y:S01]  /*7e1c0*/  LDGSTS.E [R3+0x20180], desc[UR60][R10.64], P0 ;  /* 0x201800000a037fae */ /* 0x0003e2000812187c */
[-C--:B----4-:R-:W-:Y:S02]  /*7e1d0*/  IADD3 R15, P1, R15, R5.reuse, RZ ;  /* 0x000000050f0f7210 */ /* 0x090fe40007f3e0ff */
[----:B------:R-:W-:-:S03]  /*7e1e0*/  IADD3 R12, P2, R12, R5, RZ ;  /* 0x000000050c0c7210 */ /* 0x000fc60007f5e0ff */
[----:B------:R-:W-:Y:S01]  /*7e1f0*/  STL [R1+0x15f8], R15 ;  /* 0x0015f80f01007387 */ /* 0x000fe20000100800 */
[----:B---3--:R-:W-:Y:S01]  /*7e200*/  IADD3.X R16, R16, R0, RZ, P1, !PT ;  /* 0x0000000010107210 */ /* 0x008fe20000ffe4ff */
[----:B------:R-:W-:-:S04]  /*7e210*/  IMAD.X R14, R14, 0x1, R0, P2 ;  /* 0x000000010e0e7824 */ /* 0x000fc800010e0600 */
[----:B------:R-:W-:Y:S01]  /*7e220*/  STL [R1+0x15f4], R16 ;  /* 0x0015f41001007387 */ /* 0x000fe20000100800 */
[----:B-1----:R-:W-:-:S03]  /*7e230*/  IMAD.MOV.U32 R10, RZ, RZ, R15 ;  /* 0x000000ffff0a7224 */ /* 0x002fc600078e000f */
[----:B------:R-:W-:Y:S01]  /*7e240*/  STL [R1+0x1638], R12 ;  /* 0x0016380c01007387 */ /* 0x000fe20000100800 */
[----:B------:R-:W-:-:S03]  /*7e250*/  IMAD.MOV.U32 R11, RZ, RZ, R16 ;  /* 0x000000ffff0b7224 */ /* 0x000fc600078e0010 */
[----:B------:R-:W3:Y:S04]  /*7e260*/  LDL.LU R20, [R1+0x1774] ;  /* 0x0017740001147983 */ /* 0x000ee80000300800 */
[----:B------:R1:W-:Y:S04]  /*7e270*/  STL [R1+0x1634], R14 ;  /* 0x0016340e01007387 */ /* 0x0003e80000100800 */
[----:B--2---:R-:W2:Y:S04]  /*7e280*/  LDL.LU R18, [R1+0x17b4] ;  /* 0x0017b40001127983 */ /* 0x004ea80000300800 */
[----:B------:R4:W-:Y:S01]  /*7e290*/  LDGSTS.E [R3+0x20580], desc[UR60][R10.64], P0 ;  /* 0x205800000a037fae */ /* 0x0009e2000812187c */
[-C--:B------:R-:W-:Y:S01]  /*7e2a0*/  IADD3 R8, P1, R8, R5.reuse, RZ ;  /* 0x0000000508087210 */ /* 0x080fe20007f3e0ff */
[----:B----4-:R-:W-:Y:S01]  /*7e2b0*/  IMAD.MOV.U32 R11, RZ, RZ, R14 ;  /* 0x000000ffff0b7224 */ /* 0x010fe200078e000e */
[----:B------:R-:W-:Y:S01]  /*7e2c0*/  MOV R10, R12 ;  /* 0x0000000c000a7202 */ /* 0x000fe20000000f00 */
[----:B-1----:R-:W4:Y:S04]  /*7e2d0*/  LDL.LU R14, [R1+0x1840] ;  /* 0x00184000010e7983 */ /* 0x002f280000300800 */
[----:B------:R-:W4:Y:S01]  /*7e2e0*/  LDL.LU R12, [R1+0x1848] ;  /* 0x00184800010c7983 */ /* 0x000f220000300800 */
[----:B------:R-:W-:Y:S01]  /*7e2f0*/  IADD3 R4, P2, R4, R5, RZ ;  /* 0x0000000504047210 */ /* 0x000fe20007f5e0ff */
[----:B------:R-:W-:-:S02]  /*7e300*/  IMAD.X R13, R13, 0x1, R0, P1 ;  /* 0x000000010d0d7824 */ /* 0x000fc400008e0600 */
[----:B------:R-:W-:Y:S04]  /*7e310*/  STL [R1+0x1678], R8 ;  /* 0x0016780801007387 */ /* 0x000fe80000100800 */
[----:B------:R1:W-:Y:S01]  /*7e320*/  STL [R1+0x1674], R13 ;  /* 0x0016740d01007387 */ /* 0x0003e20000100800 */
[----:B------:R-:W-:-:S03]  /*7e330*/  IMAD.X R6, R6, 0x1, R0, P2 ;  /* 0x0000000106067824 */ /* 0x000fc600010e0600 */
[----:B------:R-:W-:Y:S04]  /*7e340*/  STL [R1+0x16b8], R4 ;  /* 0x0016b80401007387 */ /* 0x000fe80000100800 */
[----:B------:R-:W4:Y:S04]  /*7e350*/  LDL.LU R15, [R1+0x183c] ;  /* 0x00183c00010f7983 */ /* 0x000f280000300800 */
[----:B------:R1:W-:Y:S04]  /*7e360*/  LDGSTS.E [R3+0x20980], desc[UR60][R10.64], P0 ;  /* 0x209800000a037fae */ /* 0x0003e8000812187c */
[----:B------:R1:W-:Y:S02]  /*7e370*/  STL [R1+0x16b4], R6 ;  /* 0x0016b40601007387 */ /* 0x0003e40000100800 */
[----:B-1----:R-:W-:-:S02]  /*7e380*/  IMAD.MOV.U32 R11, RZ, RZ, R13 ;  /* 0x000000ffff0b7224 */ /* 0x002fc400078e000d */
[----:B------:R-:W4:Y:S01]  /*7e390*/  LDL.LU R13, [R1+0x1844] ;  /* 0x00184400010d7983 */ /* 0x000f220000300800 */
[----:B------:R-:W-:-:S03]  /*7e3a0*/  MOV R10, R8 ;  /* 0x00000008000a7202 */ /* 0x000fc60000000f00 */
[----:B------:R-:W4:Y:S04]  /*7e3b0*/  LDL.LU R16, [R1+0x184c] ;  /* 0x00184c0001107983 */ /* 0x000f280000300800 */
[----:B------:R1:W-:Y:S04]  /*7e3c0*/  LDGSTS.E [R3+0x20d80], desc[UR60][R10.64], P0 ;  /* 0x20d800000a037fae */ /* 0x0003e8000812187c */
[----:B------:R-:W4:Y:S01]  /*7e3d0*/  LDL.LU R8, [R1+0x1850] ;  /* 0x0018500001087983 */ /* 0x000f220000300800 */
[----:B-1----:R-:W-:Y:S02]  /*7e3e0*/  IMAD.MOV.U32 R11, RZ, RZ, R6 ;  /* 0x000000ffff0b7224 */ /* 0x002fe400078e0006 */
[----:B------:R-:W-:Y:S01]  /*7e3f0*/  IMAD.MOV.U32 R10, RZ, RZ, R4 ;  /* 0x000000ffff0a7224 */ /* 0x000fe200078e0004 */
[----:B------:R-:W4:Y:S04]  /*7e400*/  LDL.LU R6, [R1+0x1854] ;  /* 0x0018540001067983 */ /* 0x000f280000300800 */
[----:B------:R-:W4:Y:S04]  /*7e410*/  LDL.LU R4, [R1+0x1858] ;  /* 0x0018580001047983 */ /* 0x000f280000300800 */
[----:B------:R1:W-:Y:S01]  /*7e420*/  LDGSTS.E [R3+0x21180], desc[UR60][R10.64], P0 ;  /* 0x211800000a037fae */ /* 0x0003e2000812187c */
[----:B------:R-:W-:-:S04]  /*7e430*/  IADD3 R23, P1, R23, R5, RZ ;  /* 0x0000000517177210 */ /* 0x000fc80007f3e0ff */
[----:B------:R-:W-:Y:S01]  /*7e440*/  IADD3.X R152, R152, R0, RZ, P1, !PT ;  /* 0x0000000098987210 */ /* 0x000fe20000ffe4ff */
[----:B-1----:R-:W-:Y:S01]  /*7e450*/  IMAD.MOV.U32 R10, RZ, RZ, R23 ;  /* 0x000000ffff0a7224 */ /* 0x002fe200078e0017 */
[----:B------:R-:W-:-:S03]  /*7e460*/  IADD3 R21, P2, R21, R5, RZ ;  /* 0x0000000515157210 */ /* 0x000fc60007f5e0ff */
[----:B------:R-:W-:Y:S02]  /*7e470*/  IMAD.MOV.U32 R11, RZ, RZ, R152 ;  /* 0x000000ffff0b7224 */ /* 0x000fe400078e0098 */
[----:B------:R-:W-:-:S03]  /*7e480*/  IMAD.X R22, R22, 0x1, R0, P2 ;  /* 0x0000000116167824 */ /* 0x000fc600010e0600 */
[----:B------:R1:W-:Y:S01]  /*7e490*/  LDGSTS.E [R3+0x21580], desc[UR60][R10.64], P0 ;  /* 0x215800000a037fae */ /* 0x0003e2000812187c */
[----:B------:R-:W-:-:S03]  /*7e4a0*/  IADD3 R19, P1, R19, R5, RZ ;  /* 0x0000000513137210 */ /* 0x000fc60007f3e0ff */
[----:B------:R-:W-:Y:S04]  /*7e4b0*/  STL [R1+0x16f8], R23 ;  /* 0x0016f81701007387 */ /* 0x000fe80000100800 */
[----:B------:R-:W-:Y:S01]  /*7e4c0*/  STL [R1+0x16f4], R152 ;  /* 0x0016f49801007387 */ /* 0x000fe20000100800 */
[----:B------:R-:W-:Y:S01]  /*7e4d0*/  IADD3 R17, P2, R17, R5, RZ ;  /* 0x0000000511117210 */ /* 0x000fe20007f5e0ff */
[----:B-1----:R-:W-:Y:S01]  /*7e4e0*/  IMAD.MOV.U32 R11, RZ, RZ, R22 ;  /* 0x000000ffff0b7224 */ /* 0x002fe200078e0016 */
[----:B------:R-:W-:Y:S01]  /*7e4f0*/  MOV R10, R21 ;  /* 0x00000015000a7202 */ /* 0x000fe20000000f00 */
[----:B------:R-:W-:Y:S04]  /*7e500*/  STL [R1+0x1738], R21 ;  /* 0x0017381501007387 */ /* 0x000fe80000100800 */
[----:B------:R1:W-:Y:S04]  /*7e510*/  STL [R1+0x1734], R22 ;  /* 0x0017341601007387 */ /* 0x0003e80000100800 */
[----:B------:R-:W-:Y:S04]  /*7e520*/  STL [R1+0x1778], R19 ;  /* 0x0017781301007387 */ /* 0x000fe80000100800 */
[----:B------:R1:W-:Y:S01]  /*7e530*/  LDGSTS.E [R3+0x21980], desc[UR60][R10.64], P0 ;  /* 0x219800000a037fae */ /* 0x0003e2000812187c */
[----:B---3--:R-:W-:Y:S01]  /*7e540*/  IMAD.X R20, R20, 0x1, R0, P1 ;  /* 0x0000000114147824 */ /* 0x008fe200008e0600 */
[----:B-1----:R-:W-:-:S03]  /*7e550*/  MOV R10, R19 ;  /* 0x00000013000a7202 */ /* 0x002fc60000000f00 */
[----:B------:R-:W-:Y:S01]  /*7e560*/  IMAD.MOV.U32 R11, RZ, RZ, R20 ;  /* 0x000000ffff0b7224 */ /* 0x000fe200078e0014 */
[----:B------:R-:W-:Y:S01]  /*7e570*/  STL [R1+0x1774], R20 ;  /* 0x0017741401007387 */ /* 0x000fe20000100800 */
[----:B--2---:R-:W-:-:S03]  /*7e580*/  IMAD.X R18, R18, 0x1, R0, P2 ;  /* 0x0000000112127824 */ /* 0x004fc600010e0600 */
[----:B------:R-:W-:Y:S04]  /*7e590*/  STL [R1+0x17b8], R17 ;  /* 0x0017b81101007387 */ /* 0x000fe80000100800 */
[----:B------:R-:W-:Y:S04]  /*7e5a0*/  STL [R1+0x17b4], R18 ;  /* 0x0017b41201007387 */ /* 0x000fe80000100800 */
[----:B------:R-:W2:Y:S04]  /*7e5b0*/  LDL.LU.64 R22, [R1+0x728] ;  /* 0x0007280001167983 */ /* 0x000ea80000300a00 */
[----:B------:R1:W-:Y:S04]  /*7e5c0*/  LDGSTS.E [R3+0x21d80], desc[UR60][R10.64], P0 ;  /* 0x21d800000a037fae */ /* 0x0003e8000812187c */
[----:B------:R-:W3:Y:S04]  /*7e5d0*/  LDL.LU.64 R158, [R1+0x7b8] ;  /* 0x0007b800019e7983 */ /* 0x000ee80000300a00 */
[----:B------:R-:W3:Y:S01]  /*7e5e0*/  LDL.LU.64 R152, [R1+0x7b0] ;  /* 0x0007b00001987983 */ /* 0x000ee20000300a00 */
[----:B----4-:R-:W-:Y:S01]  /*7e5f0*/  IADD3 R14, P1, R14, R5, RZ ;  /* 0x000000050e0e7210 */ /* 0x010fe20007f3e0ff */
[----:B-1----:R-:W-:-:S02]  /*7e600*/  IMAD.MOV.U32 R10, RZ, RZ, R17 ;  /* 0x000000ffff0a7224 */ /* 0x002fc400078e0011 */
[----:B------:R-:W-:Y:S01]  /*7e610*/  IMAD.MOV.U32 R11, RZ, RZ, R18 ;  /* 0x000000ffff0b7224 */ /* 0x000fe200078e0012 */
[----:B------:R-:W-:-:S04]  /*7e620*/  IADD3 R12, P2, R12, R5, RZ ;  /* 0x000000050c0c7210 */ /* 0x000fc80007f5e0ff */
[----:B------:R1:W-:Y:S04]  /*7e630*/  LDGSTS.E [R3+0x22180], desc[UR60][R10.64], P0 ;  /* 0x221800000a037fae */ /* 0x0003e8000812187c */
[----:B------:R-:W-:Y:S01]  /*7e640*/  STL [R1+0x1840], R14 ;  /* 0x0018400e01007387 */ /* 0x000fe20000100800 */
[----:B------:R-:W-:Y:S01]  /*7e650*/  IADD3.X R15, R15, R0, RZ, P1, !PT ;  /* 0x000000000f0f7210 */ /* 0x000fe20000ffe4ff */
[----:B-1----:R-:W-:-:S04]  /*7e660*/  IMAD.MOV.U32 R10, RZ, RZ, R14 ;  /* 0x000000ffff0a7224 */ /* 0x002fc800078e000e */
[----:B------:R-:W-:Y:S01]  /*7e670*/  IMAD.MOV.U32 R11, RZ, RZ, R15 ;  /* 0x000000ffff0b7224 */ /* 0x000fe200078e000f */
[----:B------:R-:W-:Y:S04]  /*7e680*/  STL [R1+0x183c], R15 ;  /* 0x00183c0f01007387 */ /* 0x000fe80000100800 */
[----:B------:R-:W-:Y:S04]  /*7e690*/  STL [R1+0x1848], R12 ;  /* 0x0018480c01007387 */ /* 0x000fe80000100800 */
[----:B------:R1:W-:Y:S01]  /*7e6a0*/  LDGSTS.E [R3+0x22580], desc[UR60][R10.64], P0 ;  /* 0x225800000a037fae */ /* 0x0003e2000812187c */
[----:B------:R-:W-:-:S05]  /*7e6b0*/  IMAD.X R13, R13, 0x1, R0, P2 ;  /* 0x000000010d0d7824 */ /* 0x000fca00010e0600 */
[----:B------:R4:W-:Y:S01]  /*7e6c0*/  STL [R1+0x1844], R13 ;  /* 0x0018440d01007387 */ /* 0x0009e20000100800 */
[----:B-1----:R-:W-:Y:S01]  /*7e6d0*/  MOV R10, R12 ;  /* 0x0000000c000a7202 */ /* 0x002fe20000000f00 */
[----:B------:R-:W-:Y:S01]  /*7e6e0*/  IMAD.MOV.U32 R11, RZ, RZ, R13 ;  /* 0x000000ffff0b7224 */ /* 0x000fe200078e000d */
[----:B------:R-:W-:-:S04]  /*7e6f0*/  IADD3 R8, P1, R8, R5, RZ ;  /* 0x0000000508087210 */ /* 0x000fc80007f3e0ff */
[----:B------:R1:W-:Y:S04]  /*7e700*/  LDGSTS.E [R3+0x22980], desc[UR60][R10.64], P0 ;  /* 0x229800000a037fae */ /* 0x0003e8000812187c */
[----:B----4-:R-:W4:Y:S04]  /*7e710*/  LDL.LU.64 R12, [R1+0x7a8] ;  /* 0x0007a800010c7983 */ /* 0x010f280000300a00 */
[----:B------:R-:W4:Y:S01]  /*7e720*/  LDL.LU.64 R154, [R1+0x7a0] ;  /* 0x0007a000019a7983 */ /* 0x000f220000300a00 */
[----:B------:R-:W-:-:S03]  /*7e730*/  IMAD.X R16, R16, 0x1, R0, P1 ;  /* 0x0000000110107824 */ /* 0x000fc600008e0600 */
[----:B------:R-:W4:Y:S01]  /*7e740*/  LDL.LU.64 R14, [R1+0x798] ;  /* 0x00079800010e7983 */ /* 0x000f220000300a00 */
[----:B------:R-:W-:-:S03]  /*7e750*/  IADD3 R4, P2, R4, R5, RZ ;  /* 0x0000000504047210 */ /* 0x000fc60007f5e0ff */
[----:B------:R-:W-:Y:S02]  /*7e760*/  STL [R1+0x1850], R8 ;  /* 0x0018500801007387 */ /* 0x000fe40000100800 */
[----:B------:R-:W-:Y:S02]  /*7e770*/  IMAD.X R6, R6, 0x1, R0, P2 ;  /* 0x0000000106067824 */ /* 0x000fe400010e0600 */
[----:B------:R1:W-:Y:S04]  /*7e780*/  STL [R1+0x184c], R16 ;  /* 0x00184c1001007387 */ /* 0x0003e80000100800 */
[----:B------:R-:W-:Y:S04]  /*7e790*/  STL [R1+0x1858], R4 ;  /* 0x0018580401007387 */ /* 0x000fe80000100800 */
[----:B------:R1:W-:Y:S04]  /*7e7a0*/  STL [R1+0x1854], R6 ;  /* 0x0018540601007387 */ /* 0x0003e80000100800 */
[----:B------:R-:W4:Y:S01]  /*7e7b0*/  LDL.LU.64 R164, [R1+0x790] ;  /* 0x0007900001a47983 */ /* 0x000f220000300a00 */
[----:B-1----:R-:W-:-:S03]  /*7e7c0*/  IMAD.MOV.U32 R11, RZ, RZ, R16 ;  /* 0x000000ffff0b7224 */ /* 0x002fc600078e0010 */
[----:B------:R-:W4:Y:S04]  /*7e7d0*/  LDL.LU.64 R16, [R1+0x788] ;  /* 0x0007880001107983 */ /* 0x000f280000300a00 */
[----:B------:R-:W4:Y:S04]  /*7e7e0*/  LDL.LU.64 R166, [R1+0x780] ;  /* 0x0007800001a67983 */ /* 0x000f280000300a00 */
[----:B------:R-:W4:Y:S04]  /*7e7f0*/  LDL.LU.64 R18, [R1+0x778] ;  /* 0x0007780001127983 */ /* 0x000f280000300a00 */
[----:B------:R-:W4:Y:S01]  /*7e800*/  LDL.LU.64 R168, [R1+0x770] ;  /* 0x0007700001a87983 */ /* 0x000f220000300a00 */
[----:B------:R-:W-:-:S03]  /*7e810*/  MOV R10, R8 ;  /* 0x00000008000a7202 */ /* 0x000fc60000000f00 */
[----:B------:R-:W4:Y:S04]  /*7e820*/  LDL.LU.64 R20, [R1+0x768] ;  /* 0x0007680001147983 */ /* 0x000f280000300a00 */
[----:B------:R1:W-:Y:S04]  /*7e830*/  LDGSTS.E [R3+0x22d80], desc[UR60][R10.64], P0 ;  /* 0x22d800000a037fae */ /* 0x0003e8000812187c */
[----:B------:R-:W4:Y:S01]  /*7e840*/  LDL.LU R171, [R1+0xdbc] ;  /* 0x000dbc0001ab7983 */ /* 0x000f220000300800 */
[----:B-1----:R-:W-:-:S03]  /*7e850*/  IMAD.MOV.U32 R11, RZ, RZ, R6 ;  /* 0x000000ffff0b7224 */ /* 0x002fc600078e0006 */
[----:B------:R-:W4:Y:S01]  /*7e860*/  LDL.LU R6, [R1+0xdc0] ;  /* 0x000dc00001067983 */ /* 0x000f220000300800 */
[----:B------:R-:W-:-:S03]  /*7e870*/  IMAD.MOV.U32 R10, RZ, RZ, R4 ;  /* 0x000000ffff0a7224 */ /* 0x000fc600078e0004 */
[----:B------:R-:W4:Y:S04]  /*7e880*/  LDL.LU.64 R174, [R1+0x760] ;  /* 0x0007600001ae7983 */ /* 0x000f280000300a00 */
[----:B------:R1:W-:Y:S01]  /*7e890*/  LDGSTS.E [R3+0x23180], desc[UR60][R10.64], P0 ;  /* 0x231800000a037fae */ /* 0x0003e2000812187c */
[----:B--2---:R-:W-:-:S04]  /*7e8a0*/  IADD3 R156, P1, R22, R5, RZ ;  /* 0x00000005169c7210 */ /* 0x004fc80007f3e0ff */
[----:B------:R-:W-:Y:S02]  /*7e8b0*/  IADD3.X R4, R23, R0, RZ, P1, !PT ;  /* 0x0000000017047210 */ /* 0x000fe40000ffe4ff */
[----:B------:R-:W2:Y:S01]  /*7e8c0*/  LDL.LU.64 R22, [R1+0x758] ;  /* 0x0007580001167983 */ /* 0x000ea20000300a00 */
[----:B---3--:R-:W-:-:S03]  /*7e8d0*/  IADD3 R157, P1, R158, R5, RZ ;  /* 0x000000059e9d7210 */ /* 0x008fc60007f3e0ff */
[----:B------:R-:W3:Y:S02]  /*7e8e0*/  LDL.LU.64 R178, [R1+0x750] ;  /* 0x0007500001b27983 */ /* 0x000ee40000300a00 */
[----:B-1----:R-:W-:Y:S01]  /*7e8f0*/  IMAD.X R10, R159, 0x1, R0, P1 ;  /* 0x000000019f0a7824 */ /* 0x002fe200008e0600 */
[----:B------:R-:W-:-:S05]  /*7e900*/  IADD3 R158, P1, R152, R5, RZ ;  /* 0x00000005989e7210 */ /* 0x000fca0007f3e0ff */
[----:B------:R-:W-:Y:S02]  /*7e910*/  IMAD.X R11, R153, 0x1, R0, P1 ;  /* 0x00000001990b7824 */ /* 0x000fe400008e0600 */
[----:B------:R-:W3:Y:S04]  /*7e920*/  LDL.LU.64 R152, [R1+0x748] ;  /* 0x0007480001987983 */ /* 0x000ee80000300a00 */
[----:B------:R-:W3:Y:S01]  /*7e930*/  LDL.LU.64 R176, [R1+0x740] ;  /* 0x0007400001b07983 */ /* 0x000ee20000300a00 */
[----:B----4-:R-:W-:-:S05]  /*7e940*/  IADD3 R159, P1, R12, R5, RZ ;  /* 0x000000050c9f7210 */ /* 0x010fca0007f3e0ff */
[----:B------:R-:W-:Y:S01]  /*7e950*/  IMAD.X R12, R13, 0x1, R0, P1 ;  /* 0x000000010d0c7824 */ /* 0x000fe200008e0600 */
[----:B------:R-:W-:-:S04]  /*7e960*/  IADD3 R160, P1, R154, R5, RZ ;  /* 0x000000059aa07210 */ /* 0x000fc80007f3e0ff */
[----:B------:R-:W-:Y:S02]  /*7e970*/  IADD3.X R13, R155, R0, RZ, P1, !PT ;  /* 0x000000009b0d7210 */ /* 0x000fe40000ffe4ff */
[----:B------:R-:W4:Y:S04]  /*7e980*/  LDL.LU.64 R154, [R1+0x738] ;  /* 0x00073800019a7983 */ /* 0x000f280000300a00 */
[----:B------:R-:W4:Y:S01]  /*7e990*/  LDL.LU.64 R172, [R1+0x730] ;  /* 0x0007300001ac7983 */ /* 0x000f220000300a00 */
        /* <DEDUP_REMOVED lines=15> */
[----:B------:R-:W-:Y:S01]  /*7ea90*/  IADD3.X R21, R175, R0, RZ, P1, !PT ;  /* 0x00000000af157210 */ /* 0x000fe20000ffe4ff */
[----:B------:R-:W-:Y:S01]  /*7eaa0*/  IMAD.MOV.U32 R226, RZ, RZ, R157 ;  /* 0x000000ffffe27224 */ /* 0x000fe200078e009d */
[----:B------:R-:W-:Y:S01]  /*7eab0*/  MOV R227, R10 ;  /* 0x0000000a00e37202 */ /* 0x000fe20000000f00 */
[----:B------:R-:W-:Y:S01]  /*7eac0*/  IMAD.MOV.U32 R222, RZ, RZ, R158 ;  /* 0x000000ffffde7224 */ /* 0x000fe200078e009e */
[----:B------:R-:W-:Y:S01]  /*7ead0*/  MOV R219, R12 ;  /* 0x0000000c00db7202 */ /* 0x000fe20000000f00 */
[----:B------:R-:W-:Y:S02]  /*7eae0*/  IMAD.MOV.U32 R223, RZ, RZ, R11 ;  /* 0x000000ffffdf7224 */ /* 0x000fe400078e000b */
[----:B------:R-:W-:Y:S02]  /*7eaf0*/  IMAD.MOV.U32 R218, RZ, RZ, R159 ;  /* 0x000000ffffda7224 */ /* 0x000fe400078e009f */
[----:B------:R-:W-:Y:S02]  /*7eb00*/  IMAD.MOV.U32 R214, RZ, RZ, R160 ;  /* 0x000000ffffd67224 */ /* 0x000fe400078e00a0 */
[----:B------:R-:W-:Y:S01]  /*7eb10*/  IMAD.MOV.U32 R215, RZ, RZ, R13 ;  /* 0x000000ffffd77224 */ /* 0x000fe200078e000d */
[----:B------:R-:W-:Y:S01]  /*7eb20*/  MOV R13, R14 ;  /* 0x0000000e000d7202 */ /* 0x000fe20000000f00 */
[----:B------:R-:W-:Y:S01]  /*7eb30*/  IMAD.MOV.U32 R12, RZ, RZ, R161 ;  /* 0x000000ffff0c7224 */ /* 0x000fe200078e00a1 */
[----:B------:R-:W-:Y:S01]  /*7eb40*/  MOV R207, R16 ;  /* 0x0000001000cf7202 */ /* 0x000fe20000000f00 */
[----:B------:R-:W-:-:S02]  /*7eb50*/  IMAD.MOV.U32 R210, RZ, RZ, R162 ;  /* 0x000000ffffd27224 */ /* 0x000fc400078e00a2 */
[----:B------:R-:W-:Y:S02]  /*7eb60*/  IMAD.MOV.U32 R211, RZ, RZ, R15 ;  /* 0x000000ffffd37224 */ /* 0x000fe400078e000f */
[----:B------:R-:W-:Y:S01]  /*7eb70*/  IMAD.MOV.U32 R206, RZ, RZ, R163 ;  /* 0x000000ffffce7224 */ /* 0x000fe200078e00a3 */
[----:B------:R-:W-:Y:S01]  /*7eb80*/  MOV R185, R18 ;  /* 0x0000001200b97202 */ /* 0x000fe20000000f00 */
[----:B------:R-:W-:Y:S02]  /*7eb90*/  IMAD.MOV.U32 R202, RZ, RZ, R164 ;  /* 0x000000ffffca7224 */ /* 0x000fe400078e00a4 */
[----:B------:R-:W-:Y:S02]  /*7eba0*/  IMAD.MOV.U32 R203, RZ, RZ, R17 ;  /* 0x000000ffffcb7224 */ /* 0x000fe400078e0011 */
[----:B------:R-:W-:Y:S01]  /*7ebb0*/  IMAD.MOV.U32 R184, RZ, RZ, R165 ;  /* 0x000000ffffb87224 */ /* 0x000fe200078e00a5 */
[----:B------:R-:W-:Y:S01]  /*7ebc0*/  MOV R181, R20 ;  /* 0x0000001400b57202 */ /* 0x000fe20000000f00 */
[----:B------:R-:W-:Y:S01]  /*7ebd0*/  IMAD.MOV.U32 R182, RZ, RZ, R166 ;  /* 0x000000ffffb67224 */ /* 0x000fe200078e00a6 */
[----:B------:R-:W-:Y:S01]  /*7ebe0*/  LDGSTS.E [R3+0x23580], desc[UR60][R226.64], P0 ;  /* 0x23580000e2037fae */ /* 0x000fe2000812187c */
[----:B------:R-:W-:-:S02]  /*7ebf0*/  IMAD.MOV.U32 R183, RZ, RZ, R19 ;  /* 0x000000ffffb77224 */ /* 0x000fc400078e0013 */
        /* <DEDUP_REMOVED lines=11> */
[----:B--2---:R-:W-:-:S05]  /*7ecb0*/  IADD3 R169, P1, R22, R5, RZ ;  /* 0x0000000516a97210 */ /* 0x004fca0007f3e0ff */
[----:B------:R-:W-:Y:S01]  /*7ecc0*/  IMAD.X R22, R23, 0x1, R0, P1 ;  /* 0x0000000117167824 */ /* 0x000fe200008e0600 */
[----:B---3--:R-:W-:-:S05]  /*7ecd0*/  IADD3 R174, P1, R178, R5, RZ ;  /* 0x00000005b2ae7210 */ /* 0x008fca0007f3e0ff */
[----:B------:R-:W-:Y:S01]  /*7ece0*/  IMAD.X R23, R179, 0x1, R0, P1 ;  /* 0x00000001b3177824 */ /* 0x000fe200008e0600 */
[----:B------:R-:W-:-:S05]  /*7ecf0*/  IADD3 R175, P1, R152, R5, RZ ;  /* 0x0000000598af7210 */ /* 0x000fca0007f3e0ff */
[----:B------:R-:W-:Y:S01]  /*7ed00*/  IMAD.X R152, R153, 0x1, R0, P1 ;  /* 0x0000000199987824 */ /* 0x000fe200008e0600 */
[----:B------:R-:W-:-:S04]  /*7ed10*/  IADD3 R186, P1, R176, R5, RZ ;  /* 0x00000005b0ba7210 */ /* 0x000fc80007f3e0ff */
[----:B------:R-:W-:Y:S01]  /*7ed20*/  IADD3.X R153, R177, R0, RZ, P1, !PT ;  /* 0x00000000b1997210 */ /* 0x000fe20000ffe4ff */
[----:B------:R-:W-:Y:S02]  /*7ed30*/  IMAD.MOV.U32 R178, RZ, RZ, R168 ;  /* 0x000000ffffb27224 */ /* 0x000fe400078e00a8 */
[----:B------:R-:W-:Y:S01]  /*7ed40*/  IMAD.MOV.U32 R179, RZ, RZ, R21 ;  /* 0x000000ffffb37224 */ /* 0x000fe200078e0015 */
[----:B------:R-:W-:Y:S01]  /*7ed50*/  MOV R177, R22 ;  /* 0x0000001600b17202 */ /* 0x000fe20000000f00 */
[----:B------:R-:W-:Y:S01]  /*7ed60*/  IMAD.MOV.U32 R176, RZ, RZ, R169 ;  /* 0x000000ffffb07224 */ /* 0x000fe200078e00a9 */
[----:B------:R-:W-:Y:S01]  /*7ed70*/  MOV R158, R186 ;  /* 0x000000ba009e7202 */ /* 0x000fe20000000f00 */
[----:B------:R-:W-:Y:S01]  /*7ed80*/  IMAD.MOV.U32 R161, RZ, RZ, R152 ;  /* 0x000000ffffa17224 */ /* 0x000fe200078e0098 */
[----:B------:R-:W-:Y:S01]  /*7ed90*/  LDGSTS.E [R3+0x26180], desc[UR60][R178.64], P0 ;  /* 0x26180000b2037fae */ /* 0x000fe2000812187c */
[----:B------:R-:W-:-:S03]  /*7eda0*/  IMAD.MOV.U32 R159, RZ, RZ, R153 ;  /* 0x000000ffff9f7224 */ /* 0x000fc600078e0099 */
[----:B------:R-:W-:Y:S01]  /*7edb0*/  LDGSTS.E [R3+0x26580], desc[UR60][R176.64], P0 ;  /* 0x26580000b0037fae */ /* 0x000fe2000812187c */
[-C--:B----4-:R-:W-:Y:S02]  /*7edc0*/  IADD3 R187, P1, R154, R5.reuse, RZ ;  /* 0x000000059abb7210 */ /* 0x090fe40007f3e0ff */
[----:B------:R-:W-:-:S03]  /*7edd0*/  IADD3 R8, P2, R172, R5, RZ ;  /* 0x00000005ac087210 */ /* 0x000fc60007f5e0ff */
[--C-:B------:R-:W-:Y:S01]  /*7ede0*/  IMAD.X R154, R155, 0x1, R0.reuse, P1 ;  /* 0x000000019b9a7824 */ /* 0x100fe200008e0600 */
[----:B------:R-:W-:Y:S02]  /*7edf0*/  IADD3 R6, P1, R6, R5, RZ ;  /* 0x0000000506067210 */ /* 0x000fe40007f3e0ff */
[----:B------:R-:W-:Y:S01]  /*7ee00*/  MOV R172, R156 ;  /* 0x0000009c00ac7202 */ /* 0x000fe20000000f00 */
[--C-:B------:R-:W-:Y:S02]  /*7ee10*/  IMAD.X R155, R173, 0x1, R0.reuse, P2 ;  /* 0x00000001ad9b7824 */ /* 0x100fe400010e0600 */
[----:B------:R-:W-:Y:S02]  /*7ee20*/  IMAD.X R171, R171, 0x1, R0, P1 ;  /* 0x00000001abab7824 */ /* 0x000fe400008e0600 */
[----:B------:R-:W-:Y:S01]  /*7ee30*/  IMAD.MOV.U32 R173, RZ, RZ, R4 ;  /* 0x000000ffffad7224 */ /* 0x000fe200078e0004 */
[----:B------:R-:W-:Y:S04]  /*7ee40*/  STL [R1+0xdc0], R6 ;  /* 0x000dc00601007387 */ /* 0x000fe80000100800 */
[----:B------:R-:W-:Y:S04]  /*7ee50*/  STL [R1+0xdbc], R171 ;  /* 0x000dbcab01007387 */ /* 0x000fe80000100800 */
[----:B------:R-:W-:Y:S04]  /*7ee60*/  STL.64 [R1+0x728], R172 ;  /* 0x000728ac01007387 */ /* 0x000fe80000100a00 */
[----:B------:R1:W-:Y:S04]  /*7ee70*/  STL.64 [R1+0x7b8], R226 ;  /* 0x0007b8e201007387 */ /* 0x0003e80000100a00 */
[----:B------:R2:W-:Y:S04]  /*7ee80*/  STL.64 [R1+0x7b0], R222 ;  /* 0x0007b0de01007387 */ /* 0x0005e80000100a00 */
[----:B------:R3:W-:Y:S04]  /*7ee90*/  STL.64 [R1+0x7a8], R218 ;  /* 0x0007a8da01007387 */ /* 0x0007e80000100a00 */
[----:B------:R4:W-:Y:S01]  /*7eea0*/  STL.64 [R1+0x7a0], R214 ;  /* 0x0007a0d601007387 */ /* 0x0009e20000100a00 */
[----:B------:R-:W-:-:S03]  /*7eeb0*/  IMAD.MOV.U32 R4, RZ, RZ, R175 ;  /* 0x000000ffff047224 */ /* 0x000fc600078e00af */
[----:B------:R4:W-:Y:S04]  /*7eec0*/  STL.64 [R1+0x798], R12 ;  /* 0x0007980c01007387 */ /* 0x0009e80000100a00 */
[----:B------:R-:W-:Y:S01]  /*7eed0*/  STL.64 [R1+0x790], R210 ;  /* 0x000790d201007387 */ /* 0x000fe20000100a00 */
[----:B------:R-:W-:-:S03]  /*7eee0*/  IMAD.MOV.U32 R175, RZ, RZ, R23 ;  /* 0x000000ffffaf7224 */ /* 0x000fc600078e0017 */
[----:B------:R-:W-:Y:S04]  /*7eef0*/  STL.64 [R1+0x788], R206 ;  /* 0x000788ce01007387 */ /* 0x000fe80000100a00 */
[----:B------:R-:W-:Y:S01]  /*7ef00*/  STL.64 [R1+0x780], R202 ;  /* 0x000780ca01007387 */ /* 0x000fe20000100a00 */
[----:B------:R-:W-:-:S03]  /*7ef10*/  IMAD.MOV.U32 R160, RZ, RZ, R4 ;  /* 0x000000ffffa07224 */ /* 0x000fc600078e0004 */
[----:B------:R-:W-:Y:S04]  /*7ef20*/  STL.64 [R1+0x778], R184 ;  /* 0x000778b801007387 */ /* 0x000fe80000100a00 */
[----:B------:R-:W-:Y:S04]  /*7ef30*/  STL.64 [R1+0x770], R182 ;  /* 0x000770b601007387 */ /* 0x000fe80000100a00 */
[----:B------:R-:W-:Y:S01]  /*7ef40*/  STL.64 [R1+0x768], R180 ;  /* 0x000768b401007387 */ /* 0x000fe20000100a00 */
[----:B------:R-:W-:-:S03]  /*7ef50*/  IMAD.MOV.U32 R156, RZ, RZ, R187 ;  /* 0x000000ffff9c7224 */ /* 0x000fc600078e00bb */
[----:B------:R-:W-:Y:S01]  /*7ef60*/  STL.64 [R1+0x760], R178 ;  /* 0x000760b201007387 */ /* 0x000fe20000100a00 */
[----:B------:R-:W-:-:S03]  /*7ef70*/  IMAD.MOV.U32 R157, RZ, RZ, R154 ;  /* 0x000000ffff9d7224 */ /* 0x000fc600078e009a */
[----:B------:R-:W4:Y:S01]  /*7ef80*/  LDL.LU R186, [R1+0x25a4] ;  /* 0x0025a40001ba7983 */ /* 0x000f220000300800 */
[----:B------:R-:W-:-:S03]  /*7ef90*/  MOV R10, R8 ;  /* 0x00000008000a7202 */ /* 0x000fc60000000f00 */
[----:B------:R-:W-:Y:S01]  /*7efa0*/  STL.64 [R1+0x758], R176 ;  /* 0x000758b001007387 */ /* 0x000fe20000100a00 */
[----:B------:R-:W-:-:S03]  /*7efb0*/  IMAD.MOV.U32 R11, RZ, RZ, R155 ;  /* 0x000000ffff0b7224 */ /* 0x000fc600078e009b */
[----:B------:R-:W-:Y:S04]  /*7efc0*/  STL.64 [R1+0x750], R174 ;  /* 0x000750ae01007387 */ /* 0x000fe80000100a00 */
[----:B------:R-:W4:Y:S04]  /*7efd0*/  LDL.LU R187, [R1+0x25a0] ;  /* 0x0025a00001bb7983 */ /* 0x000f280000300800 */
[----:B------:R-:W-:Y:S04]  /*7efe0*/  STL.64 [R1+0x748], R160 ;  /* 0x000748a001007387 */ /* 0x000fe80000100a00 */
[----:B------:R-:W-:Y:S04]  /*7eff0*/  STL.64 [R1+0x740], R158 ;  /* 0x0007409e01007387 */ /* 0x000fe80000100a00 */
[----:B-1----:R-:W4:Y:S04]  /*7f000*/  LDL.LU.64 R226, [R1+0x2598] ;  /* 0x0025980001e27983 */ /* 0x002f280000300a00 */
[----:B------:R-:W-:Y:S04]  /*7f010*/  STL.64 [R1+0x738], R156 ;  /* 0x0007389c01007387 */ /* 0x000fe80000100a00 */
[----:B--2---:R-:W2:Y:S04]  /*7f020*/  LDL.LU.64 R222, [R1+0x2590] ;  /* 0x0025900001de7983 */ /* 0x004ea80000300a00 */
[----:B------:R1:W-:Y:S04]  /*7f030*/  STL.64 [R1+0x730], R10 ;  /* 0x0007300a01007387 */ /* 0x0003e80000100a00 */
[----:B---3--:R-:W3:Y:S04]  /*7f040*/  LDL.LU.64 R218, [R1+0x2588] ;  /* 0x0025880001da7983 */ /* 0x008ee80000300a00 */
[----:B------:R-:W2:Y:S04]  /*7f050*/  LDL.LU R8, [R1+0xe00] ;  /* 0x000e000001087983 */ /* 0x000ea80000300800 */
[----:B------:R-:W3:Y:S04]  /*7f060*/  LDL.LU R20, [R1+0xe40] ;  /* 0x000e400001147983 */ /* 0x000ee80000300800 */
[----:B----4-:R-:W4:Y:S04]  /*7f070*/  LDL.LU.64 R214, [R1+0x2580] ;  /* 0x0025800001d67983 */ /* 0x010f280000300a00 */
        /* <DEDUP_REMOVED lines=10> */
[----:B------:R-:W-:-:S03]  /*7f120*/  LOP3.LUT R4, R7, 0x40, RZ, 0x3c, !PT ;  /* 0x0000004007047812 */ /* 0x000fc600078e3cff */
[----:B------:R-:W-:Y:S04]  /*7f130*/  LDGSTS.E [R3+0x26980], desc[UR60][R174.64], P0 ;  /* 0x26980000ae037fae */ /* 0x000fe8000812187c */
[----:B------:R-:W-:Y:S01]  /*7f140*/  LDGSTS.E [R3+0x26d80], desc[UR60][R160.64], P0 ;  /* 0x26d80000a0037fae */ /* 0x000fe2000812187c */
[----:B------:R-:W-:-:S03]  /*7f150*/  IMAD.IADD R4, R4, 0x1, R9 ;  /* 0x0000000104047824 */ /* 0x000fc600078e0209 */
[----:B------:R-:W-:Y:S04]  /*7f160*/  LDGSTS.E [R3+0x27180], desc[UR60][R158.64], P0 ;  /* 0x271800009e037fae */ /* 0x000fe8000812187c */
[----:B------:R-:W-:Y:S04]  /*7f170*/  LDGSTS.E [R3+0x27580], desc[UR60][R156.64], P0 ;  /* 0x275800009c037fae */ /* 0x000fe8000812187c */
[----:B------:R1:W-:Y:S04]  /*7f180*/  LDGSTS.E [R3+0x27980], desc[UR60][R10.64], P0 ;  /* 0x279800000a037fae */ /* 0x0003e8000812187c */
[----:B------:R-:W4:Y:S04]  /*7f190*/  LDL.LU R13, [R1+0xf80] ;  /* 0x000f8000010d7983 */ /* 0x000f280000300800 */
[----:B------:R-:W-:Y:S01]  /*7f1a0*/  LDGSTS.E [R3+0x27d80], desc[UR60][R172.64], P0 ;  /* 0x27d80000ac037fae */ /* 0x000fe2000812187c */
[----:B-1----:R-:W-:Y:S01]  /*7f1b0*/  IMAD.MOV.U32 R10, RZ, RZ, R6 ;  /* 0x000000ffff0a7224 */ /* 0x002fe200078e0006 */
[----:B------:R-:W-:-:S02]  /*7f1c0*/  MOV R11, R171 ;  /* 0x000000ab000b7202 */ /* 0x000fc40000000f00 */
[----:B------:R-:W4:Y:S04]  /*7f1d0*/  LDL.LU R6, [R1+0xfc0] ;  /* 0x000fc00001067983 */ /* 0x000f280000300800 */
[----:B------:R1:W-:Y:S01]  /*7f1e0*/  LDGSTS.E [R4+0x200], desc[UR60][R10.64], P0 ;  /* 0x002000000a047fae */ /* 0x0003e2000812187c */
[-C--:B--2---:R-:W-:Y:S02]  /*7f1f0*/  IADD3 R8, P1, R8, R5.reuse, RZ ;  /* 0x0000000508087210 */ /* 0x084fe40007f3e0ff */
[----:B---3--:R-:W-:-:S03]  /*7f200*/  IADD3 R20, P2, R20, R5, RZ ;  /* 0x0000000514147210 */ /* 0x008fc60007f5e0ff */
[----:B------:R-:W-:Y:S01]  /*7f210*/  STL [R1+0xe00], R8 ;  /* 0x000e000801007387 */ /* 0x000fe20000100800 */
[----:B-1----:R-:W-:Y:S02]  /*7f220*/  IMAD.MOV.U32 R10, RZ, RZ, R8 ;  /* 0x000000ffff0a7224 */ /* 0x002fe400078e0008 */
[--C-:B----4-:R-:W-:Y:S02]  /*7f230*/  IMAD.X R17, R17, 0x1, R0.reuse, P1 ;  /* 0x0000000111117824 */ /* 0x110fe400008e0600 */
[----:B------:R-:W-:-:S03]  /*7f240*/  IMAD.X R23, R23, 0x1, R0, P2 ;  /* 0x0000000117177824 */ /* 0x000fc600010e0600 */
[----:B------:R1:W-:Y:S01]  /*7f250*/  STL [R1+0xdfc], R17 ;  /* 0x000dfc1101007387 */ /* 0x0003e20000100800 */
[----:B------:R-:W-:-:S03]  /*7f260*/  MOV R11, R17 ;  /* 0x00000011000b7202 */ /* 0x000fc60000000f00 */
[----:B------:R-:W-:Y:S01]  /*7f270*/  STL [R1+0xe40], R20 ;  /* 0x000e401401007387 */ /* 0x000fe20000100800 */
[----:B------:R-:W-:-:S03]  /*7f280*/  IADD3 R12, P1, R12, R5, RZ ;  /* 0x000000050c0c7210 */ /* 0x000fc60007f3e0ff */
[----:B------:R2:W-:Y:S04]  /*7f290*/  LDGSTS.E [R4+0x600], desc[UR60][R10.64], P0 ;  /* 0x006000000a047fae */ /* 0x0005e8000812187c */
[----:B-1----:R-:W3:Y:S01]  /*7f2a0*/  LDL.LU R17, [R1+0xf7c] ;  /* 0x000f7c0001117983 */ /* 0x002ee20000300800 */
[----:B------:R-:W-:-:S03]  /*7f2b0*/  IMAD.X R19, R19, 0x1, R0, P1 ;  /* 0x0000000113137824 */ /* 0x000fc600008e0600 */
[----:B------:R-:W-:Y:S01]  /*7f2c0*/  STL [R1+0xe3c], R23 ;  /* 0x000e3c1701007387 */ /* 0x000fe20000100800 */
[----:B------:R-:W-:-:S03]  /*7f2d0*/  IADD3 R14, P2, R14, R5, RZ ;  /* 0x000000050e0e7210 */ /* 0x000fc60007f5e0ff */
[----:B------:R-:W4:Y:S01]  /*7f2e0*/  LDL.LU R8, [R1+0xfbc] ;  /* 0x000fbc0001087983 */ /* 0x000f220000300800 */
[----:B--2---:R-:W-:Y:S02]  /*7f2f0*/  IMAD.MOV.U32 R10, RZ, RZ, R20 ;  /* 0x000000ffff0a7224 */ /* 0x004fe400078e0014 */
[----:B------:R-:W-:Y:S01]  /*7f300*/  IMAD.MOV.U32 R11, RZ, RZ, R23 ;  /* 0x000000ffff0b7224 */ /* 0x000fe200078e0017 */
[----:B------:R1:W-:Y:S01]  /*7f310*/  STL [R1+0xe80], R12 ;  /* 0x000e800c01007387 */ /* 0x0003e20000100800 */
[----:B------:R-:W-:-:S03]  /*7f320*/  IADD3.X R15, R15, R0, RZ, P2, !PT ;  /* 0x000000000f0f7210 */ /* 0x000fc600017fe4ff */
[----:B------:R2:W-:Y:S04]  /*7f330*/  LDGSTS.E [R4+0xa00], desc[UR60][R10.64], P0 ;  /* 0x00a000000a047fae */ /* 0x0005e8000812187c */
[----:B------:R1:W-:Y:S04]  /*7f340*/  STL [R1+0xe7c], R19 ;  /* 0x000e7c1301007387 */ /* 0x0003e80000100800 */
[----:B------:R-:W-:Y:S01]  /*7f350*/  STL [R1+0xec0], R14 ;  /* 0x000ec00e01007387 */ /* 0x000fe20000100800 */
[----:B--2---:R-:W-:Y:S02]  /*7f360*/  IMAD.MOV.U32 R10, RZ, RZ, R12 ;  /* 0x000000ffff0a7224 */ /* 0x004fe400078e000c */
[----:B------:R-:W-:Y:S01]  /*7f370*/  IMAD.MOV.U32 R11, RZ, RZ, R19 ;  /* 0x000000ffff0b7224 */ /* 0x000fe200078e0013 */
[----:B-1----:R-:W2:Y:S04]  /*7f380*/  LDL.LU R12, [R1+0x1000] ;  /* 0x00100000010c7983 */ /* 0x002ea80000300800 */
[----:B------:R1:W-:Y:S04]  /*7f390*/  STL [R1+0xebc], R15 ;  /* 0x000ebc0f01007387 */ /* 0x0003e80000100800 */
[----:B------:R1:W-:Y:S04]  /*7f3a0*/  LDGSTS.E [R4+0xe00], desc[UR60][R10.64], P0 ;  /* 0x00e000000a047fae */ /* 0x0003e8000812187c */
[----:B------:R-:W2:Y:S01]  /*7f3b0*/  LDL.LU R19, [R1+0x1040] ;  /* 0x0010400001137983 */ /* 0x000ea20000300800 */
[----:B-1----:R-:W-:-:S03]  /*7f3c0*/  MOV R11, R15 ;  /* 0x0000000f000b7202 */ /* 0x002fc60000000f00 */
[----:B------:R-:W2:Y:S01]  /*7f3d0*/  LDL.LU R15, [R1+0xffc] ;  /* 0x000ffc00010f7983 */ /* 0x000ea20000300800 */
[----:B------:R-:W-:-:S03]  /*7f3e0*/  IADD3 R16, P1, R16, R5, RZ ;  /* 0x0000000510107210 */ /* 0x000fc60007f3e0ff */
[----:B------:R-:W2:Y:S01]  /*7f3f0*/  LDL.LU R20, [R1+0x103c] ;  /* 0x00103c0001147983 */ /* 0x000ea20000300800 */
[----:B------:R-:W-:Y:S01]  /*7f400*/  IMAD.MOV.U32 R10, RZ, RZ, R14 ;  /* 0x000000ffff0a7224 */ /* 0x000fe200078e000e */
[----:B------:R-:W-:Y:S01]  /*7f410*/  IADD3 R21, P2, R21, R5, RZ ;  /* 0x0000000515157210 */ /* 0x000fe20007f5e0ff */
[--C-:B------:R-:W-:Y:S01]  /*7f420*/  IMAD.X R18, R18, 0x1, R0.reuse, P1 ;  /* 0x0000000112127824 */ /* 0x100fe200008e0600 */
[----:B------:R-:W2:Y:S04]  /*7f430*/  LDL.LU R14, [R1+0x1080] ;  /* 0x00108000010e7983 */ /* 0x000ea80000300800 */
[----:B------:R-:W2:Y:S01]  /*7f440*/  LDL.LU R3, [R1+0x10c0] ;  /* 0x0010c00001037983 */ /* 0x000ea20000300800 */
[----:B------:R-:W-:-:S03]  /*7f450*/  IMAD.X R22, R22, 0x1, R0, P2 ;  /* 0x0000000116167824 */ /* 0x000fc600010e0600 */
[----:B------:R-:W-:Y:S04]  /*7f460*/  STL [R1+0xf00], R16 ;  /* 0x000f001001007387 */ /* 0x000fe80000100800 */
[----:B------:R1:W-:Y:S04]  /*7f470*/  LDGSTS.E [R4+0x1200], desc[UR60][R10.64], P0 ;  /* 0x012000000a047fae */ /* 0x0003e8000812187c */
[----:B------:R1:W-:Y:S04]  /*7f480*/  STL [R1+0xefc], R18 ;  /* 0x000efc1201007387 */ /* 0x0003e80000100800 */
[----:B------:R-:W-:Y:S01]  /*7f490*/  STL [R1+0xf40], R21 ;  /* 0x000f401501007387 */ /* 0x000fe20000100800 */
[----:B-1----:R-:W-:-:S03]  /*7f4a0*/  MOV R11, R18 ;  /* 0x00000012000b7202 */ /* 0x002fc60000000f00 */
[----:B------:R-:W2:Y:S01]  /*7f4b0*/  LDL.LU R18, [R1+0x107c] ;  /* 0x00107c0001127983 */ /* 0x000ea20000300800 */
[----:B------:R-:W-:-:S03]  /*7f4c0*/  IMAD.MOV.U32 R10, RZ, RZ, R16 ;  /* 0x000000ffff0a7224 */ /* 0x000fc600078e0010 */
[----:B------:R-:W-:Y:S04]  /*7f4d0*/  STL [R1+0xf3c], R22 ;  /* 0x000f3c1601007387 */ /* 0x000fe80000100800 */
[----:B------:R-:W2:Y:S01]  /*7f4e0*/  LDL.LU R16, [R1+0x10bc] ;  /* 0x0010bc0001107983 */ /* 0x000ea20000300800 */
[----:B------:R-:W-:-:S03]  /*7f4f0*/  IADD3 R13, P1, R13, R5, RZ ;  /* 0x000000050d0d7210 */ /* 0x000fc60007f3e0ff */
[----:B------:R1:W-:Y:S01]  /*7f500*/  LDGSTS.E [R4+0x1600], desc[UR60][R10.64], P0 ;  /* 0x016000000a047fae */ /* 0x0003e2000812187c */
[----:B------:R-:W-:-:S03]  /*7f510*/  IADD3 R6, P2, R6, R5, RZ ;  /* 0x0000000506067210 */ /* 0x000fc60007f5e0ff */
[----:B------:R4:W-:Y:S01]  /*7f520*/  STL [R1+0xf80], R13 ;  /* 0x000f800d01007387 */ /* 0x0009e20000100800 */
[----:B-1----:R-:W-:Y:S02]  /*7f530*/  IMAD.MOV.U32 R10, RZ, RZ, R21 ;  /* 0x000000ffff0a7224 */ /* 0x002fe400078e0015 */
[----:B------:R-:W-:-:S05]  /*7f540*/  IMAD.MOV.U32 R11, RZ, RZ, R22 ;  /* 0x000000ffff0b7224 */ /* 0x000fca00078e0016 */
[----:B------:R1:W-:Y:S02]  /*7f550*/  LDGSTS.E [R4+0x1a00], desc[UR60][R10.64], P0 ;  /* 0x01a000000a047fae */ /* 0x0003e4000812187c */
[----:B-1----:R-:W-:Y:S02]  /*7f560*/  IMAD.MOV.U32 R10, RZ, RZ, R13 ;  /* 0x000000ffff0a7224 */ /* 0x002fe400078e000d */
[----:B---3--:R-:W-:-:S05]  /*7f570*/  IMAD.X R17, R17, 0x1, R0, P1 ;  /* 0x0000000111117824 */ /* 0x008fca00008e0600 */
[----:B------:R1:W-:Y:S01]  /*7f580*/  STL [R1+0xf7c], R17 ;  /* 0x000f7c1101007387 */ /* 0x0003e20000100800 */
[----:B----4-:R-:W-:-:S03]  /*7f590*/  IADD3.X R8, R8, R0, RZ, P2, !PT ;  /* 0x0000000008087210 */ /* 0x010fc600017fe4ff */
[----:B------:R-:W-:Y:S04]  /*7f5a0*/  STL [R1+0xfc0], R6 ;  /* 0x000fc00601007387 */ /* 0x000fe80000100800 */
[----:B------:R-:W3:Y:S01]  /*7f5b0*/  LDL.LU R13, [R1+0x1100] ;  /* 0x00110000010d7983 */ /* 0x000ee20000300800 */
[----:B------:R-:W-:-:S03]  /*7f5c0*/  IMAD.MOV.U32 R11, RZ, RZ, R17 ;  /* 0x000000ffff0b7224 */ /* 0x000fc600078e0011 */
[----:B------:R4:W-:Y:S04]  /*7f5d0*/  STL [R1+0xfbc], R8 ;  /* 0x000fbc0801007387 */ /* 0x0009e80000100800 */
[----:B------:R-:W3:Y:S04]  /*7f5e0*/  LDL.LU R21, [R1+0x1140] ;  /* 0x0011400001157983 */ /* 0x000ee80000300800 */
[----:B-1----:R-:W3:Y:S04]  /*7f5f0*/  LDL.LU R17, [R1+0x10fc] ;  /* 0x0010fc0001117983 */ /* 0x002ee80000300800 */
[----:B------:R1:W-:Y:S01]  /*7f600*/  LDGSTS.E [R4+0x1e00], desc[UR60][R10.64], P0 ;  /* 0x01e000000a047fae */ /* 0x0003e2000812187c */
[----:B--2---:R-:W-:-:S03]  /*7f610*/  IADD3 R12, P1, R12, R5, RZ ;  /* 0x000000050c0c7210 */ /* 0x004fc60007f3e0ff */
[----:B------:R-:W2:Y:S01]  /*7f620*/  LDL.LU R22, [R1+0x113c] ;  /* 0x00113c0001167983 */ /* 0x000ea20000300800 */
[----:B-1----:R-:W-:Y:S01]  /*7f630*/  IMAD.MOV.U32 R10, RZ, RZ, R6 ;  /* 0x000000ffff0a7224 */ /* 0x002fe200078e0006 */
[----:B------:R-:W-:Y:S02]  /*7f640*/  MOV R11, R8 ;  /* 0x00000008000b7202 */ /* 0x000fe40000000f00 */
[----:B------:R-:W-:Y:S01]  /*7f650*/  IADD3 R19, P2, R19, R5, RZ ;  /* 0x0000000513137210 */ /* 0x000fe20007f5e0ff */
[----:B----4-:R-:W4:Y:S04]  /*7f660*/  LDL.LU R8, [R1+0x1180] ;  /* 0x0011800001087983 */ /* 0x010f280000300800 */
[----:B------:R-:W4:Y:S01]  /*7f670*/  LDL.LU R6, [R1+0x11c0] ;  /* 0x0011c00001067983 */ /* 0x000f220000300800 */
[----:B------:R-:W-:-:S03]  /*7f680*/  IMAD.X R15, R15, 0x1, R0, P1 ;  /* 0x000000010f0f7824 */ /* 0x000fc600008e0600 */
[----:B------:R-:W-:Y:S01]  /*7f690*/  STL [R1+0x1000], R12 ;  /* 0x0010000c01007387 */ /* 0x000fe20000100800 */
[----:B------:R-:W-:-:S03]  /*7f6a0*/  IMAD.X R20, R20, 0x1, R0, P2 ;  /* 0x0000000114147824 */ /* 0x000fc600010e0600 */
[----:B------:R1:W-:Y:S04]  /*7f6b0*/  LDGSTS.E [R4+0x2200], desc[UR60][R10.64], P0 ;  /* 0x022000000a047fae */ /* 0x0003e8000812187c */
[----:B------:R1:W-:Y:S04]  /*7f6c0*/  STL [R1+0xffc], R15 ;  /* 0x000ffc0f01007387 */ /* 0x0003e80000100800 */
[----:B------:R-:W-:Y:S01]  /*7f6d0*/  STL [R1+0x1040], R19 ;  /* 0x0010401301007387 */ /* 0x000fe20000100800 */
[----:B-1----:R-:W-:-:S03]  /*7f6e0*/  MOV R11, R15 ;  /* 0x0000000f000b7202 */ /* 0x002fc60000000f00 */
[----:B------:R-:W4:Y:S01]  /*7f6f0*/  LDL.LU R15, [R1+0x117c] ;  /* 0x00117c00010f7983 */ /* 0x000f220000300800 */
[----:B------:R-:W-:-:S03]  /*7f700*/  IMAD.MOV.U32 R10, RZ, RZ, R12 ;  /* 0x000000ffff0a7224 */ /* 0x000fc600078e000c */
[----:B------:R-:W-:Y:S01]  /*7f710*/  STL [R1+0x103c], R20 ;  /* 0x00103c1401007387 */ /* 0x000fe20000100800 */
[----:B------:R-:W-:-:S03]  /*7f720*/  IADD3 R14, P1, R14, R5, RZ ;  /* 0x000000050e0e7210 */ /* 0x000fc60007f3e0ff */
[----:B------:R-:W4:Y:S01]  /*7f730*/  LDL.LU R12, [R1+0x11bc] ;  /* 0x0011bc00010c7983 */ /* 0x000f220000300800 */
[----:B------:R-:W-:-:S03]  /*7f740*/  IADD3 R3, P2, R3, R5, RZ ;  /* 0x0000000503037210 */ /* 0x000fc60007f5e0ff */
[----:B------:R1:W-:Y:S01]  /*7f750*/  LDGSTS.E [R4+0x2600], desc[UR60][R10.64], P0 ;  /* 0x026000000a047fae */ /* 0x0003e2000812187c */
[----:B------:R-:W-:-:S03]  /*7f760*/  IMAD.X R18, R18, 0x1, R0, P1 ;  /* 0x0000000112127824 */ /* 0x000fc600008e0600 */
[----:B------:R1:W-:Y:S02]  /*7f770*/  STL [R1+0x1080], R14 ;  /* 0x0010800e01007387 */ /* 0x0003e40000100800 */
[----:B-1----:R-:W-:Y:S02]  /*7f780*/  IMAD.MOV.U32 R10, RZ, RZ, R19 ;  /* 0x000000ffff0a7224 */ /* 0x002fe400078e0013 */
[----:B------:R-:W-:Y:S01]  /*7f790*/  IMAD.MOV.U32 R11, RZ, RZ, R20 ;  /* 0x000000ffff0b7224 */ /* 0x000fe200078e0014 */
[----:B------:R-:W-:Y:S01]  /*7f7a0*/  IADD3.X R16, R16, R0, RZ, P2, !PT ;  /* 0x0000000010107210 */ /* 0x000fe200017fe4ff */
[----:B------:R1:W-:Y:S04]  /*7f7b0*/  STL [R1+0x107c], R18 ;  /* 0x00107c1201007387 */ /* 0x0003e80000100800 */
[----:B------:R1:W-:Y:S04]  /*7f7c0*/  LDGSTS.E [R4+0x2a00], desc[UR60][R10.64], P0 ;  /* 0x02a000000a047fae */ /* 0x0003e8000812187c */
[----:B------:R-:W-:Y:S01]  /*7f7d0*/  STL [R1+0x10c0], R3 ;  /* 0x0010c00301007387 */ /* 0x000fe20000100800 */
[----:B-1----:R-:W-:-:S03]  /*7f7e0*/  IMAD.MOV.U32 R10, RZ, RZ, R14 ;  /* 0x000000ffff0a7224 */ /* 0x002fc600078e000e */
[----:B------:R-:W4:Y:S01]  /*7f7f0*/  LDL.LU R14, [R1+0x1200] ;  /* 0x00120000010e7983 */ /* 0x000f220000300800 */
[----:B------:R-:W-:-:S03]  /*7f800*/  IMAD.MOV.U32 R11, RZ, RZ, R18 ;  /* 0x000000ffff0b7224 */ /* 0x000fc600078e0012 */
[----:B------:R1:W-:Y:S04]  /*7f810*/  STL [R1+0x10bc], R16 ;  /* 0x0010bc1001007387 */ /* 0x0003e80000100800 */
[----:B------:R-:W4:Y:S04]  /*7f820*/  LDL.LU R18, [R1+0x1240] ;  /* 0x0012400001127983 */ /* 0x000f280000300800 */
[----:B------:R-:W4:Y:S04]  /*7f830*/  LDL.LU R19, [R1+0x11fc] ;  /* 0x0011fc0001137983 */ /* 0x000f280000300800 */
[----:B------:R-:W4:Y:S04]  /*7f840*/  LDL.LU R20, [R1+0x123c] ;  /* 0x00123c0001147983 */ /* 0x000f280000300800 */
[----:B------:R1:W-:Y:S02]  /*7f850*/  LDGSTS.E [R4+0x2e00], desc[UR60][R10.64], P0 ;  /* 0x02e000000a047fae */ /* 0x0003e4000812187c */
[----:B-1----:R-:W-:Y:S01]  /*7f860*/  IMAD.MOV.U32 R10, RZ, RZ, R3 ;  /* 0x000000ffff0a7224 */ /* 0x002fe200078e0003 */
[----:B------:R-:W-:-:S02]  /*7f870*/  MOV R11, R16 ;  /* 0x00000010000b7202 */ /* 0x000fc40000000f00 */
[----:B------:R-:W4:Y:S04]  /*7f880*/  LDL.LU R16, [R1+0x1280] ;  /* 0x0012800001107983 */ /* 0x000f280000300800 */
[----:B------:R-:W4:Y:S04]  /*7f890*/  LDL.LU R3, [R1+0x12c0] ;  /* 0x0012c00001037983 */ /* 0x000f280000300800 */
[----:B------:R1:W-:Y:S01]  /*7f8a0*/  LDGSTS.E [R4+0x3200], desc[UR60][R10.64], P0 ;  /* 0x032000000a047fae */ /* 0x0003e2000812187c */
[-C--:B---3--:R-:W-:Y:S02]  /*7f8b0*/  IADD3 R13, P1, R13, R5.reuse, RZ ;  /* 0x000000050d0d7210 */ /* 0x088fe40007f3e0ff */
[----:B------:R-:W-:-:S03]  /*7f8c0*/  IADD3 R21, P2, R21, R5, RZ ;  /* 0x0000000515157210 */ /* 0x000fc60007f5e0ff */
[----:B------:R-:W-:Y:S01]  /*7f8d0*/  IMAD.X R17, R17, 0x1, R0, P1 ;  /* 0x0000000111117824 */ /* 0x000fe200008e0600 */
[----:B------:R-:W-:Y:S01]  /*7f8e0*/  STL [R1+0x1100], R13 ;  /* 0x0011000d01007387 */ /* 0x000fe20000100800 */
[----:B-1----:R-:W-:-:S03]  /*7f8f0*/  IMAD.MOV.U32 R10, RZ, RZ, R13 ;  /* 0x000000ffff0a7224 */ /* 0x002fc600078e000d */
[----:B------:R1:W-:Y:S01]  /*7f900*/  STL [R1+0x10fc], R17 ;  /* 0x0010fc1101007387 */ /* 0x0003e20000100800 */
[----:B------:R-:W-:Y:S01]  /*7f910*/  MOV R11, R17 ;  /* 0x00000011000b7202 */ /* 0x000fe20000000f00 */
[----:B--2---:R-:W-:Y:S02]  /*7f920*/  IMAD.X R22, R22, 0x1, R0, P2 ;  /* 0x0000000116167824 */ /* 0x004fe400010e0600 */
[----:B------:R-:W-:Y:S04]  /*7f930*/  STL [R1+0x1140], R21 ;  /* 0x0011401501007387 */ /* 0x000fe80000100800 */
[----:B------:R2:W-:Y:S04]  /*7f940*/  LDGSTS.E [R4+0x3600], desc[UR60][R10.64], P0 ;  /* 0x036000000a047fae */ /* 0x0005e8000812187c */
[----:B-1----:R-:W3:Y:S01]  /*7f950*/  LDL.LU R17, [R1+0x127c] ;  /* 0x00127c0001117983 */ /* 0x002ee20000300800 */
[----:B----4-:R-:W-:-:S03]  /*7f960*/  IADD3 R8, P1, R8, R5, RZ ;  /* 0x0000000508087210 */ /* 0x010fc60007f3e0ff */
[----:B------:R-:W-:Y:S04]  /*7f970*/  STL [R1+0x113c], R22 ;  /* 0x00113c1601007387 */ /* 0x000fe80000100800 */
[----:B------:R-:W4:Y:S01]  /*7f980*/  LDL.LU R13, [R1+0x12bc] ;  /* 0x0012bc00010d7983 */ /* 0x000f220000300800 */
[----:B--2---:R-:W-:Y:S01]  /*7f990*/  IMAD.MOV.U32 R10, RZ, RZ, R21 ;  /* 0x000000ffff0a7224 */ /* 0x004fe200078e0015 */
[----:B------:R-:W-:Y:S01]  /*7f9a0*/  IADD3 R6, P2, R6, R5, RZ ;  /* 0x0000000506067210 */ /* 0x000fe20007f5e0ff */
[----:B------:R-:W-:Y:S01]  /*7f9b0*/  IMAD.MOV.U32 R11, RZ, RZ, R22 ;  /* 0x000000ffff0b7224 */ /* 0x000fe200078e0016 */
[----:B------:R1:W-:Y:S04]  /*7f9c0*/  STL [R1+0x1180], R8 ;  /* 0x0011800801007387 */ /* 0x0003e80000100800 */
[----:B------:R2:W-:Y:S01]  /*7f9d0*/  LDGSTS.E [R4+0x3a00], desc[UR60][R10.64], P0 ;  /* 0x03a000000a047fae */ /* 0x0005e2000812187c */
[----:B------:R-:W-:-:S02]  /*7f9e0*/  IMAD.X R15, R15, 0x1, R0, P1 ;  /* 0x000000010f0f7824 */ /* 0x000fc400008e0600 */
[----:B--2---:R-:W-:-:S03]  /*7f9f0*/  IMAD.MOV.U32 R10, RZ, RZ, R8 ;  /* 0x000000ffff0a7224 */ /* 0x004fc600078e0008 */
[----:B------:R2:W-:Y:S01]  /*7fa00*/  STL [R1+0x117c], R15 ;  /* 0x00117c0f01007387 */ /* 0x0005e20000100800 */
[----:B------:R-:W-:-:S03]  /*7fa10*/  IADD3.X R12, R12, R0, RZ, P2, !PT ;  /* 0x000000000c0c7210 */ /* 0x000fc600017fe4ff */
[----:B------:R2:W-:Y:S04]  /*7fa20*/  STL [R1+0x11c0], R6 ;  /* 0x0011c00601007387 */ /* 0x0005e80000100800 */
[----:B-1----:R-:W4:Y:S01]  /*7fa30*/  LDL.LU R8, [R1+0x1300] ;  /* 0x0013000001087983 */ /* 0x002f220000300800 */
[----:B------:R-:W-:-:S03]  /*7fa40*/  IMAD.MOV.U32 R11, RZ, RZ, R15 ;  /* 0x000000ffff0b7224 */ /* 0x000fc600078e000f */
[----:B------:R1:W-:Y:S04]  /*7fa50*/  STL [R1+0x11bc], R12 ;  /* 0x0011bc0c01007387 */ /* 0x0003e80000100800 */
[----:B------:R-:W4:Y:S04]  /*7fa60*/  LDL.LU R21, [R1+0x1340] ;  /* 0x0013400001157983 */ /* 0x000f280000300800 */
[----:B--2---:R-:W2:Y:S04]  /*7fa70*/  LDL.LU R15, [R1+0x12fc] ;  /* 0x0012fc00010f7983 */ /* 0x004ea80000300800 */
[----:B------:R-:W2:Y:S04]  /*7fa80*/  LDL.LU R22, [R1+0x133c] ;  /* 0x00133c0001167983 */ /* 0x000ea80000300800 */
[----:B------:R1:W-:Y:S01]  /*7fa90*/  LDGSTS.E [R4+0x3e00], desc[UR60][R10.64], P0 ;  /* 0x03e000000a047fae */ /* 0x0003e2000812187c */
[-C--:B------:R-:W-:Y:S01]  /*7faa0*/  IADD3 R14, P1, R14, R5.reuse, RZ ;  /* 0x000000050e0e7210 */ /* 0x080fe20007f3e0ff */
[----:B-1----:R-:W-:Y:S01]  /*7fab0*/  IMAD.MOV.U32 R10, RZ, RZ, R6 ;  /* 0x000000ffff0a7224 */ /* 0x002fe200078e0006 */
[----:B------:R-:W-:Y:S01]  /*7fac0*/  MOV R11, R12 ;  /* 0x0000000c000b7202 */ /* 0x000fe20000000f00 */
[----:B------:R-:W2:Y:S04]  /*7fad0*/  LDL.LU R6, [R1+0x1380] ;  /* 0x0013800001067983 */ /* 0x000ea80000300800 */
[----:B------:R-:W2:Y:S01]  /*7fae0*/  LDL.LU R12, [R1+0x13c0] ;  /* 0x0013c000010c7983 */ /* 0x000ea20000300800 */
[----:B------:R-:W-:Y:S01]  /*7faf0*/  IADD3 R18, P2, R18, R5, RZ ;  /* 0x0000000512127210 */ /* 0x000fe20007f5e0ff */
[----:B------:R-:W-:-:S02]  /*7fb00*/  IMAD.X R19, R19, 0x1, R0, P1 ;  /* 0x0000000113137824 */ /* 0x000fc400008e0600 */
[----:B------:R-:W-:Y:S02]  /*7fb10*/  STL [R1+0x1200], R14 ;  /* 0x0012000e01007387 */ /* 0x000fe40000100800 */
[----:B------:R-:W-:Y:S02]  /*7fb20*/  IMAD.X R20, R20, 0x1, R0, P2 ;  /* 0x0000000114147824 */ /* 0x000fe400010e0600 */
[----:B------:R1:W-:Y:S04]  /*7fb30*/  LDGSTS.E [R4+0x4200], desc[UR60][R10.64], P0 ;  /* 0x042000000a047fae */ /* 0x0003e8000812187c */
[----:B------:R1:W-:Y:S04]  /*7fb40*/  STL [R1+0x11fc], R19 ;  /* 0x0011fc1301007387 */ /* 0x0003e80000100800 */
[----:B------:R4:W-:Y:S01]  /*7fb50*/  STL [R1+0x1240], R18 ;  /* 0x0012401201007387 */ /* 0x0009e20000100800 */
[----:B-1----:R-:W-:-:S03]  /*7fb60*/  MOV R11, R19 ;  /* 0x00000013000b7202 */ /* 0x002fc60000000f00 */
[----:B------:R-:W2:Y:S01]  /*7fb70*/  LDL.LU R19, [R1+0x137c] ;  /* 0x00137c0001137983 */ /* 0x000ea20000300800 */
[----:B------:R-:W-:-:S03]  /*7fb80*/  IMAD.MOV.U32 R10, RZ, RZ, R14 ;  /* 0x000000ffff0a7224 */ /* 0x000fc600078e000e */
[----:B------:R-:W-:Y:S04]  /*7fb90*/  STL [R1+0x123c], R20 ;  /* 0x00123c1401007387 */ /* 0x000fe80000100800 */
[----:B------:R-:W2:Y:S01]  /*7fba0*/  LDL.LU R14, [R1+0x13bc] ;  /* 0x0013bc00010e7983 */ /* 0x000ea20000300800 */
[-C--:B------:R-:W-:Y:S02]  /*7fbb0*/  IADD3 R16, P1, R16, R5.reuse, RZ ;  /* 0x0000000510107210 */ /* 0x080fe40007f3e0ff */
[----:B------:R-:W-:Y:S01]  /*7fbc0*/  IADD3 R3, P2, R3, R5, RZ ;  /* 0x0000000503037210 */ /* 0x000fe20007f5e0ff */
[----:B------:R1:W-:Y:S04]  /*7fbd0*/  LDGSTS.E [R4+0x4600], desc[UR60][R10.64], P0 ;  /* 0x046000000a047fae */ /* 0x0003e8000812187c */
[----:B------:R4:W-:Y:S01]  /*7fbe0*/  STL [R1+0x1280], R16 ;  /* 0x0012801001007387 */ /* 0x0009e20000100800 */
[----:B-1----:R-:W-:-:S02]  /*7fbf0*/  IMAD.MOV.U32 R10, RZ, RZ, R18 ;  /* 0x000000ffff0a7224 */ /* 0x002fc400078e0012 */
        /* <DEDUP_REMOVED lines=11> */
[----:B------:R-:W3:Y:S04]  /*7fcb0*/  LDL.LU R20, [R1+0x13fc] ;  /* 0x0013fc0001147983 */ /* 0x000ee80000300800 */
[----:B-1----:R-:W3:Y:S04]  /*7fcc0*/  LDL.LU R17, [R1+0x143c] ;  /* 0x00143c0001117983 */ /* 0x002ee80000300800 */
[----:B------:R1:W-:Y:S01]  /*7fcd0*/  LDGSTS.E [R4+0x4e00], desc[UR60][R10.64], P0 ;  /* 0x04e000000a047fae */ /* 0x0003e2000812187c */
[----:B------:R-:W-:Y:S01]  /*7fce0*/  IADD3 R8, P1, R8, R5, RZ ;  /* 0x0000000508087210 */ /* 0x000fe20007f3e0ff */
[----:B-1----:R-:W-:Y:S01]  /*7fcf0*/  IMAD.MOV.U32 R10, RZ, RZ, R3 ;  /* 0x000000ffff0a7224 */ /* 0x002fe200078e0003 */
[----:B------:R-:W-:-:S02]  /*7fd00*/  MOV R11, R13 ;  /* 0x0000000d000b7202 */ /* 0x000fc40000000f00 */
[----:B----4-:R-:W4:Y:S01]  /*7fd10*/  LDL.LU R13, [R1+0x1480] ;  /* 0x00148000010d7983 */ /* 0x010f220000300800 */
[----:B------:R-:W-:-:S03]  /*7fd20*/  IADD3 R21, P2, R21, R5, RZ ;  /* 0x0000000515157210 */ /* 0x000fc60007f5e0ff */
[----:B------:R-:W4:Y:S01]  /*7fd30*/  LDL.LU R3, [R1+0x14c0] ;  /* 0x0014c00001037983 */ /* 0x000f220000300800 */
[----:B--2---:R-:W-:-:S03]  /*7fd40*/  IMAD.X R15, R15, 0x1, R0, P1 ;  /* 0x000000010f0f7824 */ /* 0x004fc600008e0600 */
[----:B------:R-:W-:Y:S01]  /*7fd50*/  STL [R1+0x1300], R8 ;  /* 0x0013000801007387 */ /* 0x000fe20000100800 */
[----:B------:R-:W-:-:S03]  /*7fd60*/  IMAD.X R22, R22, 0x1, R0, P2 ;  /* 0x0000000116167824 */ /* 0x000fc600010e0600 */
[----:B------:R1:W-:Y:S04]  /*7fd70*/  LDGSTS.E [R4+0x5200], desc[UR60][R10.64], P0 ;  /* 0x052000000a047fae */ /* 0x0003e8000812187c */
[----:B------:R2:W-:Y:S04]  /*7fd80*/  STL [R1+0x12fc], R15 ;  /* 0x0012fc0f01007387 */ /* 0x0005e80000100800 */
[----:B------:R-:W-:Y:S01]  /*7fd90*/  STL [R1+0x1340], R21 ;  /* 0x0013401501007387 */ /* 0x000fe20000100800 */
[----:B-1----:R-:W-:-:S03]  /*7fda0*/  MOV R11, R15 ;  /* 0x0000000f000b7202 */ /* 0x002fc60000000f00 */
[----:B--2---:R-:W2:Y:S01]  /*7fdb0*/  LDL.LU R15, [R1+0x147c] ;  /* 0x00147c00010f7983 */ /* 0x004ea20000300800 */
[----:B------:R-:W-:-:S03]  /*7fdc0*/  IMAD.MOV.U32 R10, RZ, RZ, R8 ;  /* 0x000000ffff0a7224 */ /* 0x000fc600078e0008 */
[----:B------:R-:W-:Y:S01]  /*7fdd0*/  STL [R1+0x133c], R22 ;  /* 0x00133c1601007387 */ /* 0x000fe20000100800 */
[----:B------:R-:W-:-:S03]  /*7fde0*/  IADD3 R6, P1, R6, R5, RZ ;  /* 0x0000000506067210 */ /* 0x000fc60007f3e0ff */
[----:B------:R-:W2:Y:S01]  /*7fdf0*/  LDL.LU R8, [R1+0x14bc] ;  /* 0x0014bc0001087983 */ /* 0x000ea20000300800 */
[----:B------:R-:W-:-:S03]  /*7fe00*/  IADD3 R12, P2, R12, R5, RZ ;  /* 0x000000050c0c7210 */ /* 0x000fc60007f5e0ff */
[----:B------:R1:W-:Y:S04]  /*7fe10*/  LDGSTS.E [R4+0x5600], desc[UR60][R10.64], P0 ;  /* 0x056000000a047fae */ /* 0x0003e8000812187c */
[----:B------:R1:W-:Y:S02]  /*7fe20*/  STL [R1+0x1380], R6 ;  /* 0x0013800601007387 */ /* 0x0003e40000100800 */
[----:B-1----:R-:W-:Y:S02]  /*7fe30*/  IMAD.MOV.U32 R10, RZ, RZ, R21 ;  /* 0x000000ffff0a7224 */ /* 0x002fe400078e0015 */
[----:B------:R-:W-:-:S05]  /*7fe40*/  IMAD.MOV.U32 R11, RZ, RZ, R22 ;  /* 0x000000ffff0b7224 */ /* 0x000fca00078e0016 */
[----:B------:R1:W-:Y:S01]  /*7fe50*/  LDGSTS.E [R4+0x5a00], desc[UR60][R10.64], P0 ;  /* 0x05a000000a047fae */ /* 0x0003e2000812187c */
[----:B------:R-:W-:-:S05]  /*7fe60*/  IMAD.X R19, R19, 0x1, R0, P1 ;  /* 0x0000000113137824 */ /* 0x000fca00008e0600 */
[----:B------:R-:W-:Y:S01]  /*7fe70*/  STL [R1+0x137c], R19 ;  /* 0x00137c1301007387 */ /* 0x000fe20000100800 */
[----:B------:R-:W-:-:S03]  /*7fe80*/  IADD3.X R14, R14, R0, RZ, P2, !PT ;  /* 0x000000000e0e7210 */ /* 0x000fc600017fe4ff */
[----:B------:R-:W-:Y:S01]  /*7fe90*/  STL [R1+0x13c0], R12 ;  /* 0x0013c00c01007387 */ /* 0x000fe20000100800 */
[----:B-1----:R-:W-:Y:S02]  /*7fea0*/  IMAD.MOV.U32 R10, RZ, RZ, R6 ;  /* 0x000000ffff0a7224 */ /* 0x002fe400078e0006 */
[----:B------:R-:W-:Y:S01]  /*7feb0*/  IMAD.MOV.U32 R11, RZ, RZ, R19 ;  /* 0x000000ffff0b7224 */ /* 0x000fe200078e0013 */
[----:B------:R-:W2:Y:S04]  /*7fec0*/  LDL.LU R6, [R1+0x1500] ;  /* 0x0015000001067983 */ /* 0x000ea80000300800 */
[----:B------:R1:W-:Y:S04]  /*7fed0*/  STL [R1+0x13bc], R14 ;  /* 0x0013bc0e01007387 */ /* 0x0003e80000100800 */
[----:B------:R1:W-:Y:S04]  /*7fee0*/  LDGSTS.E [R4+0x5e00], desc[UR60][R10.64], P0 ;  /* 0x05e000000a047fae */ /* 0x0003e8000812187c */
[----:B------:R-:W2:Y:S01]  /*7fef0*/  LDL.LU R21, [R1+0x1540] ;  /* 0x0015400001157983 */ /* 0x000ea20000300800 */
[----:B-1----:R-:W-:-:S03]  /*7ff00*/  MOV R11, R14 ;  /* 0x0000000e000b7202 */ /* 0x002fc60000000f00 */
[----:B------:R-:W2:Y:S04]  /*7ff10*/  LDL.LU R14, [R1+0x14fc] ;  /* 0x0014fc00010e7983 */ /* 0x000ea80000300800 */
[----:B------:R-:W2:Y:S01]  /*7ff20*/  LDL.LU R22, [R1+0x153c] ;  /* 0x00153c0001167983 */ /* 0x000ea20000300800 */
[----:B------:R-:W-:-:S03]  /*7ff30*/  IMAD.MOV.U32 R10, RZ, RZ, R12 ;  /* 0x000000ffff0a7224 */ /* 0x000fc600078e000c */
[----:B------:R-:W2:Y:S04]  /*7ff40*/  LDL.LU R19, [R1+0x1580] ;  /* 0x0015800001137983 */ /* 0x000ea80000300800 */
[----:B------:R-:W2:Y:S04]  /*7ff50*/  LDL.LU R12, [R1+0x15c0] ;  /* 0x0015c000010c7983 */ /* 0x000ea80000300800 */
[----:B------:R1:W-:Y:S01]  /*7ff60*/  LDGSTS.E [R4+0x6200], desc[UR60][R10.64], P0 ;  /* 0x062000000a047fae */ /* 0x0003e2000812187c */
[-C--:B---3--:R-:W-:Y:S02]  /*7ff70*/  IADD3 R18, P1, R18, R5.reuse, RZ ;  /* 0x0000000512127210 */ /* 0x088fe40007f3e0ff */
[----:B------:R-:W-:-:S03]  /*7ff80*/  IADD3 R16, P2, R16, R5, RZ ;  /* 0x0000000510107210 */ /* 0x000fc60007f5e0ff */
[--C-:B------:R-:W-:Y:S01]  /*7ff90*/  IMAD.X R20, R20, 0x1, R0.reuse, P1 ;  /* 0x0000000114147824 */ /* 0x100fe200008e0600 */
[----:B------:R-:W-:Y:S01]  /*7ffa0*/  STL [R1+0x1400], R18 ;  /* 0x0014001201007387 */ /* 0x000fe20000100800 */
[----:B------:R-:W-:-:S03]  /*7ffb0*/  IMAD.X R17, R17, 0x1, R0, P2 ;  /* 0x0000000111117824 */ /* 0x000fc600010e0600 */
[----:B------:R3:W-:Y:S01]  /*7ffc0*/  STL [R1+0x13fc], R20 ;  /* 0x0013fc1401007387 */ /* 0x0007e20000100800 */
[----:B-1----:R-:W-:Y:S01]  /*7ffd0*/  MOV R11, R20 ;  /* 0x00000014000b7202 */ /* 0x002fe20000000f00 */
[----:B------:R-:W-:Y:S02]  /*7ffe0*/  IMAD.MOV.U32 R10, RZ, RZ, R18 ;  /* 0x000000ffff0a7224 */ /* 0x000fe400078e0012 */
[----:B------:R-:W-:Y:S04]  /*7fff0*/  STL [R1+0x1440], R16 ;  /* 0x0014401001007387 */ /* 0x000fe80000100800 */
[----:B------:R1:W-:Y:S04]  /*80000*/  LDGSTS.E [R4+0x6600], desc[UR60][R10.64], P0 ;  /* 0x066000000a047fae */ /* 0x0003e8000812187c */
[----:B---3--:R-:W3:Y:S04]  /*80010*/  LDL.LU R20, [R1+0x157c] ;  /* 0x00157c0001147983 */ /* 0x008ee80000300800 */
[----:B------:R-:W-:Y:S01]  /*80020*/  STL [R1+0x143c], R17 ;  /* 0x00143c1101007387 */ /* 0x000fe20000100800 */
[----:B----4-:R-:W-:-:S03]  /*80030*/  IADD3 R13, P1, R13, R5, RZ ;  /* 0x000000050d0d7210 */ /* 0x010fc60007f3e0ff */
[----:B------:R-:W4:Y:S01]  /*80040*/  LDL.LU R18, [R1+0x15bc] ;  /* 0x0015bc0001127983 */ /* 0x000f220000300800 */
[----:B-1----:R-:W-:Y:S01]  /*80050*/  IMAD.MOV.U32 R10, RZ, RZ, R16 ;  /* 0x000000ffff0a7224 */ /* 0x002fe200078e0010 */
[----:B------:R-:W-:Y:S01]  /*80060*/  IADD3 R3, P2, R3, R5, RZ ;  /* 0x0000000503037210 */ /* 0x000fe20007f5e0ff */
[----:B------:R-:W-:Y:S01]  /*80070*/  IMAD.MOV.U32 R11, RZ, RZ, R17 ;  /* 0x000000ffff0b7224 */ /* 0x000fe200078e0011 */
[----:B------:R1:W-:Y:S04]  /*80080*/  STL [R1+0x1480], R13 ;  /* 0x0014800d01007387 */ /* 0x0003e80000100800 */
[----:B------:R1:W-:Y:S01]  /*80090*/  LDGSTS.E [R4+0x6a00], desc[UR60][R10.64], P0 ;  /* 0x06a000000a047fae */ /* 0x0003e2000812187c */
[----:B--2---:R-:W-:Y:S02]  /*800a0*/  IMAD.X R15, R15, 0x1, R0, P1 ;  /* 0x000000010f0f7824 */ /* 0x004fe400008e0600 */
[----:B-1----:R-:W-:-:S03]  /*800b0*/  IMAD.MOV.U32 R10, RZ, RZ, R13 ;  /* 0x000000ffff0a7224 */ /* 0x002fc600078e000d */
[----:B------:R1:W-:Y:S01]  /*800c0*/  STL [R1+0x147c], R15 ;  /* 0x00147c0f01007387 */ /* 0x0003e20000100800 */
[----:B------:R-:W-:-:S03]  /*800d0*/  IADD3.X R8, R8, R0, RZ, P2, !PT ;  /* 0x0000000008087210 */ /* 0x000fc600017fe4ff */
[----:B------:R-:W-:Y:S01]  /*800e0*/  STL [R1+0x14c0], R3 ;  /* 0x0014c00301007387 */ /* 0x000fe20000100800 */
[----:B------:R-:W-:-:S03]  /*800f0*/  IMAD.MOV.U32 R11, RZ, RZ, R15 ;  /* 0x000000ffff0b7224 */ /* 0x000fc600078e000f */
[----:B------:R-:W2:Y:S04]  /*80100*/  LDL.LU R13, [R1+0x1600] ;  /* 0x00160000010d7983 */ /* 0x000ea80000300800 */
[----:B------:R1:W-:Y:S04]  /*80110*/  STL [R1+0x14bc], R8 ;  /* 0x0014bc0801007387 */ /* 0x0003e80000100800 */
[----:B-1----:R-:W2:Y:S04]  /*80120*/  LDL.LU R15, [R1+0x1640] ;  /* 0x00164000010f7983 */ /* 0x002ea80000300800 */
[----:B------:R-:W2:Y:S04]  /*80130*/  LDL.LU R17, [R1+0x15fc] ;  /* 0x0015fc0001117983 */ /* 0x000ea80000300800 */
[----:B------:R-:W2:Y:S04]  /*80140*/  LDL.LU R16, [R1+0x163c] ;  /* 0x00163c0001107983 */ /* 0x000ea80000300800 */
[----:B------:R1:W-:Y:S01]  /*80150*/  LDGSTS.E [R4+0x6e00], desc[UR60][R10.64], P0 ;  /* 0x06e000000a047fae */ /* 0x0003e2000812187c */
[----:B------:R-:W-:Y:S01]  /*80160*/  IADD3 R6, P1, R6, R5, RZ ;  /* 0x0000000506067210 */ /* 0x000fe20007f3e0ff */
[----:B-1----:R-:W-:Y:S01]  /*80170*/  IMAD.MOV.U32 R10, RZ, RZ, R3 ;  /* 0x000000ffff0a7224 */ /* 0x002fe200078e0003 */
[----:B------:R-:W-:-:S02]  /*80180*/  MOV R11, R8 ;  /* 0x00000008000b7202 */ /* 0x000fc40000000f00 */
[----:B------:R-:W2:Y:S04]  /*80190*/  LDL.LU R8, [R1+0x1680] ;  /* 0x0016800001087983 */ /* 0x000ea80000300800 */
[----:B------:R-:W2:Y:S01]  /*801a0*/  LDL.LU R3, [R1+0x16c0] ;  /* 0x0016c00001037983 */ /* 0x000ea20000300800 */
[----:B------:R-:W-:-:S03]  /*801b0*/  IADD3 R21, P2, R21, R5, RZ ;  /* 0x0000000515157210 */ /* 0x000fc60007f5e0ff */
[----:B------:R-:W-:Y:S04]  /*801c0*/  STL [R1+0x1500], R6 ;  /* 0x0015000601007387 */ /* 0x000fe80000100800 */
[----:B------:R1:W-:Y:S01]  /*801d0*/  LDGSTS.E [R4+0x7200], desc[UR60][R10.64], P0 ;  /* 0x072000000a047fae */ /* 0x0003e2000812187c */
[--C-:B------:R-:W-:Y:S02]  /*801e0*/  IMAD.X R14, R14, 0x1, R0.reuse, P1 ;  /* 0x000000010e0e7824 */ /* 0x100fe400008e0600 */
[----:B------:R-:W-:-:S03]  /*801f0*/  IMAD.X R22, R22, 0x1, R0, P2 ;  /* 0x0000000116167824 */ /* 0x000fc600010e0600 */
[----:B------:R1:W-:Y:S02]  /*80200*/  STL [R1+0x14fc], R14 ;  /* 0x0014fc0e01007387 */ /* 0x0003e40000100800 */
[----:B-1----:R-:W-:Y:S02]  /*80210*/  MOV R11, R14 ;  /* 0x0000000e000b7202 */ /* 0x002fe40000000f00 */
[----:B------:R1:W-:Y:S01]  /*80220*/  STL [R1+0x1540], R21 ;  /* 0x0015401501007387 */ /* 0x0003e20000100800 */
[----:B------:R-:W-:-:S03]  /*80230*/  IMAD.MOV.U32 R10, RZ, RZ, R6 ;  /* 0x000000ffff0a7224 */ /* 0x000fc600078e0006 */
[----:B------:R-:W2:Y:S04]  /*80240*/  LDL.LU R14, [R1+0x167c] ;  /* 0x00167c00010e7983 */ /* 0x000ea80000300800 */
[----:B------:R-:W-:Y:S04]  /*80250*/  STL [R1+0x153c], R22 ;  /* 0x00153c1601007387 */ /* 0x000fe80000100800 */
[----:B------:R-:W2:Y:S01]  /*80260*/  LDL.LU R6, [R1+0x16bc] ;  /* 0x0016bc0001067983 */ /* 0x000ea20000300800 */
[-C--:B------:R-:W-:Y:S02]  /*80270*/  IADD3 R19, P1, R19, R5.reuse, RZ ;  /* 0x0000000513137210 */ /* 0x080fe40007f3e0ff */
[----:B------:R-:W-:Y:S01]  /*80280*/  IADD3 R12, P2, R12, R5, RZ ;  /* 0x000000050c0c7210 */ /* 0x000fe20007f5e0ff */
[----:B------:R1:W-:Y:S04]  /*80290*/  LDGSTS.E [R4+0x7600], desc[UR60][R10.64], P0 ;  /* 0x076000000a047fae */ /* 0x0003e8000812187c */
[----:B------:R-:W-:Y:S01]  /*802a0*/  STL [R1+0x1580], R19 ;  /* 0x0015801301007387 */ /* 0x000fe20000100800 */
        /* <DEDUP_REMOVED lines=8> */
[----:B------:R3:W-:Y:S04]  /*80330*/  STL [R1+0x15bc], R18 ;  /* 0x0015bc1201007387 */ /* 0x0007e80000100800 */
[----:B------:R-:W4:Y:S04]  /*80340*/  LDL.LU R152, [R1+0x16fc] ;  /* 0x0016fc0001987983 */ /* 0x000f280000300800 */
[----:B------:R-:W4:Y:S01]  /*80350*/  LDL.LU R23, [R1+0x1700] ;  /* 0x0017000001177983 */ /* 0x000f220000300800 */
[----:B------:R-:W-:-:S03]  /*80360*/  IMAD.MOV.U32 R11, RZ, RZ, R20 ;  /* 0x000000ffff0b7224 */ /* 0x000fc600078e0014 */
[----:B------:R-:W4:Y:S04]  /*80370*/  LDL.LU R21, [R1+0x173c] ;  /* 0x00173c0001157983 */ /* 0x000f280000300800 */
[----:B-1----:R-:W4:Y:S04]  /*80380*/  LDL.LU R20, [R1+0x1740] ;  /* 0x0017400001147983 */ /* 0x002f280000300800 */
[----:B------:R1:W-:Y:S01]  /*80390*/  LDGSTS.E [R4+0x7e00], desc[UR60][R10.64], P0 ;  /* 0x07e000000a047fae */ /* 0x0003e2000812187c */
[----:B--2---:R-:W-:Y:S01]  /*803a0*/  IADD3 R13, P1, R13, R5, RZ ;  /* 0x000000050d0d7210 */ /* 0x004fe20007f3e0ff */
[----:B-1----:R-:W-:Y:S01]  /*803b0*/  IMAD.MOV.U32 R10, RZ, RZ, R12 ;  /* 0x000000ffff0a7224 */ /* 0x002fe200078e000c */
[----:B------:R-:W-:-:S02]  /*803c0*/  MOV R11, R18 ;  /* 0x00000012000b7202 */ /* 0x000fc40000000f00 */
[----:B---3--:R-:W2:Y:S01]  /*803d0*/  LDL.LU R18, [R1+0x1780] ;  /* 0x0017800001127983 */ /* 0x008ea20000300800 */
[----:B------:R-:W-:-:S03]  /*803e0*/  IADD3 R15, P2, R15, R5, RZ ;  /* 0x000000050f0f7210 */ /* 0x000fc60007f5e0ff */
[----:B------:R-:W3:Y:S01]  /*803f0*/  LDL.LU R12, [R1+0x17c0] ;  /* 0x0017c000010c7983 */ /* 0x000ee20000300800 */
[----:B------:R-:W-:-:S03]  /*80400*/  IMAD.X R17, R17, 0x1, R0, P1 ;  /* 0x0000000111117824 */ /* 0x000fc600008e0600 */
[----:B------:R1:W-:Y:S04]  /*80410*/  STL [R1+0x1600], R13 ;  /* 0x0016000d01007387 */ /* 0x0003e80000100800 */
[----:B------:R1:W-:Y:S01]  /*80420*/  STL [R1+0x15fc], R17 ;  /* 0x0015fc1101007387 */ /* 0x0003e20000100800 */
[----:B------:R-:W-:-:S03]  /*80430*/  IMAD.X R16, R16, 0x1, R0, P2 ;  /* 0x0000000110107824 */ /* 0x000fc600010e0600 */
[----:B------:R-:W-:Y:S04]  /*80440*/  STL [R1+0x1640], R15 ;  /* 0x0016400f01007387 */ /* 0x000fe80000100800 */
[----:B------:R-:W3:Y:S04]  /*80450*/  LDL.LU R19, [R1+0x177c] ;  /* 0x00177c0001137983 */ /* 0x000ee80000300800 */
[----:B------:R1:W-:Y:S04]  /*80460*/  LDGSTS.E [R4+0x20200], desc[UR60][R10.64], P0 ;  /* 0x202000000a047fae */ /* 0x0003e8000812187c */
[----:B------:R-:W-:Y:S01]  /*80470*/  STL [R1+0x163c], R16 ;  /* 0x00163c1001007387 */ /* 0x000fe20000100800 */
[----:B------:R-:W-:Y:S01]  /*80480*/  IADD3 R8, P1, R8, R5, RZ ;  /* 0x0000000508087210 */ /* 0x000fe20007f3e0ff */
[----:B-1----:R-:W-:-:S02]  /*80490*/  IMAD.MOV.U32 R10, RZ, RZ, R13 ;  /* 0x000000ffff0a7224 */ /* 0x002fc400078e000d */
[----:B------:R-:W3:Y:S01]  /*804a0*/  LDL.LU R13, [R1+0x17bc] ;  /* 0x0017bc00010d7983 */ /* 0x000ee20000300800 */
[----:B------:R-:W-:Y:S02]  /*804b0*/  MOV R11, R17 ;  /* 0x00000011000b7202 */ /* 0x000fe40000000f00 */
[----:B------:R-:W-:Y:S01]  /*804c0*/  IADD3 R3, P2, R3, R5, RZ ;  /* 0x0000000503037210 */ /* 0x000fe20007f5e0ff */
[----:B------:R-:W-:Y:S04]  /*804d0*/  STL [R1+0x1680], R8 ;  /* 0x0016800801007387 */ /* 0x000fe80000100800 */
[----:B------:R1:W-:Y:S02]  /*804e0*/  LDGSTS.E [R4+0x20600], desc[UR60][R10.64], P0 ;  /* 0x206000000a047fae */ /* 0x0003e4000812187c */
[----:B-1----:R-:W-:-:S02]  /*804f0*/  IMAD.MOV.U32 R10, RZ, RZ, R15 ;  /* 0x000000ffff0a7224 */ /* 0x002fc400078e000f */
[----:B------:R-:W-:Y:S02]  /*80500*/  IMAD.MOV.U32 R11, RZ, RZ, R16 ;  /* 0x000000ffff0b7224 */ /* 0x000fe400078e0010 */
[----:B------:R-:W-:-:S03]  /*80510*/  IMAD.X R14, R14, 0x1, R0, P1 ;  /* 0x000000010e0e7824 */ /* 0x000fc600008e0600 */
[----:B------:R1:W-:Y:S04]  /*80520*/  LDGSTS.E [R4+0x20a00], desc[UR60][R10.64], P0 ;  /* 0x20a000000a047fae */ /* 0x0003e8000812187c */
[----:B------:R1:W-:Y:S01]  /*80530*/  STL [R1+0x167c], R14 ;  /* 0x00167c0e01007387 */ /* 0x0003e20000100800 */
[----:B------:R-:W-:-:S03]  /*80540*/  IADD3.X R6, R6, R0, RZ, P2, !PT ;  /* 0x0000000006067210 */ /* 0x000fc600017fe4ff */
[----:B------:R-:W-:Y:S04]  /*80550*/  STL [R1+0x16c0], R3 ;  /* 0x0016c00301007387 */ /* 0x000fe80000100800 */
[----:B------:R-:W3:Y:S01]  /*80560*/  LDL.LU R17, [R1+0x1860] ;  /* 0x0018600001117983 */ /* 0x000ee20000300800 */
[----:B-1----:R-:W-:-:S03]  /*80570*/  IMAD.MOV.U32 R11, RZ, RZ, R14 ;  /* 0x000000ffff0b7224 */ /* 0x002fc600078e000e */
[----:B------:R1:W-:Y:S04]  /*80580*/  STL [R1+0x16bc], R6 ;  /* 0x0016bc0601007387 */ /* 0x0003e80000100800 */
[----:B------:R-:W3:Y:S04]  /*80590*/  LDL.LU R14, [R1+0x1880] ;  /* 0x00188000010e7983 */ /* 0x000ee80000300800 */
[----:B------:R-:W3:Y:S01]  /*805a0*/  LDL.LU R22, [R1+0x185c] ;  /* 0x00185c0001167983 */ /* 0x000ee20000300800 */
[----:B------:R-:W-:-:S03]  /*805b0*/  IMAD.MOV.U32 R10, RZ, RZ, R8 ;  /* 0x000000ffff0a7224 */ /* 0x000fc600078e0008 */
[----:B------:R-:W3:Y:S04]  /*805c0*/  LDL.LU R15, [R1+0x187c] ;  /* 0x00187c00010f7983 */ /* 0x000ee80000300800 */
[----:B------:R-:W3:Y:S04]  /*805d0*/  LDL.LU R16, [R1+0x189c] ;  /* 0x00189c0001107983 */ /* 0x000ee80000300800 */
[----:B------:R-:W3:Y:S04]  /*805e0*/  LDL.LU R8, [R1+0x18a0] ;  /* 0x0018a00001087983 */ /* 0x000ee80000300800 */
[----:B------:R1:W-:Y:S02]  /*805f0*/  LDGSTS.E [R4+0x20e00], desc[UR60][R10.64], P0 ;  /* 0x20e000000a047fae */ /* 0x0003e4000812187c */
[----:B-1----:R-:W-:Y:S01]  /*80600*/  MOV R11, R6 ;  /* 0x00000006000b7202 */ /* 0x002fe20000000f00 */
[----:B------:R-:W-:Y:S01]  /*80610*/  IMAD.MOV.U32 R10, RZ, RZ, R3 ;  /* 0x000000ffff0a7224 */ /* 0x000fe200078e0003 */
[----:B------:R-:W3:Y:S04]  /*80620*/  LDL.LU R6, [R1+0x18a4] ;  /* 0x0018a40001067983 */ /* 0x000ee80000300800 */
[----:B------:R-:W3:Y:S04]  /*80630*/  LDL.LU R3, [R1+0x18a8] ;  /* 0x0018a80001037983 */ /* 0x000ee80000300800 */
[----:B------:R1:W-:Y:S01]  /*80640*/  LDGSTS.E [R4+0x21200], desc[UR60][R10.64], P0 ;  /* 0x212000000a047fae */ /* 0x0003e2000812187c */
[----:B----4-:R-:W-:-:S05]  /*80650*/  IADD3 R23, P1, R23, R5, RZ ;  /* 0x0000000517177210 */ /* 0x010fca0007f3e0ff */
[----:B------:R-:W-:Y:S01]  /*80660*/  IMAD.X R152, R152, 0x1, R0, P1 ;  /* 0x0000000198987824 */ /* 0x000fe200008e0600 */
[----:B------:R-:W-:Y:S01]  /*80670*/  IADD3 R20, P2, R20, R5, RZ ;  /* 0x0000000514147210 */ /* 0x000fe20007f5e0ff */
[----:B-1----:R-:W-:-:S03]  /*80680*/  IMAD.MOV.U32 R10, RZ, RZ, R23 ;  /* 0x000000ffff0a7224 */ /* 0x002fc600078e0017 */
[----:B------:R-:W-:Y:S01]  /*80690*/  MOV R11, R152 ;  /* 0x00000098000b7202 */ /* 0x000fe20000000f00 */
[----:B------:R-:W-:Y:S01]  /*806a0*/  IMAD.X R21, R21, 0x1, R0, P2 ;  /* 0x0000000115157824 */ /* 0x000fe200010e0600 */
[----:B------:R-:W-:Y:S04]  /*806b0*/  STL [R1+0x1700], R23 ;  /* 0x0017001701007387 */ /* 0x000fe80000100800 */
[----:B------:R1:W-:Y:S04]  /*806c0*/  LDGSTS.E [R4+0x21600], desc[UR60][R10.64], P0 ;  /* 0x216000000a047fae */ /* 0x0003e8000812187c */
[----:B------:R-:W-:Y:S01]  /*806d0*/  STL [R1+0x16fc], R152 ;  /* 0x0016fc9801007387 */ /* 0x000fe20000100800 */
[----:B--2---:R-:W-:Y:S01]  /*806e0*/  IADD3 R18, P1, R18, R5, RZ ;  /* 0x0000000512127210 */ /* 0x004fe20007f3e0ff */
[----:B-1----:R-:W-:-:S02]  /*806f0*/  IMAD.MOV.U32 R10, RZ, RZ, R20 ;  /* 0x000000ffff0a7224 */ /* 0x002fc400078e0014 */
[----:B------:R-:W-:Y:S01]  /*80700*/  IMAD.MOV.U32 R11, RZ, RZ, R21 ;  /* 0x000000ffff0b7224 */ /* 0x000fe200078e0015 */
[----:B---3--:R-:W-:Y:S01]  /*80710*/  IADD3 R12, P2, R12, R5, RZ ;  /* 0x000000050c0c7210 */ /* 0x008fe20007f5e0ff */
[----:B------:R-:W-:Y:S04]  /*80720*/  STL [R1+0x1740], R20 ;  /* 0x0017401401007387 */ /* 0x000fe80000100800 */
[----:B------:R-:W-:Y:S04]  /*80730*/  STL [R1+0x173c], R21 ;  /* 0x00173c1501007387 */ /* 0x000fe80000100800 */
[----:B------:R-:W-:Y:S04]  /*80740*/  STL [R1+0x1780], R18 ;  /* 0x0017801201007387 */ /* 0x000fe80000100800 */
[----:B------:R1:W-:Y:S01]  /*80750*/  LDGSTS.E [R4+0x21a00], desc[UR60][R10.64], P0 ;  /* 0x21a000000a047fae */ /* 0x0003e2000812187c */
[----:B------:R-:W-:-:S05]  /*80760*/  IMAD.X R19, R19, 0x1, R0, P1 ;  /* 0x0000000113137824 */ /* 0x000fca00008e0600 */
[----:B------:R2:W-:Y:S01]  /*80770*/  STL [R1+0x177c], R19 ;  /* 0x00177c1301007387 */ /* 0x0005e20000100800 */
[----:B-1----:R-:W-:-:S03]  /*80780*/  IMAD.MOV.U32 R10, RZ, RZ, R18 ;  /* 0x000000ffff0a7224 */ /* 0x002fc600078e0012 */
[----:B------:R-:W-:Y:S01]  /*80790*/  STL [R1+0x17c0], R12 ;  /* 0x0017c00c01007387 */ /* 0x000fe20000100800 */
[----:B------:R-:W-:-:S03]  /*807a0*/  IMAD.MOV.U32 R11, RZ, RZ, R19 ;  /* 0x000000ffff0b7224 */ /* 0x000fc600078e0013 */
[----:B--2---:R-:W2:Y:S01]  /*807b0*/  LDL.LU.64 R18, [R1+0x720] ;  /* 0x0007200001127983 */ /* 0x004ea20000300a00 */
[----:B------:R-:W-:-:S03]  /*807c0*/  IADD3.X R13, R13, R0, RZ, P2, !PT ;  /* 0x000000000d0d7210 */ /* 0x000fc600017fe4ff */
[----:B------:R1:W-:Y:S04]  /*807d0*/  LDGSTS.E [R4+0x21e00], desc[UR60][R10.64], P0 ;  /* 0x21e000000a047fae */ /* 0x0003e8000812187c */
[----:B------:R3:W-:Y:S04]  /*807e0*/  STL [R1+0x17bc], R13 ;  /* 0x0017bc0d01007387 */ /* 0x0007e80000100800 */
[----:B------:R-:W4:Y:S04]  /*807f0*/  LDL.LU.64 R158, [R1+0x718] ;  /* 0x00071800019e7983 */ /* 0x000f280000300a00 */
[----:B------:R-:W4:Y:S01]  /*80800*/  LDL.LU.64 R154, [R1+0x690] ;  /* 0x00069000019a7983 */ /* 0x000f220000300a00 */
[----:B-1----:R-:W-:Y:S01]  /*80810*/  IMAD.MOV.U32 R10, RZ, RZ, R12 ;  /* 0x000000ffff0a7224 */ /* 0x002fe200078e000c */
[----:B------:R-:W-:-:S02]  /*80820*/  MOV R11, R13 ;  /* 0x0000000d000b7202 */ /* 0x000fc40000000f00 */
[----:B---3--:R-:W3:Y:S04]  /*80830*/  LDL.LU.64 R12, [R1+0x710] ;  /* 0x00071000010c7983 */ /* 0x008ee80000300a00 */
[----:B------:R1:W-:Y:S04]  /*80840*/  LDGSTS.E [R4+0x22200], desc[UR60][R10.64], P0 ;  /* 0x222000000a047fae */ /* 0x0003e8000812187c */
[----:B------:R-:W3:Y:S01]  /*80850*/  LDL.LU.64 R20, [R1+0x708] ;  /* 0x0007080001147983 */ /* 0x000ee20000300a00 */
[-C--:B------:R-:W-:Y:S02]  /*80860*/  IADD3 R17, P1, R17, R5.reuse, RZ ;  /* 0x0000000511117210 */ /* 0x080fe40007f3e0ff */
[----:B------:R-:W-:-:S03]  /*80870*/  IADD3 R14, P2, R14, R5, RZ ;  /* 0x000000050e0e7210 */ /* 0x000fc60007f5e0ff */
[--C-:B------:R-:W-:Y:S02]  /*80880*/  IMAD.X R22, R22, 0x1, R0.reuse, P1 ;  /* 0x0000000116167824 */ /* 0x100fe400008e0600 */
[----:B-1----:R-:W-:Y:S02]  /*80890*/  IMAD.MOV.U32 R10, RZ, RZ, R17 ;  /* 0x000000ffff0a7224 */ /* 0x002fe400078e0011 */
[----:B------:R-:W-:Y:S01]  /*808a0*/  IMAD.X R15, R15, 0x1, R0, P2 ;  /* 0x000000010f0f7824 */ /* 0x000fe200010e0600 */
[----:B------:R-:W-:Y:S01]  /*808b0*/  MOV R11, R22 ;  /* 0x00000016000b7202 */ /* 0x000fe20000000f00 */
[----:B------:R-:W-:Y:S01]  /*808c0*/  STL [R1+0x1860], R17 ;  /* 0x0018601101007387 */ /* 0x000fe20000100800 */
[----:B------:R-:W-:-:S03]  /*808d0*/  IADD3 R8, P1, R8, R5, RZ ;  /* 0x0000000508087210 */ /* 0x000fc60007f3e0ff */
[----:B------:R-:W-:Y:S04]  /*808e0*/  STL [R1+0x185c], R22 ;  /* 0x00185c1601007387 */ /* 0x000fe80000100800 */
[----:B------:R-:W-:Y:S01]  /*808f0*/  STL [R1+0x1880], R14 ;  /* 0x0018800e01007387 */ /* 0x000fe20000100800 */
[----:B------:R-:W-:-:S03]  /*80900*/  IMAD.X R16, R16, 0x1, R0, P1 ;  /* 0x0000000110107824 */ /* 0x000fc600008e0600 */
[----:B------:R1:W-:Y:S04]  /*80910*/  LDGSTS.E [R4+0x22600], desc[UR60][R10.64], P0 ;  /* 0x226000000a047fae */ /* 0x0003e8000812187c */
[----:B------:R1:W-:Y:S02]  /*80920*/  STL [R1+0x187c], R15 ;  /* 0x00187c0f01007387 */ /* 0x0003e40000100800 */
[----:B-1----:R-:W-:Y:S01]  /*80930*/  IMAD.MOV.U32 R10, RZ, RZ, R14 ;  /* 0x000000ffff0a7224 */ /* 0x002fe200078e000e */
[----:B------:R-:W-:Y:S01]  /*80940*/  IADD3 R3, P2, R3, R5, RZ ;  /* 0x0000000503037210 */ /* 0x000fe20007f5e0ff */
[----:B------:R-:W-:Y:S02]  /*80950*/  IMAD.MOV.U32 R11, RZ, RZ, R15 ;  /* 0x000000ffff0b7224 */ /* 0x000fe400078e000f */
[----:B------:R-:W3:Y:S04]  /*80960*/  LDL.LU.64 R14, [R1+0x700] ;  /* 0x00070000010e7983 */ /* 0x000ee80000300a00 */
[----:B------:R-:W-:Y:S01]  /*80970*/  STL [R1+0x18a0], R8 ;  /* 0x0018a00801007387 */ /* 0x000fe20000100800 */
[----:B------:R-:W-:-:S03]  /*80980*/  IADD3.X R6, R6, R0, RZ, P2, !PT ;  /* 0x0000000006067210 */ /* 0x000fc600017fe4ff */
[----:B------:R1:W-:Y:S04]  /*80990*/  STL [R1+0x189c], R16 ;  /* 0x00189c1001007387 */ /* 0x0003e80000100800 */
[----:B------:R2:W-:Y:S04]  /*809a0*/  STL [R1+0x18a8], R3 ;  /* 0x0018a80301007387 */ /* 0x0005e80000100800 */
[----:B------:R-:W3:Y:S04]  /*809b0*/  LDL.LU.64 R22, [R1+0x6f8] ;  /* 0x0006f80001167983 */ /* 0x000ee80000300a00 */
[----:B------:R1:W-:Y:S04]  /*809c0*/  LDGSTS.E [R4+0x22a00], desc[UR60][R10.64], P0 ;  /* 0x22a000000a047fae */ /* 0x0003e8000812187c */
[----:B------:R3:W-:Y:S01]  /*809d0*/  STL [R1+0x18a4], R6 ;  /* 0x0018a40601007387 */ /* 0x0007e20000100800 */
[----:B-1----:R-:W-:-:S03]  /*809e0*/  IMAD.MOV.U32 R11, RZ, RZ, R16 ;  /* 0x000000ffff0b7224 */ /* 0x002fc600078e0010 */
[----:B------:R-:W3:Y:S04]  /*809f0*/  LDL.LU.64 R16, [R1+0x6f0] ;  /* 0x0006f00001107983 */ /* 0x000ee80000300a00 */
[----:B------:R-:W3:Y:S01]  /*80a00*/  LDL.LU.64 R152, [R1+0x6e8] ;  /* 0x0006e80001987983 */ /* 0x000ee20000300a00 */
[----:B------:R-:W-:-:S03]  /*80a10*/  IMAD.MOV.U32 R10, RZ, RZ, R8 ;  /* 0x000000ffff0a7224 */ /* 0x000fc600078e0008 */
[----:B------:R-:W3:Y:S04]  /*80a20*/  LDL.LU R172, [R1+0xdc4] ;  /* 0x000dc40001ac7983 */ /* 0x000ee80000300800 */
[----:B------:R1:W-:Y:S04]  /*80a30*/  LDGSTS.E [R4+0x22e00], desc[UR60][R10.64], P0 ;  /* 0x22e000000a047fae */ /* 0x0003e8000812187c */
[----:B------:R-:W3:Y:S01]  /*80a40*/  LDL.LU R171, [R1+0xdc8] ;  /* 0x000dc80001ab7983 */ /* 0x000ee20000300800 */
[----:B-1----:R-:W-:Y:S01]  /*80a50*/  IMAD.MOV.U32 R10, RZ, RZ, R3 ;  /* 0x000000ffff0a7224 */ /* 0x002fe200078e0003 */
[----:B------:R-:W-:-:S05]  /*80a60*/  MOV R11, R6 ;  /* 0x00000006000b7202 */ /* 0x000fca0000000f00 */
[----:B------:R1:W-:Y:S01]  /*80a70*/  LDGSTS.E [R4+0x23200], desc[UR60][R10.64], P0 ;  /* 0x232000000a047fae */ /* 0x0003e2000812187c */
[----:B--2---:R-:W-:-:S05]  /*80a80*/  IADD3 R156, P1, R18, R5, RZ ;  /* 0x00000005129c7210 */ /* 0x004fca0007f3e0ff */
[----:B------:R-:W-:Y:S02]  /*80a90*/  IMAD.X R3, R19, 0x1, R0, P1 ;  /* 0x0000000113037824 */ /* 0x000fe400008e0600 */
[----:B------:R-:W2:Y:S04]  /*80aa0*/  LDL.LU.64 R18, [R1+0x6e0] ;  /* 0x0006e00001127983 */ /* 0x000ea80000300a00 */
[----:B------:R-:W2:Y:S01]  /*80ab0*/  LDL.LU.64 R168, [R1+0x6d8] ;  /* 0x0006d80001a87983 */ /* 0x000ea20000300a00 */
[----:B----4-:R-:W-:-:S05]  /*80ac0*/  IADD3 R157, P1, R158, R5, RZ ;  /* 0x000000059e9d7210 */ /* 0x010fca0007f3e0ff */
[----:B-1----:R-:W-:Y:S01]  /*80ad0*/  IMAD.X R10, R159, 0x1, R0, P1 ;  /* 0x000000019f0a7824 */ /* 0x002fe200008e0600 */
[----:B------:R-:W-:-:S05]  /*80ae0*/  IADD3 R158, P1, R154, R5, RZ ;  /* 0x000000059a9e7210 */ /* 0x000fca0007f3e0ff */
[----:B------:R-:W-:Y:S01]  /*80af0*/  IMAD.X R11, R155, 0x1, R0, P1 ;  /* 0x000000019b0b7824 */ /* 0x000fe200008e0600 */
[----:B---3--:R-:W-:-:S04]  /*80b00*/  IADD3 R159, P1, R12, R5, RZ ;  /* 0x000000050c9f7210 */ /* 0x008fc80007f3e0ff */
[----:B------:R-:W-:Y:S02]  /*80b10*/  IADD3.X R12, R13, R0, RZ, P1, !PT ;  /* 0x000000000d0c7210 */ /* 0x000fe40000ffe4ff */
[----:B------:R-:W-:-:S05]  /*80b20*/  IADD3 R160, P1, R20, R5, RZ ;  /* 0x0000000514a07210 */ /* 0x000fca0007f3e0ff */
[----:B------:R-:W-:Y:S02]  /*80b30*/  IMAD.X R13, R21, 0x1, R0, P1 ;  /* 0x00000001150d7824 */ /* 0x000fe400008e0600 */
[----:B------:R-:W3:Y:S04]  /*80b40*/  LDL.LU.64 R20, [R1+0x6d0] ;  /* 0x0006d00001147983 */ /* 0x000ee80000300a00 */
[----:B------:R-:W4:Y:S01]  /*80b50*/  LDL.LU.64 R180, [R1+0x6c8] ;  /* 0x0006c80001b47983 */ /* 0x000f220000300a00 */
[----:B------:R-:W-:-:S05]  /*80b60*/  IADD3 R161, P1, R14, R5, RZ ;  /* 0x000000050ea17210 */ /* 0x000fca0007f3e0ff */
[----:B------:R-:W-:Y:S01]  /*80b70*/  IMAD.X R14, R15, 0x1, R0, P1 ;  /* 0x000000010f0e7824 */ /* 0x000fe200008e0600 */
[----:B------:R-:W-:-:S05]  /*80b80*/  IADD3 R162, P1, R22, R5, RZ ;  /* 0x0000000516a27210 */ /* 0x000fca0007f3e0ff */
[----:B------:R-:W-:Y:S02]  /*80b90*/  IMAD.X R15, R23, 0x1, R0, P1 ;  /* 0x00000001170f7824 */ /* 0x000fe400008e0600 */
[----:B------:R-:W4:Y:S04]  /*80ba0*/  LDL.LU.64 R22, [R1+0x6c0] ;  /* 0x0006c00001167983 */ /* 0x000f280000300a00 */
[----:B------:R-:W4:Y:S01]  /*80bb0*/  LDL.LU.64 R178, [R1+0x6b8] ;  /* 0x0006b80001b27983 */ /* 0x000f220000300a00 */
[----:B------:R-:W-:-:S04]  /*80bc0*/  IADD3 R163, P1, R16, R5, RZ ;  /* 0x0000000510a37210 */ /* 0x000fc80007f3e0ff */
[----:B------:R-:W-:Y:S02]  /*80bd0*/  IADD3.X R16, R17, R0, RZ, P1, !PT ;  /* 0x0000000011107210 */ /* 0x000fe40000ffe4ff */
[----:B------:R-:W-:-:S05]  /*80be0*/  IADD3 R164, P1, R152, R5, RZ ;  /* 0x0000000598a47210 */ /* 0x000fca0007f3e0ff */
[----:B------:R-:W-:Y:S02]  /*80bf0*/  IMAD.X R17, R153, 0x1, R0, P1 ;  /* 0x0000000199117824 */ /* 0x000fe400008e0600 */
[----:B------:R-:W4:Y:S04]  /*80c00*/  LDL.LU.64 R152, [R1+0x6b0] ;  /* 0x0006b00001987983 */ /* 0x000f280000300a00 */
[----:B------:R-:W4:Y:S04]  /*80c10*/  LDL.LU.64 R176, [R1+0x6a8] ;  /* 0x0006a80001b07983 */ /* 0x000f280000300a00 */
[----:B------:R-:W4:Y:S04]  /*80c20*/  LDL.LU.64 R154, [R1+0x6a0] ;  /* 0x0006a000019a7983 */ /* 0x000f280000300a00 */
[----:B------:R-:W4:Y:S01]  /*80c30*/  LDL.LU.64 R174, [R1+0x698] ;  /* 0x0006980001ae7983 */ /* 0x000f220000300a00 */
[----:B------:R-:W-:Y:S01]  /*80c40*/  IMAD.MOV.U32 R206, RZ, RZ, R156 ;  /* 0x000000ffffce7224 */ /* 0x000fe200078e009c */
[----:B------:R-:W-:Y:S01]  /*80c50*/  MOV R203, R10 ;  /* 0x0000000a00cb7202 */ /* 0x000fe20000000f00 */
[----:B------:R-:W-:-:S02]  /*80c60*/  IMAD.MOV.U32 R207, RZ, RZ, R3 ;  /* 0x000000ffffcf7224 */ /* 0x000fc400078e0003 */
[----:B------:R-:W-:Y:S02]  /*80c70*/  IMAD.MOV.U32 R202, RZ, RZ, R157 ;  /* 0x000000ffffca7224 */ /* 0x000fe400078e009d */
[----:B------:R-:W-:Y:S01]  /*80c80*/  IMAD.MOV.U32 R10, RZ, RZ, R158 ;  /* 0x000000ffff0a7224 */ /* 0x000fe200078e009e */
[----:B------:R-:W-:Y:S01]  /*80c90*/  MOV R182, R160 ;  /* 0x000000a000b67202 */ /* 0x000fe20000000f00 */
[----:B------:R-:W-:Y:S01]  /*80ca0*/  IMAD.MOV.U32 R184, RZ, RZ, R159 ;  /* 0x000000ffffb87224 */ /* 0x000fe200078e009f */
[----:B------:R-:W-:Y:S01]  /*80cb0*/  LDGSTS.E [R4+0x23600], desc[UR60][R206.64], P0 ;  /* 0x23600000ce047fae */ /* 0x000fe2000812187c */
[----:B------:R-:W-:Y:S02]  /*80cc0*/  IMAD.MOV.U32 R185, RZ, RZ, R12 ;  /* 0x000000ffffb97224 */ /* 0x000fe400078e000c */
[----:B------:R-:W-:Y:S01]  /*80cd0*/  IMAD.MOV.U32 R183, RZ, RZ, R13 ;  /* 0x000000ffffb77224 */ /* 0x000fe200078e000d */
[----:B------:R-:W-:Y:S04]  /*80ce0*/  LDGSTS.E [R4+0x23a00], desc[UR60][R202.64], P0 ;  /* 0x23a00000ca047fae */ /* 0x000fe8000812187c */
[----:B------:R-:W-:Y:S04]  /*80cf0*/  LDGSTS.E [R4+0x23e00], desc[UR60][R184.64], P0 ;  /* 0x23e00000b8047fae */ /* 0x000fe8000812187c */
[----:B------:R-:W-:Y:S01]  /*80d00*/  LDGSTS.E [R4+0x24200], desc[UR60][R182.64], P0 ;  /* 0x24200000b6047fae */ /* 0x000fe2000812187c */
[----:B--2---:R-:W-:-:S05]  /*80d10*/  IADD3 R165, P1, R18, R5, RZ ;  /* 0x0000000512a57210 */ /* 0x004fca0007f3e0ff */
[----:B------:R-:W-:Y:S01]  /*80d20*/  IMAD.X R18, R19, 0x1, R0, P1 ;  /* 0x0000000113127824 */ /* 0x000fe200008e0600 */
[----:B------:R-:W-:-:S05]  /*80d30*/  IADD3 R166, P1, R168, R5, RZ ;  /* 0x00000005a8a67210 */ /* 0x000fca0007f3e0ff */
[----:B------:R-:W-:Y:S01]  /*80d40*/  IMAD.X R19, R169, 0x1, R0, P1 ;  /* 0x00000001a9137824 */ /* 0x000fe200008e0600 */
[----:B---3--:R-:W-:-:S04]  /*80d50*/  IADD3 R167, P1, R20, R5, RZ ;  /* 0x0000000514a77210 */ /* 0x008fc80007f3e0ff */
[----:B------:R-:W-:Y:S02]  /*80d60*/  IADD3.X R20, R21, R0, RZ, P1, !PT ;  /* 0x0000000015147210 */ /* 0x000fe40000ffe4ff */
[----:B----4-:R-:W-:-:S05]  /*80d70*/  IADD3 R168, P1, R180, R5, RZ ;  /* 0x00000005b4a87210 */ /* 0x010fca0007f3e0ff */
[----:B------:R-:W-:Y:S02]  /*80d80*/  IMAD.X R21, R181, 0x1, R0, P1 ;  /* 0x00000001b5157824 */ /* 0x000fe400008e0600 */
[----:B------:R-:W-:Y:S02]  /*80d90*/  IMAD.MOV.U32 R180, RZ, RZ, R161 ;  /* 0x000000ffffb47224 */ /* 0x000fe400078e00a1 */
[----:B------:R-:W-:Y:S01]  /*80da0*/  IMAD.MOV.U32 R181, RZ, RZ, R14 ;  /* 0x000000ffffb57224 */ /* 0x000fe200078e000e */
[----:B------:R-:W-:Y:S01]  /*80db0*/  MOV R12, R166 ;  /* 0x000000a6000c7202 */ /* 0x000fe20000000f00 */
[----:B------:R-:W-:Y:S02]  /*80dc0*/  IMAD.MOV.U32 R14, RZ, RZ, R165 ;  /* 0x000000ffff0e7224 */ /* 0x000fe400078e00a5 */
[----:B------:R-:W-:Y:S01]  /*80dd0*/  IMAD.MOV.U32 R13, RZ, RZ, R19 ;  /* 0x000000ffff0d7224 */ /* 0x000fe200078e0013 */
[----:B------:R-:W-:Y:S01]  /*80de0*/  LDGSTS.E [R4+0x24600], desc[UR60][R180.64], P0 ;  /* 0x24600000b4047fae */ /* 0x000fe2000812187c */
[----:B------:R-:W-:Y:S01]  /*80df0*/  IMAD.MOV.U32 R19, RZ, RZ, R20 ;  /* 0x000000ffff137224 */ /* 0x000fe200078e0014 */
        /* <DEDUP_REMOVED lines=10> */
[----:B------:R-:W-:-:S04]  /*80ea0*/  IADD3 R171, P1, R171, R5, RZ ;  /* 0x00000005abab7210 */ /* 0x000fc80007f3e0ff */
[----:B------:R-:W-:Y:S01]  /*80eb0*/  IADD3.X R172, R172, R0, RZ, P1, !PT ;  /* 0x00000000acac7210 */ /* 0x000fe20000ffe4ff */
[----:B------:R-:W-:Y:S01]  /*80ec0*/  STL [R1+0xdc8], R171 ;  /* 0x000dc8ab01007387 */ /* 0x000fe20000100800 */
[----:B------:R-:W-:Y:S01]  /*80ed0*/  IADD3 R173, P2, R174, R5, RZ ;  /* 0x00000005aead7210 */ /* 0x000fe20007f5e0ff */
[----:B------:R-:W-:Y:S02]  /*80ee0*/  IMAD.MOV.U32 R179, RZ, RZ, R15 ;  /* 0x000000ffffb37224 */ /* 0x000fe400078e000f */
[----:B------:R-:W-:Y:S01]  /*80ef0*/  STL [R1+0xdc4], R172 ;  /* 0x000dc4ac01007387 */ /* 0x000fe20000100800 */
[----:B------:R-:W-:Y:S01]  /*80f00*/  MOV R178, R162 ;  /* 0x000000a200b27202 */ /* 0x000fe20000000f00 */
[----:B------:R-:W-:Y:S02]  /*80f10*/  IMAD.X R155, R175, 0x1, R0, P2 ;  /* 0x00000001af9b7824 */ /* 0x000fe400010e0600 */
[----:B------:R1:W-:Y:S01]  /*80f20*/  STL.64 [R1+0x720], R206 ;  /* 0x000720ce01007387 */ /* 0x0003e20000100a00 */
[----:B------:R-:W-:Y:S01]  /*80f30*/  IMAD.MOV.U32 R176, RZ, RZ, R163 ;  /* 0x000000ffffb07224 */ /* 0x000fe200078e00a3 */
[----:B------:R-:W-:Y:S01]  /*80f40*/  MOV R174, R164 ;  /* 0x000000a400ae7202 */ /* 0x000fe20000000f00 */
[----:B------:R-:W-:Y:S01]  /*80f50*/  IMAD.MOV.U32 R177, RZ, RZ, R16 ;  /* 0x000000ffffb17224 */ /* 0x000fe200078e0010 */
[----:B------:R2:W-:Y:S01]  /*80f60*/  STL.64 [R1+0x718], R202 ;  /* 0x000718ca01007387 */ /* 0x0005e20000100a00 */
[----:B------:R-:W-:-:S03]  /*80f70*/  IMAD.MOV.U32 R175, RZ, RZ, R17 ;  /* 0x000000ffffaf7224 */ /* 0x000fc600078e0011 */
[----:B------:R-:W-:Y:S01]  /*80f80*/  STL.64 [R1+0x690], R10 ;  /* 0x0006900a01007387 */ /* 0x000fe20000100a00 */
[----:B------:R-:W-:-:S03]  /*80f90*/  IMAD.MOV.U32 R15, RZ, RZ, R18 ;  /* 0x000000ffff0f7224 */ /* 0x000fc600078e0012 */
[----:B------:R3:W-:Y:S01]  /*80fa0*/  STL.64 [R1+0x710], R184 ;  /* 0x000710b801007387 */ /* 0x0007e20000100a00 */
[----:B------:R-:W-:-:S03]  /*80fb0*/  IMAD.MOV.U32 R18, RZ, RZ, R167 ;  /* 0x000000ffff127224 */ /* 0x000fc600078e00a7 */
[----:B------:R4:W-:Y:S04]  /*80fc0*/  STL.64 [R1+0x708], R182 ;  /* 0x000708b601007387 */ /* 0x0009e80000100a00 */
[----:B------:R4:W-:Y:S01]  /*80fd0*/  STL.64 [R1+0x700], R180 ;  /* 0x000700b401007387 */ /* 0x0009e20000100a00 */
[----:B------:R-:W-:-:S03]  /*80fe0*/  MOV R16, R168 ;  /* 0x000000a800107202 */ /* 0x000fc60000000f00 */
[----:B------:R4:W-:Y:S01]  /*80ff0*/  STL.64 [R1+0x6f8], R178 ;  /* 0x0006f8b201007387 */ /* 0x0009e20000100a00 */
[----:B------:R-:W-:-:S03]  /*81000*/  IMAD.MOV.U32 R17, RZ, RZ, R21 ;  /* 0x000000ffff117224 */ /* 0x000fc600078e0015 */
[----:B------:R4:W-:Y:S01]  /*81010*/  STL.64 [R1+0x6f0], R176 ;  /* 0x0006f0b001007387 */ /* 0x0009e20000100a00 */
[----:B------:R-:W-:-:S03]  /*81020*/  MOV R162, R210 ;  /* 0x000000d200a27202 */ /* 0x000fc60000000f00 */
[----:B------:R4:W-:Y:S01]  /*81030*/  STL.64 [R1+0x6e8], R174 ;  /* 0x0006e8ae01007387 */ /* 0x0009e20000100a00 */
[----:B------:R-:W-:-:S03]  /*81040*/  IMAD.MOV.U32 R164, RZ, RZ, R169 ;  /* 0x000000ffffa47224 */ /* 0x000fc600078e00a9 */
[----:B------:R-:W-:Y:S01]  /*81050*/  STL.64 [R1+0x6e0], R14 ;  /* 0x0006e00e01007387 */ /* 0x000fe20000100a00 */
[----:B------:R-:W-:-:S03]  /*81060*/  IMAD.MOV.U32 R165, RZ, RZ, R22 ;  /* 0x000000ffffa57224 */ /* 0x000fc600078e0016 */
[----:B------:R4:W-:Y:S01]  /*81070*/  STL.64 [R1+0x6d8], R12 ;  /* 0x0006d80c01007387 */ /* 0x0009e20000100a00 */
[----:B------:R-:W-:Y:S02]  /*81080*/  IMAD.MOV.U32 R163, RZ, RZ, R23 ;  /* 0x000000ffffa37224 */ /* 0x000fe400078e0017 */
[----:B------:R-:W-:Y:S01]  /*81090*/  IMAD.MOV.U32 R160, RZ, RZ, R211 ;  /* 0x000000ffffa07224 */ /* 0x000fe200078e00d3 */
[----:B------:R-:W4:Y:S01]  /*810a0*/  LDL.LU R210, [R1+0x2578] ;  /* 0x0025780001d27983 */ /* 0x000f220000300800 */
[----:B------:R-:W-:Y:S01]  /*810b0*/  IMAD.MOV.U32 R161, RZ, RZ, R152 ;  /* 0x000000ffffa17224 */ /* 0x000fe200078e0098 */
[----:B------:R-:W-:Y:S02]  /*810c0*/  MOV R158, R6 ;  /* 0x00000006009e7202 */ /* 0x000fe40000000f00 */
[----:B------:R4:W-:Y:S01]  /*810d0*/  STL.64 [R1+0x6d0], R18 ;  /* 0x0006d01201007387 */ /* 0x0009e20000100a00 */
[----:B------:R-:W-:-:S03]  /*810e0*/  IMAD.MOV.U32 R159, RZ, RZ, R153 ;  /* 0x000000ffff9f7224 */ /* 0x000fc600078e0099 */
[----:B------:R-:W4:Y:S01]  /*810f0*/  LDL.LU R211, [R1+0x2574] ;  /* 0x0025740001d37983 */ /* 0x000f220000300800 */
[----:B------:R-:W-:Y:S02]  /*81100*/  IMAD.MOV.U32 R156, RZ, RZ, R8 ;  /* 0x000000ffff9c7224 */ /* 0x000fe400078e0008 */
[----:B------:R-:W-:Y:S01]  /*81110*/  IMAD.MOV.U32 R157, RZ, RZ, R154 ;  /* 0x000000ffff9d7224 */ /* 0x000fe200078e009a */
[----:B------:R4:W-:Y:S01]  /*81120*/  STL.64 [R1+0x6c8], R16 ;  /* 0x0006c81001007387 */ /* 0x0009e20000100a00 */
[----:B------:R-:W-:Y:S01]  /*81130*/  IMAD.MOV.U32 R152, RZ, RZ, R173 ;  /* 0x000000ffff987224 */ /* 0x000fe200078e00ad */
[----:B------:R-:W-:Y:S01]  /*81140*/  LOP3.LUT R3, R7, 0x50, RZ, 0x3c, !PT ;  /* 0x0000005007037812 */ /* 0x000fe200078e3cff */
[----:B------:R-:W-:Y:S01]  /*81150*/  IMAD.MOV.U32 R153, RZ, RZ, R155 ;  /* 0x000000ffff997224 */ /* 0x000fe200078e009b */
[----:B------:R-:W5:Y:S01]  /*81160*/  LDL.LU R6, [R1+0x2570] ;  /* 0x0025700001067983 */ /* 0x000f620000300800 */
[----:B------:R-:W4:Y:S03]  /*81170*/  LDC R8, c[0x0][0x238] ;  /* 0x00008e00ff087b82 */ /* 0x000f260000000800 */
[----:B------:R-:W-:Y:S04]  /*81180*/  STL.64 [R1+0x6c0], R164 ;  /* 0x0006c0a401007387 */ /* 0x000fe80000100a00 */
[----:B------:R-:W-:Y:S04]  /*81190*/  STL.64 [R1+0x6b8], R162 ;  /* 0x0006b8a201007387 */ /* 0x000fe80000100a00 */
[----:B------:R-:W-:Y:S04]  /*811a0*/  STL.64 [R1+0x6b0], R160 ;  /* 0x0006b0a001007387 */ /* 0x000fe80000100a00 */
[----:B------:R-:W-:Y:S04]  /*811b0*/  STL.64 [R1+0x6a8], R158 ;  /* 0x0006a89e01007387 */ /* 0x000fe80000100a00 */
[----:B-1----:R-:W4:Y:S04]  /*811c0*/  LDL.LU.64 R206, [R1+0x2568] ;  /* 0x0025680001ce7983 */ /* 0x002f280000300a00 */
[----:B------:R-:W-:Y:S04]  /*811d0*/  STL.64 [R1+0x6a0], R156 ;  /* 0x0006a09c01007387 */ /* 0x000fe80000100a00 */
[----:B--2---:R-:W2:Y:S04]  /*811e0*/  LDL.LU.64 R202, [R1+0x2560] ;  /* 0x0025600001ca7983 */ /* 0x004ea80000300a00 */
[----:B------:R-:W-:Y:S04]  /*811f0*/  STL.64 [R1+0x698], R152 ;  /* 0x0006989801007387 */ /* 0x000fe80000100a00 */
[----:B---3--:R-:W3:Y:S04]  /*81200*/  LDL.LU.64 R184, [R1+0x2558] ;  /* 0x0025580001b87983 */ /* 0x008ee80000300a00 */
[----:B----4-:R-:W4:Y:S04]  /*81210*/  LDL.LU.64 R182, [R1+0x2550] ;  /* 0x0025500001b67983 */ /* 0x010f280000300a00 */
[----:B------:R-:W4:Y:S04]  /*81220*/  LDL.LU.64 R180, [R1+0x2548] ;  /* 0x0025480001b47983 */ /* 0x000f280000300a00 */
[----:B------:R-:W-:Y:S04]  /*81230*/  LDGSTS.E [R4+0x24a00], desc[UR60][R178.64], P0 ;  /* 0x24a00000b2047fae */ /* 0x000fe8000812187c */
[----:B------:R-:W-:Y:S04]  /*81240*/  LDGSTS.E [R4+0x24e00], desc[UR60][R176.64], P0 ;  /* 0x24e00000b0047fae */ /* 0x000fe8000812187c */
[----:B------:R-:W-:Y:S04]  /*81250*/  LDGSTS.E [R4+0x25200], desc[UR60][R174.64], P0 ;  /* 0x25200000ae047fae */ /* 0x000fe8000812187c */
[----:B------:R-:W4:Y:S04]  /*81260*/  LDL.LU.64 R178, [R1+0x2540] ;  /* 0x0025400001b27983 */ /* 0x000f280000300a00 */
[----:B------:R-:W4:Y:S04]  /*81270*/  LDL.LU.64 R176, [R1+0x2538] ;  /* 0x0025380001b07983 */ /* 0x000f280000300a00 */
[----:B------:R-:W4:Y:S04]  /*81280*/  LDL.LU.64 R174, [R1+0x2530] ;  /* 0x0025300001ae7983 */ /* 0x000f280000300a00 */
[----:B------:R-:W-:Y:S04]  /*81290*/  LDGSTS.E [R4+0x25600], desc[UR60][R14.64], P0 ;  /* 0x256000000e047fae */ /* 0x000fe8000812187c */
[----:B------:R-:W-:Y:S04]  /*812a0*/  LDGSTS.E [R4+0x25a00], desc[UR60][R12.64], P0 ;  /* 0x25a000000c047fae */ /* 0x000fe8000812187c */
[----:B------:R-:W2:Y:S04]  /*812b0*/  LDL.LU R23, [R1+0xe04] ;  /* 0x000e040001177983 */ /* 0x000ea80000300800 */
[----:B------:R-:W-:Y:S04]  /*812c0*/  LDGSTS.E [R4+0x25e00], desc[UR60][R18.64], P0 ;  /* 0x25e0000012047fae */ /* 0x000fe8000812187c */
[----:B------:R-:W3:Y:S04]  /*812d0*/  LDL.LU R12, [R1+0xe08] ;  /* 0x000e0800010c7983 */ /* 0x000ee80000300800 */
[----:B------:R-:W4:Y:S04]  /*812e0*/  LDL.LU R14, [R1+0xe44] ;  /* 0x000e4400010e7983 */ /* 0x000f280000300800 */
[----:B------:R-:W4:Y:S04]  /*812f0*/  LDL.LU R13, [R1+0xe48] ;  /* 0x000e4800010d7983 */ /* 0x000f280000300800 */
[----:B------:R-:W4:Y:S04]  /*81300*/  LDL.LU R19, [R1+0xe88] ;  /* 0x000e880001137983 */ /* 0x000f280000300800 */
[----:B------:R-:W4:Y:S04]  /*81310*/  LDL.LU R20, [R1+0xe84] ;  /* 0x000e840001147983 */ /* 0x000f280000300800 */
[----:B------:R-:W-:Y:S04]  /*81320*/  LDGSTS.E [R4+0x26200], desc[UR60][R16.64], P0 ;  /* 0x2620000010047fae */ /* 0x000fe8000812187c */
[----:B------:R-:W4:Y:S04]  /*81330*/  LDL.LU R18, [R1+0xec4] ;  /* 0x000ec40001127983 */ /* 0x000f280000300800 */
[----:B------:R-:W-:Y:S04]  /*81340*/  LDGSTS.E [R4+0x26600], desc[UR60][R164.64], P0 ;  /* 0x26600000a4047fae */ /* 0x000fe8000812187c */
[----:B------:R-:W4:Y:S04]  /*81350*/  LDL.LU R17, [R1+0xec8] ;  /* 0x000ec80001117983 */ /* 0x000f280000300800 */
[----:B------:R-:W-:Y:S04]  /*81360*/  LDGSTS.E [R4+0x26a00], desc[UR60][R162.64], P0 ;  /* 0x26a00000a2047fae */ /* 0x000fe8000812187c */
[----:B------:R-:W-:Y:S04]  /*81370*/  LDGSTS.E [R4+0x26e00], desc[UR60][R160.64], P0 ;  /* 0x26e00000a0047fae */ /* 0x000fe8000812187c */
[----:B------:R-:W-:Y:S01]  /*81380*/  LDGSTS.E [R4+0x27200], desc[UR60][R158.64], P0 ;  /* 0x272000009e047fae */ /* 0x000fe2000812187c */
[----:B------:R-:W-:-:S03]  /*81390*/  IADD3 R3, R3, R9, RZ ;  /* 0x0000000903037210 */ /* 0x000fc60007ffe0ff */
[----:B------:R-:W-:Y:S04]  /*813a0*/  LDGSTS.E [R4+0x27600], desc[UR60][R156.64], P0 ;  /* 0x276000009c047fae */ /* 0x000fe8000812187c */
[----:B------:R-:W-:Y:S04]  /*813b0*/  LDGSTS.E [R4+0x27a00], desc[UR60][R152.64], P0 ;  /* 0x27a0000098047fae */ /* 0x000fe8000812187c */
[----:B------:R-:W4:Y:S04]  /*813c0*/  LDL.LU R21, [R1+0xf08] ;  /* 0x000f080001157983 */ /* 0x000f280000300800 */
[----:B------:R1:W-:Y:S04]  /*813d0*/  LDGSTS.E [R4+0x27e00], desc[UR60][R10.64], P0 ;  /* 0x27e000000a047fae */ /* 0x0003e8000812187c */
[----:B------:R-:W4:Y:S04]  /*813e0*/  LDL.LU R22, [R1+0xf04] ;  /* 0x000f040001167983 */ /* 0x000f280000300800 */
[----:B------:R-:W4:Y:S01]  /*813f0*/  LDL.LU R16, [R1+0xf44] ;  /* 0x000f440001107983 */ /* 0x000f220000300800 */
[----:B-1----:R-:W-:-:S03]  /*81400*/  IMAD.MOV.U32 R10, RZ, RZ, R171 ;  /* 0x000000ffff0a7224 */ /* 0x002fc600078e00ab */
[----:B------:R-:W4:Y:S01]  /*81410*/  LDL.LU R15, [R1+0xf48] ;  /* 0x000f4800010f7983 */ /* 0x000f220000300800 */
[----:B------:R-:W-:-:S05]  /*81420*/  IMAD.MOV.U32 R11, RZ, RZ, R172 ;  /* 0x000000ffff0b7224 */ /* 0x000fca00078e00ac */
[----:B------:R1:W-:Y:S01]  /*81430*/  LDGSTS.E [R3+0x280], desc[UR60][R10.64], P0 ;  /* 0x002800000a037fae */ /* 0x0003e2000812187c */
[----:B---3--:R-:W-:-:S05]  /*81440*/  IADD3 R12, P1, R12, R5, RZ ;  /* 0x000000050c0c7210 */ /* 0x008fca0007f3e0ff */
[----:B--2---:R-:W-:Y:S01]  /*81450*/  IMAD.X R23, R23, 0x1, R0, P1 ;  /* 0x0000000117177824 */ /* 0x004fe200008e0600 */
[----:B----4-:R-:W-:Y:S01]  /*81460*/  IADD3 R13, P2, R13, R5, RZ ;  /* 0x000000050d0d7210 */ /* 0x010fe20007f5e0ff */
[----:B-1----:R-:W-:Y:S01]  /*81470*/  IMAD.MOV.U32 R10, RZ, RZ, R12 ;  /* 0x000000ffff0a7224 */ /* 0x002fe200078e000c */
[----:B------:R1:W-:Y:S01]  /*81480*/  STL [R1+0xe08], R12 ;  /* 0x000e080c01007387 */ /* 0x0003e20000100800 */
[----:B------:R-:W-:Y:S01]  /*81490*/  IMAD.MOV.U32 R11, RZ, RZ, R23 ;  /* 0x000000ffff0b7224 */ /* 0x000fe200078e0017 */
[----:B------:R-:W-:Y:S02]  /*814a0*/  IADD3.X R14, R14, R0, RZ, P2, !PT ;  /* 0x000000000e0e7210 */ /* 0x000fe400017fe4ff */
[----:B------:R-:W-:Y:S04]  /*814b0*/  STL [R1+0xe04], R23 ;  /* 0x000e041701007387 */ /* 0x000fe80000100800 */
[----:B------:R-:W-:Y:S04]  /*814c0*/  STL [R1+0xe48], R13 ;  /* 0x000e480d01007387 */ /* 0x000fe80000100800 */
[----:B-1----:R-:W2:Y:S04]  /*814d0*/  LDL.LU R12, [R1+0xf88] ;  /* 0x000f8800010c7983 */ /* 0x002ea80000300800 */
[----:B------:R1:W-:Y:S04]  /*814e0*/  LDGSTS.E [R3+0x680], desc[UR60][R10.64], P0 ;  /* 0x006800000a037fae */ /* 0x0003e8000812187c */
[----:B------:R3:W-:Y:S01]  /*814f0*/  STL [R1+0xe44], R14 ;  /* 0x000e440e01007387 */ /* 0x0007e20000100800 */
[----:B-1----:R-:W-:Y:S01]  /*81500*/  MOV R11, R14 ;  /* 0x0000000e000b7202 */ /* 0x002fe20000000f00 */
[----:B------:R-:W-:-:S02]  /*81510*/  IMAD.MOV.U32 R10, RZ, RZ, R13 ;  /* 0x000000ffff0a7224 */ /* 0x000fc400078e000d */
[----:B---3--:R-:W3:Y:S04]  /*81520*/  LDL.LU R14, [R1+0xf84] ;  /* 0x000f8400010e7983 */ /* 0x008ee80000300800 */
[----:B------:R-:W4:Y:S04]  /*81530*/  LDL.LU R13, [R1+0xfc4] ;  /* 0x000fc400010d7983 */ /* 0x000f280000300800 */
[----:B------:R-:W4:Y:S01]  /*81540*/  LDL.LU R4, [R1+0xfc8] ;  /* 0x000fc80001047983 */ /* 0x000f220000300800 */
[-C--:B------:R-:W-:Y:S02]  /*81550*/  IADD3 R19, P1, R19, R5.reuse, RZ ;  /* 0x0000000513137210 */ /* 0x080fe40007f3e0ff */
[----:B------:R-:W-:Y:S01]  /*81560*/  IADD3 R17, P2, R17, R5, RZ ;  /* 0x0000000511117210 */ /* 0x000fe20007f5e0ff */
[----:B------:R1:W-:Y:S02]  /*81570*/  LDGSTS.E [R3+0xa80], desc[UR60][R10.64], P0 ;  /* 0x00a800000a037fae */ /* 0x0003e4000812187c */
[----:B------:R-:W-:-:S02]  /*81580*/  IMAD.X R20, R20, 0x1, R0, P1 ;  /* 0x0000000114147824 */ /* 0x000fc400008e0600 */
[----:B------:R1:W-:Y:S01]  /*81590*/  STL [R1+0xe88], R19 ;  /* 0x000e881301007387 */ /* 0x0003e20000100800 */
[--C-:B------:R-:W-:Y:S01]  /*815a0*/  IMAD.X R18, R18, 0x1, R0.reuse, P2 ;  /* 0x0000000112127824 */ /* 0x100fe200010e0600 */
[----:B------:R-:W-:Y:S02]  /*815b0*/  IADD3 R21, P1, R21, R5, RZ ;  /* 0x0000000515157210 */ /* 0x000fe40007f3e0ff */
[----:B------:R1:W-:Y:S02]  /*815c0*/  STL [R1+0xe84], R20 ;  /* 0x000e841401007387 */ /* 0x0003e40000100800 */
[----:B-1----:R-:W-:Y:S01]  /*815d0*/  IMAD.MOV.U32 R10, RZ, RZ, R19 ;  /* 0x000000ffff0a7224 */ /* 0x002fe200078e0013 */
[----:B------:R-:W-:Y:S01]  /*815e0*/  MOV R11, R20 ;  /* 0x00000014000b7202 */ /* 0x000fe20000000f00 */
[----:B------:R-:W-:Y:S04]  /*815f0*/  STL [R1+0xec8], R17 ;  /* 0x000ec81101007387 */ /* 0x000fe80000100800 */
[----:B------:R-:W4:Y:S01]  /*81600*/  LDL.LU R19, [R1+0x1008] ;  /* 0x0010080001137983 */ /* 0x000f220000300800 */
[----:B------:R-:W-:-:S03]  /*81610*/  IMAD.X R22, R22, 0x1, R0, P1 ;  /* 0x0000000116167824 */ /* 0x000fc600008e0600 */
[----:B------:R1:W-:Y:S01]  /*81620*/  STL [R1+0xec4], R18 ;  /* 0x000ec41201007387 */ /* 0x0003e20000100800 */
[----:B------:R-:W-:-:S03]  /*81630*/  IADD3 R15, P2, R15, R5, RZ ;  /* 0x000000050f0f7210 */ /* 0x000fc60007f5e0ff */
[----:B------:R1:W-:Y:S04]  /*81640*/  LDGSTS.E [R3+0xe80], desc[UR60][R10.64], P0 ;  /* 0x00e800000a037fae */ /* 0x0003e8000812187c */
[----:B------:R-:W4:Y:S01]  /*81650*/  LDL.LU R20, [R1+0x1004] ;  /* 0x0010040001147983 */ /* 0x000f220000300800 */
[----:B------:R-:W-:Y:S01]  /*81660*/  IADD3.X R16, R16, R0, RZ, P2, !PT ;  /* 0x0000000010107210 */ /* 0x000fe200017fe4ff */
[----:B-1----:R-:W-:Y:S02]  /*81670*/  IMAD.MOV.U32 R10, RZ, RZ, R17 ;  /* 0x000000ffff0a7224 */ /* 0x002fe400078e0011 */
[----:B------:R-:W-:Y:S02]  /*81680*/  IMAD.MOV.U32 R11, RZ, RZ, R18 ;  /* 0x000000ffff0b7224 */ /* 0x000fe400078e0012 */
[----:B------:R-:W4:Y:S04]  /*81690*/  LDL.LU R18, [R1+0x1044] ;  /* 0x0010440001127983 */ /* 0x000f280000300800 */
[----:B------:R-:W4:Y:S04]  /*816a0*/  LDL.LU R17, [R1+0x1048] ;  /* 0x0010480001117983 */ /* 0x000f280000300800 */
[----:B------:R1:W-:Y:S04]  /*816b0*/  LDGSTS.E [R3+0x1280], desc[UR60][R10.64], P0 ;  /* 0x012800000a037fae */ /* 0x0003e8000812187c */
[----:B------:R1:W-:Y:S04]  /*816c0*/  STL [R1+0xf08], R21 ;  /* 0x000f081501007387 */ /* 0x0003e80000100800 */
[----:B------:R1:W-:Y:S02]  /*816d0*/  STL [R1+0xf04], R22 ;  /* 0x000f041601007387 */ /* 0x0003e40000100800 */
[----:B-1----:R-:W-:-:S02]  /*816e0*/  IMAD.MOV.U32 R10, RZ, RZ, R21 ;  /* 0x000000ffff0a7224 */ /* 0x002fc400078e0015 */
[----:B------:R-:W-:Y:S01]  /*816f0*/  STL [R1+0xf48], R15 ;  /* 0x000f480f01007387 */ /* 0x000fe20000100800 */
[----:B------:R-:W-:-:S03]  /*81700*/  IMAD.MOV.U32 R11, RZ, RZ, R22 ;  /* 0x000000ffff0b7224 */ /* 0x000fc600078e0016 */
[----:B------:R-:W4:Y:S04]  /*81710*/  LDL.LU R21, [R1+0x1088] ;  /* 0x0010880001157983 */ /* 0x000f280000300800 */
[----:B------:R1:W-:Y:S04]  /*81720*/  LDGSTS.E [R3+0x1680], desc[UR60][R10.64], P0 ;  /* 0x016800000a037fae */ /* 0x0003e8000812187c */
[----:B------:R1:W-:Y:S04]  /*81730*/  STL [R1+0xf44], R16 ;  /* 0x000f441001007387 */ /* 0x0003e80000100800 */
[----:B------:R-:W4:Y:S01]  /*81740*/  LDL.LU R22, [R1+0x1084] ;  /* 0x0010840001167983 */ /* 0x000f220000300800 */
[----:B-1----:R-:W-:Y:S01]  /*81750*/  IMAD.MOV.U32 R10, RZ, RZ, R15 ;  /* 0x000000ffff0a7224 */ /* 0x002fe200078e000f */
[----:B------:R-:W-:-:S02]  /*81760*/  MOV R11, R16 ;  /* 0x00000010000b7202 */ /* 0x000fc40000000f00 */
[----:B------:R-:W4:Y:S04]  /*81770*/  LDL.LU R16, [R1+0x10c4] ;  /* 0x0010c40001107983 */ /* 0x000f280000300800 */
[----:B------:R-:W4:Y:S04]  /*81780*/  LDL.LU R15, [R1+0x10c8] ;  /* 0x0010c800010f7983 */ /* 0x000f280000300800 */
[----:B------:R1:W-:Y:S01]  /*81790*/  LDGSTS.E [R3+0x1a80], desc[UR60][R10.64], P0 ;  /* 0x01a800000a037fae */ /* 0x0003e2000812187c */
[----:B--2---:R-:W-:-:S05]  /*817a0*/  IADD3 R12, P1, R12, R5, RZ ;  /* 0x000000050c0c7210 */ /* 0x004fca0007f3e0ff */
[----:B------:R2:W-:Y:S01]  /*817b0*/  STL [R1+0xf88], R12 ;  /* 0x000f880c01007387 */ /* 0x0005e20000100800 */
[----:B-1----:R-:W-:Y:S02]  /*817c0*/  IMAD.MOV.U32 R10, RZ, RZ, R12 ;  /* 0x000000ffff0a7224 */ /* 0x002fe400078e000c */
[----:B---3--:R-:W-:Y:S01]  /*817d0*/  IMAD.X R14, R14, 0x1, R0, P1 ;  /* 0x000000010e0e7824 */ /* 0x008fe200008e0600 */
[----:B----4-:R-:W-:-:S04]  /*817e0*/  IADD3 R4, P2, R4, R5, RZ ;  /* 0x0000000504047210 */ /* 0x010fc80007f5e0ff */
[----:B------:R1:W-:Y:S01]  /*817f0*/  STL [R1+0xf84], R14 ;  /* 0x000f840e01007387 */ /* 0x0003e20000100800 */
[----:B------:R-:W-:Y:S01]  /*81800*/  MOV R11, R14 ;  /* 0x0000000e000b7202 */ /* 0x000fe20000000f00 */
[----:B------:R-:W-:Y:S02]  /*81810*/  IMAD.X R13, R13, 0x1, R0, P2 ;  /* 0x000000010d0d7824 */ /* 0x000fe400010e0600 */
[----:B------:R-:W-:Y:S04]  /*81820*/  STL [R1+0xfc8], R4 ;  /* 0x000fc80401007387 */ /* 0x000fe80000100800 */
[----:B--2---:R-:W2:Y:S04]  /*81830*/  LDL.LU R12, [R1+0x1108] ;  /* 0x00110800010c7983 */ /* 0x004ea80000300800 */
[----:B------:R3:W-:Y:S04]  /*81840*/  STL [R1+0xfc4], R13 ;  /* 0x000fc40d01007387 */ /* 0x0007e80000100800 */
[----:B------:R4:W-:Y:S04]  /*81850*/  LDGSTS.E [R3+0x1e80], desc[UR60][R10.64], P0 ;  /* 0x01e800000a037fae */ /* 0x0009e8000812187c */
[----:B-1----:R-:W2:Y:S01]  /*81860*/  LDL.LU R14, [R1+0x1104] ;  /* 0x00110400010e7983 */ /* 0x002ea20000300800 */
[----:B----4-:R-:W-:-:S02]  /*81870*/  IMAD.MOV.U32 R11, RZ, RZ, R13 ;  /* 0x000000ffff0b7224 */ /* 0x010fc400078e000d */
[----:B------:R-:W-:Y:S01]  /*81880*/  IMAD.MOV.U32 R10, RZ, RZ, R4 ;  /* 0x000000ffff0a7224 */ /* 0x000fe200078e0004 */
[----:B---3--:R-:W3:Y:S04]  /*81890*/  LDL.LU R13, [R1+0x1144] ;  /* 0x00114400010d7983 */ /* 0x008ee80000300800 */
[----:B------:R-:W4:Y:S01]  /*818a0*/  LDL.LU R4, [R1+0x1148] ;  /* 0x0011480001047983 */ /* 0x000f220000300800 */
[----:B------:R-:W-:-:S03]  /*818b0*/  IADD3 R19, P1, R19, R5, RZ ;  /* 0x0000000513137210 */ /* 0x000fc60007f3e0ff */
[----:B------:R1:W-:Y:S02]  /*818c0*/  LDGSTS.E [R3+0x2280], desc[UR60][R10.64], P0 ;  /* 0x022800000a037fae */ /* 0x0003e4000812187c */
[----:B------:R-:W-:Y:S02]  /*818d0*/  IMAD.X R20, R20, 0x1, R0, P1 ;  /* 0x0000000114147824 */ /* 0x000fe400008e0600 */
[----:B------:R1:W-:Y:S01]  /*818e0*/  STL [R1+0x1008], R19 ;  /* 0x0010081301007387 */ /* 0x0003e20000100800 */
[----:B------:R-:W-:-:S03]  /*818f0*/  IADD3 R17, P2, R17, R5, RZ ;  /* 0x0000000511117210 */ /* 0x000fc60007f5e0ff */
[----:B------:R1:W-:Y:S02]  /*81900*/  STL [R1+0x1004], R20 ;  /* 0x0010041401007387 */ /* 0x0003e40000100800 */
[----:B-1----:R-:W-:Y:S01]  /*81910*/  IMAD.MOV.U32 R10, RZ, RZ, R19 ;  /* 0x000000ffff0a7224 */ /* 0x002fe200078e0013 */
[----:B------:R-:W-:Y:S01]  /*81920*/  IADD3.X R18, R18, R0, RZ, P2, !PT ;  /* 0x0000000012127210 */ /* 0x000fe200017fe4ff */
[----:B------:R-:W-:Y:S01]  /*81930*/  IMAD.MOV.U32 R11, RZ, RZ, R20 ;  /* 0x000000ffff0b7224 */ /* 0x000fe200078e0014 */
[----:B------:R-:W-:Y:S04]  /*81940*/  STL [R1+0x1048], R17 ;  /* 0x0010481101007387 */ /* 0x000fe80000100800 */
[----:B------:R-:W3:Y:S04]  /*81950*/  LDL.LU R19, [R1+0x1188] ;  /* 0x0011880001137983 */ /* 0x000ee80000300800 */
[----:B------:R1:W-:Y:S01]  /*81960*/  LDGSTS.E [R3+0x2680], desc[UR60][R10.64], P0 ;  /* 0x026800000a037fae */ /* 0x0003e2000812187c */
[----:B------:R-:W-:-:S03]  /*81970*/  IADD3 R21, P1, R21, R5, RZ ;  /* 0x0000000515157210 */ /* 0x000fc60007f3e0ff */
[----:B------:R1:W-:Y:S02]  /*81980*/  STL [R1+0x1044], R18 ;  /* 0x0010441201007387 */ /* 0x0003e40000100800 */
[----:B-1----:R-:W-:Y:S01]  /*81990*/  IMAD.MOV.U32 R10, RZ, RZ, R17 ;  /* 0x000000ffff0a7224 */ /* 0x002fe200078e0011 */
[----:B------:R-:W-:Y:S01]  /*819a0*/  MOV R11, R18 ;  /* 0x00000012000b7202 */ /* 0x000fe20000000f00 */
[----:B------:R-:W3:Y:S04]  /*819b0*/  LDL.LU R20, [R1+0x1184] ;  /* 0x0011840001147983 */ /* 0x000ee80000300800 */
[----:B------:R-:W3:Y:S01]  /*819c0*/  LDL.LU R18, [R1+0x11c4] ;  /* 0x0011c40001127983 */ /* 0x000ee20000300800 */
[----:B------:R-:W-:-:S03]  /*819d0*/  IMAD.X R22, R22, 0x1, R0, P1 ;  /* 0x0000000116167824 */ /* 0x000fc600008e0600 */
[----:B------:R-:W3:Y:S04]  /*819e0*/  LDL.LU R17, [R1+0x11c8] ;  /* 0x0011c80001117983 */ /* 0x000ee80000300800 */
[----:B------:R1:W-:Y:S01]  /*819f0*/  LDGSTS.E [R3+0x2a80], desc[UR60][R10.64], P0 ;  /* 0x02a800000a037fae */ /* 0x0003e2000812187c */
[----:B------:R-:W-:-:S03]  /*81a00*/  IADD3 R15, P2, R15, R5, RZ ;  /* 0x000000050f0f7210 */ /* 0x000fc60007f5e0ff */
[----:B------:R1:W-:Y:S04]  /*81a10*/  STL [R1+0x1088], R21 ;  /* 0x0010881501007387 */ /* 0x0003e80000100800 */
[----:B------:R1:W-:Y:S01]  /*81a20*/  STL [R1+0x1084], R22 ;  /* 0x0010841601007387 */ /* 0x0003e20000100800 */
[----:B------:R-:W-:Y:S02]  /*81a30*/  IMAD.X R16, R16, 0x1, R0, P2 ;  /* 0x0000000110107824 */ /* 0x000fe400010e0600 */
[----:B-1----:R-:W-:Y:S01]  /*81a40*/  IMAD.MOV.U32 R10, RZ, RZ, R21 ;  /* 0x000000ffff0a7224 */ /* 0x002fe200078e0015 */
[----:B------:R-:W-:Y:S01]  /*81a50*/  MOV R11, R22 ;  /* 0x00000016000b7202 */ /* 0x000fe20000000f00 */
[----:B------:R-:W-:Y:S04]  /*81a60*/  STL [R1+0x10c8], R15 ;  /* 0x0010c80f01007387 */ /* 0x000fe80000100800 */
[----:B------:R-:W3:Y:S04]  /*81a70*/  LDL.LU R21, [R1+0x1208] ;  /* 0x0012080001157983 */ /* 0x000ee80000300800 */
[----:B------:R1:W-:Y:S04]  /*81a80*/  LDGSTS.E [R3+0x2e80], desc[UR60][R10.64], P0 ;  /* 0x02e800000a037fae */ /* 0x0003e8000812187c */
[----:B------:R1:W-:Y:S04]  /*81a90*/  STL [R1+0x10c4], R16 ;  /* 0x0010c41001007387 */ /* 0x0003e80000100800 */
[----:B------:R-:W3:Y:S01]  /*81aa0*/  LDL.LU R22, [R1+0x1204] ;  /* 0x0012040001167983 */ /* 0x000ee20000300800 */
[----:B-1----:R-:W-:-:S02]  /*81ab0*/  IMAD.MOV.U32 R10, RZ, RZ, R15 ;  /* 0x000000ffff0a7224 */ /* 0x002fc400078e000f */
[----:B------:R-:W-:Y:S02]  /*81ac0*/  IMAD.MOV.U32 R11, RZ, RZ, R16 ;  /* 0x000000ffff0b7224 */ /* 0x000fe400078e0010 */
[----:B------:R-:W3:Y:S04]  /*81ad0*/  LDL.LU R16, [R1+0x1244] ;  /* 0x0012440001107983 */ /* 0x000ee80000300800 */
[----:B------:R-:W3:Y:S04]  /*81ae0*/  LDL.LU R15, [R1+0x1248] ;  /* 0x00124800010f7983 */ /* 0x000ee80000300800 */
[----:B------:R1:W-:Y:S01]  /*81af0*/  LDGSTS.E [R3+0x3280], desc[UR60][R10.64], P0 ;  /* 0x032800000a037fae */ /* 0x0003e2000812187c */
[----:B--2---:R-:W-:-:S05]  /*81b00*/  IADD3 R12, P1, R12, R5, RZ ;  /* 0x000000050c0c7210 */ /* 0x004fca0007f3e0ff */
[----:B------:R2:W-:Y:S01]  /*81b10*/  STL [R1+0x1108], R12 ;  /* 0x0011080c01007387 */ /* 0x0005e20000100800 */
[----:B-1----:R-:W-:Y:S02]  /*81b20*/  IMAD.MOV.U32 R10, RZ, RZ, R12 ;  /* 0x000000ffff0a7224 */ /* 0x002fe400078e000c */
[----:B------:R-:W-:-:S04]  /*81b30*/  IMAD.X R14, R14, 0x1, R0, P1 ;  /* 0x000000010e0e7824 */ /* 0x000fc800008e0600 */
[----:B------:R-:W-:Y:S01]  /*81b40*/  IMAD.MOV.U32 R11, RZ, RZ, R14 ;  /* 0x000000ffff0b7224 */ /* 0x000fe200078e000e */
[----:B------:R1:W-:Y:S04]  /*81b50*/  STL [R1+0x1104], R14 ;  /* 0x0011040e01007387 */ /* 0x0003e80000100800 */
[----:B------:R1:W-:Y:S01]  /*81b60*/  LDGSTS.E [R3+0x3680], desc[UR60][R10.64], P0 ;  /* 0x036800000a037fae */ /* 0x0003e2000812187c */
[----:B----4-:R-:W-:-:S04]  /*81b70*/  IADD3 R4, P2, R4, R5, RZ ;  /* 0x0000000504047210 */ /* 0x010fc80007f5e0ff */
[----:B---3--:R-:W-:Y:S01]  /*81b80*/  IADD3.X R13, R13, R0, RZ, P2, !PT ;  /* 0x000000000d0d7210 */ /* 0x008fe200017fe4ff */
[----:B------:R-:W-:Y:S04]  /*81b90*/  STL [R1+0x1148], R4 ;  /* 0x0011480401007387 */ /* 0x000fe80000100800 */
[----:B--2---:R-:W2:Y:S01]  /*81ba0*/  LDL.LU R12, [R1+0x1288] ;  /* 0x00128800010c7983 */ /* 0x004ea20000300800 */
[----:B-1----:R-:W-:Y:S01]  /*81bb0*/  MOV R11, R13 ;  /* 0x0000000d000b7202 */ /* 0x002fe20000000f00 */
[----:B------:R-:W-:Y:S02]  /*81bc0*/  IMAD.MOV.U32 R10, RZ, RZ, R4 ;  /* 0x000000ffff0a7224 */ /* 0x000fe400078e0004 */
[----:B------:R1:W-:Y:S04]  /*81bd0*/  STL [R1+0x1144], R13 ;  /* 0x0011440d01007387 */ /* 0x0003e80000100800 */
[----:B------:R-:W3:Y:S04]  /*81be0*/  LDL.LU R14, [R1+0x1284] ;  /* 0x00128400010e7983 */ /* 0x000ee80000300800 */
[----:B------:R4:W-:Y:S04]  /*81bf0*/  LDGSTS.E [R3+0x3a80], desc[UR60][R10.64], P0 ;  /* 0x03a800000a037fae */ /* 0x0009e8000812187c */
[----:B-1----:R-:W3:Y:S04]  /*81c00*/  LDL.LU R13, [R1+0x12c4] ;  /* 0x0012c400010d7983 */ /* 0x002ee80000300800 */
[----:B------:R-:W3:Y:S01]  /*81c10*/  LDL.LU R4, [R1+0x12c8] ;  /* 0x0012c80001047983 */ /* 0x000ee20000300800 */
[----:B------:R-:W-:-:S05]  /*81c20*/  IADD3 R19, P1, R19, R5, RZ ;  /* 0x0000000513137210 */ /* 0x000fca0007f3e0ff */
[----:B----4-:R-:W-:Y:S02]  /*81c30*/  IMAD.MOV.U32 R10, RZ, RZ, R19 ;  /* 0x000000ffff0a7224 */ /* 0x010fe400078e0013 */
[--C-:B------:R-:W-:Y:S01]  /*81c40*/  IMAD.X R20, R20, 0x1, R0.reuse, P1 ;  /* 0x0000000114147824 */ /* 0x100fe200008e0600 */
[----:B------:R1:W-:Y:S04]  /*81c50*/  STL [R1+0x1188], R19 ;  /* 0x0011881301007387 */ /* 0x0003e80000100800 */
[----:B------:R-:W-:Y:S02]  /*81c60*/  MOV R11, R20 ;  /* 0x00000014000b7202 */ /* 0x000fe40000000f00 */
[-C--:B------:R-:W-:Y:S01]  /*81c70*/  IADD3 R17, P2, R17, R5.reuse, RZ ;  /* 0x0000000511117210 */ /* 0x080fe20007f5e0ff */
[----:B------:R4:W-:Y:S04]  /*81c80*/  STL [R1+0x1184], R20 ;  /* 0x0011841401007387 */ /* 0x0009e80000100800 */
[----:B------:R-:W-:Y:S01]  /*81c90*/  IMAD.X R18, R18, 0x1, R0, P2 ;  /* 0x0000000112127824 */ /* 0x000fe200010e0600 */
[----:B------:R4:W-:Y:S04]  /*81ca0*/  LDGSTS.E [R3+0x3e80], desc[UR60][R10.64], P0 ;  /* 0x03e800000a037fae */ /* 0x0009e8000812187c */
[----:B------:R-:W-:Y:S04]  /*81cb0*/  STL [R1+0x11c8], R17 ;  /* 0x0011c81101007387 */ /* 0x000fe80000100800 */
[----:B-1----:R-:W3:Y:S01]  /*81cc0*/  LDL.LU R19, [R1+0x1308] ;  /* 0x0013080001137983 */ /* 0x002ee20000300800 */
[----:B----4-:R-:W-:Y:S01]  /*81cd0*/  IMAD.MOV.U32 R10, RZ, RZ, R17 ;  /* 0x000000ffff0a7224 */ /* 0x010fe200078e0011 */
[----:B------:R-:W-:Y:S01]  /*81ce0*/  IADD3 R21, P1, R21, R5, RZ ;  /* 0x0000000515157210 */ /* 0x000fe20007f3e0ff */
[----:B------:R-:W-:Y:S01]  /*81cf0*/  IMAD.MOV.U32 R11, RZ, RZ, R18 ;  /* 0x000000ffff0b7224 */ /* 0x000fe200078e0012 */
[----:B------:R1:W-:Y:S04]  /*81d00*/  STL [R1+0x11c4], R18 ;  /* 0x0011c41201007387 */ /* 0x0003e80000100800 */
[----:B------:R4:W-:Y:S04]  /*81d10*/  LDGSTS.E [R3+0x4280], desc[UR60][R10.64], P0 ;  /* 0x042800000a037fae */ /* 0x0009e8000812187c */
[----:B------:R-:W3:Y:S01]  /*81d20*/  LDL.LU R20, [R1+0x1304] ;  /* 0x0013040001147983 */ /* 0x000ee20000300800 */
[----:B------:R-:W-:-:S03]  /*81d30*/  IMAD.X R22, R22, 0x1, R0, P1 ;  /* 0x0000000116167824 */ /* 0x000fc600008e0600 */
[----:B-1----:R-:W3:Y:S01]  /*81d40*/  LDL.LU R18, [R1+0x1344] ;  /* 0x0013440001127983 */ /* 0x002ee20000300800 */
[----:B----4-:R-:W-:-:S03]  /*81d50*/  IMAD.MOV.U32 R10, RZ, RZ, R21 ;  /* 0x000000ffff0a7224 */ /* 0x010fc600078e0015 */
[----:B------:R-:W4:Y:S01]  /*81d60*/  LDL.LU R17, [R1+0x1348] ;  /* 0x0013480001117983 */ /* 0x000f220000300800 */
[----:B------:R-:W-:Y:S01]  /*81d70*/  IMAD.MOV.U32 R11, RZ, RZ, R22 ;  /* 0x000000ffff0b7224 */ /* 0x000fe200078e0016 */
[----:B------:R-:W-:Y:S02]  /*81d80*/  IADD3 R15, P2, R15, R5, RZ ;  /* 0x000000050f0f7210 */ /* 0x000fe40007f5e0ff */
[----:B------:R1:W-:Y:S02]  /*81d90*/  STL [R1+0x1208], R21 ;  /* 0x0012081501007387 */ /* 0x0003e40000100800 */
[----:B------:R-:W-:Y:S02]  /*81da0*/  IADD3.X R16, R16, R0, RZ, P2, !PT ;  /* 0x0000000010107210 */ /* 0x000fe400017fe4ff */
[----:B------:R1:W-:Y:S04]  /*81db0*/  STL [R1+0x1204], R22 ;  /* 0x0012041601007387 */ /* 0x0003e80000100800 */
[----:B------:R-:W-:Y:S04]  /*81dc0*/  STL [R1+0x1248], R15 ;  /* 0x0012480f01007387 */ /* 0x000fe80000100800 */
[----:B------:R1:W-:Y:S04]  /*81dd0*/  LDGSTS.E [R3+0x4680], desc[UR60][R10.64], P0 ;  /* 0x046800000a037fae */ /* 0x0003e8000812187c */
[----:B-1----:R-:W4:Y:S04]  /*81de0*/  LDL.LU R21, [R1+0x1388] ;  /* 0x0013880001157983 */ /* 0x002f280000300800 */
[----:B------:R1:W-:Y:S01]  /*81df0*/  STL [R1+0x1244], R16 ;  /* 0x0012441001007387 */ /* 0x0003e20000100800 */
[----:B------:R-:W-:Y:S01]  /*81e00*/  IMAD.MOV.U32 R10, RZ, RZ, R15 ;  /* 0x000000ffff0a7224 */ /* 0x000fe200078e000f */
[----:B------:R-:W-:-:S02]  /*81e10*/  MOV R11, R16 ;  /* 0x00000010000b7202 */ /* 0x000fc40000000f00 */
[----:B------:R-:W4:Y:S04]  /*81e20*/  LDL.LU R22, [R1+0x1384] ;  /* 0x0013840001167983 */ /* 0x000f280000300800 */
[----:B-1----:R-:W4:Y:S04]  /*81e30*/  LDL.LU R16, [R1+0x13c4] ;  /* 0x0013c40001107983 */ /* 0x002f280000300800 */
[----:B------:R1:W-:Y:S04]  /*81e40*/  LDGSTS.E [R3+0x4a80], desc[UR60][R10.64], P0 ;  /* 0x04a800000a037fae */ /* 0x0003e8000812187c */
[----:B------:R-:W4:Y:S01]  /*81e50*/  LDL.LU R15, [R1+0x13c8] ;  /* 0x0013c800010f7983 */ /* 0x000f220000300800 */
[----:B--2---:R-:W-:-:S05]  /*81e60*/  IADD3 R12, P1, R12, R5, RZ ;  /* 0x000000050c0c7210 */ /* 0x004fca0007f3e0ff */
[----:B---3--:R-:W-:Y:S02]  /*81e70*/  IMAD.X R14, R14, 0x1, R0, P1 ;  /* 0x000000010e0e7824 */ /* 0x008fe400008e0600 */
[----:B-1----:R-:W-:Y:S01]  /*81e80*/  IMAD.MOV.U32 R10, RZ, RZ, R12 ;  /* 0x000000ffff0a7224 */ /* 0x002fe200078e000c */
[----:B------:R1:W-:Y:S02]  /*81e90*/  STL [R1+0x1288], R12 ;  /* 0x0012880c01007387 */ /* 0x0003e40000100800 */
[----:B------:R-:W-:Y:S02]  /*81ea0*/  MOV R11, R14 ;  /* 0x0000000e000b7202 */ /* 0x000fe40000000f00 */
[----:B------:R-:W-:Y:S01]  /*81eb0*/  IADD3 R4, P2, R4, R5, RZ ;  /* 0x0000000504047210 */ /* 0x000fe20007f5e0ff */
[----:B------:R-:W-:Y:S04]  /*81ec0*/  STL [R1+0x1284], R14 ;  /* 0x0012840e01007387 */ /* 0x000fe80000100800 */
[----:B------:R-:W-:Y:S01]  /*81ed0*/  IMAD.X R13, R13, 0x1, R0, P2 ;  /* 0x000000010d0d7824 */ /* 0x000fe200010e0600 */
[----:B------:R-:W-:Y:S04]  /*81ee0*/  STL [R1+0x12c8], R4 ;  /* 0x0012c80401007387 */ /* 0x000fe80000100800 */
[----:B-1----:R-:W2:Y:S04]  /*81ef0*/  LDL.LU R12, [R1+0x1408] ;  /* 0x00140800010c7983 */ /* 0x002ea80000300800 */
[----:B------:R1:W-:Y:S04]  /*81f00*/  LDGSTS.E [R3+0x4e80], desc[UR60][R10.64], P0 ;  /* 0x04e800000a037fae */ /* 0x0003e8000812187c */
[----:B------:R3:W-:Y:S01]  /*81f10*/  STL [R1+0x12c4], R13 ;  /* 0x0012c40d01007387 */ /* 0x0007e20000100800 */
[----:B-1----:R-:W-:-:S03]  /*81f20*/  IMAD.MOV.U32 R11, RZ, RZ, R13 ;  /* 0x000000ffff0b7224 */ /* 0x002fc600078e000d */
[----:B---3--:R-:W3:Y:S01]  /*81f30*/  LDL.LU R13, [R1+0x1404] ;  /* 0x00140400010d7983 */ /* 0x008ee20000300800 */
[----:B------:R-:W-:-:S03]  /*81f40*/  IMAD.MOV.U32 R10, RZ, RZ, R4 ;  /* 0x000000ffff0a7224 */ /* 0x000fc600078e0004 */
[----:B------:R-:W3:Y:S04]  /*81f50*/  LDL.LU R14, [R1+0x1444] ;  /* 0x00144400010e7983 */ /* 0x000ee80000300800 */
[----:B------:R-:W3:Y:S01]  /*81f60*/  LDL.LU R4, [R1+0x1448] ;  /* 0x0014480001047983 */ /* 0x000ee20000300800 */
[----:B------:R-:W-:-:S03]  /*81f70*/  IADD3 R19, P1, R19, R5, RZ ;  /* 0x0000000513137210 */ /* 0x000fc60007f3e0ff */
[----:B------:R1:W-:Y:S04]  /*81f80*/  LDGSTS.E [R3+0x5280], desc[UR60][R10.64], P0 ;  /* 0x052800000a037fae */ /* 0x0003e8000812187c */
[----:B------:R4:W-:Y:S01]  /*81f90*/  STL [R1+0x1308], R19 ;  /* 0x0013081301007387 */ /* 0x0009e20000100800 */
[----:B------:R-:W-:Y:S02]  /*81fa0*/  IMAD.X R20, R20, 0x1, R0, P1 ;  /* 0x0000000114147824 */ /* 0x000fe400008e0600 */
[----:B-1----:R-:W-:Y:S02]  /*81fb0*/  IMAD.MOV.U32 R10, RZ, RZ, R19 ;  /* 0x000000ffff0a7224 */ /* 0x002fe400078e0013 */
[----:B------:R-:W-:Y:S01]  /*81fc0*/  IMAD.MOV.U32 R11, RZ, RZ, R20 ;  /* 0x000000ffff0b7224 */ /* 0x000fe200078e0014 */
[----:B------:R1:W-:Y:S01]  /*81fd0*/  STL [R1+0x1304], R20 ;  /* 0x0013041401007387 */ /* 0x0003e20000100800 */
[----:B----4-:R-:W-:-:S03]  /*81fe0*/  IADD3 R17, P2, R17, R5, RZ ;  /* 0x0000000511117210 */ /* 0x010fc60007f5e0ff */
[----:B------:R4:W-:Y:S01]  /*81ff0*/  LDGSTS.E [R3+0x5680], desc[UR60][R10.64], P0 ;  /* 0x056800000a037fae */ /* 0x0009e2000812187c */
[----:B------:R-:W-:-:S03]  /*82000*/  IADD3.X R18, R18, R0, RZ, P2, !PT ;  /* 0x0000000012127210 */ /* 0x000fc600017fe4ff */
[----:B------:R-:W-:Y:S04]  /*82010*/  STL [R1+0x1348], R17 ;  /* 0x0013481101007387 */ /* 0x000fe80000100800 */
[----:B------:R-:W3:Y:S01]  /*82020*/  LDL.LU R19, [R1+0x1488] ;  /* 0x0014880001137983 */ /* 0x000ee20000300800 */
[----:B----4-:R-:W-:Y:S01]  /*82030*/  IMAD.MOV.U32 R10, RZ, RZ, R17 ;  /* 0x000000ffff0a7224 */ /* 0x010fe200078e0011 */
[----:B------:R-:W-:Y:S02]  /*82040*/  MOV R11, R18 ;  /* 0x00000012000b7202 */ /* 0x000fe40000000f00 */
[----:B------:R4:W-:Y:S04]  /*82050*/  STL [R1+0x1344], R18 ;  /* 0x0013441201007387 */ /* 0x0009e80000100800 */
[----:B-1----:R-:W3:Y:S01]  /*82060*/  LDL.LU R20, [R1+0x1484] ;  /* 0x0014840001147983 */ /* 0x002ee20000300800 */
[----:B------:R-:W-:-:S03]  /*82070*/  IADD3 R21, P1, R21, R5, RZ ;  /* 0x0000000515157210 */ /* 0x000fc60007f3e0ff */
[----:B------:R1:W-:Y:S04]  /*82080*/  LDGSTS.E [R3+0x5a80], desc[UR60][R10.64], P0 ;  /* 0x05a800000a037fae */ /* 0x0003e8000812187c */
[----:B----4-:R-:W4:Y:S04]  /*82090*/  LDL.LU R18, [R1+0x14c4] ;  /* 0x0014c40001127983 */ /* 0x010f280000300800 */
[----:B------:R-:W4:Y:S01]  /*820a0*/  LDL.LU R17, [R1+0x14c8] ;  /* 0x0014c80001117983 */ /* 0x000f220000300800 */
[----:B------:R-:W-:Y:S02]  /*820b0*/  IMAD.X R22, R22, 0x1, R0, P1 ;  /* 0x0000000116167824 */ /* 0x000fe400008e0600 */
[----:B-1----:R-:W-:-:S03]  /*820c0*/  IMAD.MOV.U32 R10, RZ, RZ, R21 ;  /* 0x000000ffff0a7224 */ /* 0x002fc600078e0015 */
[----:B------:R-:W-:Y:S01]  /*820d0*/  MOV R11, R22 ;  /* 0x00000016000b7202 */ /* 0x000fe20000000f00 */
[----:B------:R1:W-:Y:S01]  /*820e0*/  STL [R1+0x1388], R21 ;  /* 0x0013881501007387 */ /* 0x0003e20000100800 */
[----:B------:R-:W-:-:S03]  /*820f0*/  IADD3 R15, P2, R15, R5, RZ ;  /* 0x000000050f0f7210 */ /* 0x000fc60007f5e0ff */
[----:B------:R1:W-:Y:S02]  /*82100*/  STL [R1+0x1384], R22 ;  /* 0x0013841601007387 */ /* 0x0003e40000100800 */
[----:B------:R-:W-:Y:S02]  /*82110*/  IMAD.X R16, R16, 0x1, R0, P2 ;  /* 0x0000000110107824 */ /* 0x000fe400010e0600 */
[----:B------:R-:W-:Y:S04]  /*82120*/  STL [R1+0x13c8], R15 ;  /* 0x0013c80f01007387 */ /* 0x000fe80000100800 */
[----:B-1----:R-:W4:Y:S04]  /*82130*/  LDL.LU R21, [R1+0x1508] ;  /* 0x0015080001157983 */ /* 0x002f280000300800 */
[----:B------:R1:W-:Y:S04]  /*82140*/  LDGSTS.E [R3+0x5e80], desc[UR60][R10.64], P0 ;  /* 0x05e800000a037fae */ /* 0x0003e8000812187c */
[----:B------:R1:W-:Y:S04]  /*82150*/  STL [R1+0x13c4], R16 ;  /* 0x0013c41001007387 */ /* 0x0003e80000100800 */
[----:B------:R-:W4:Y:S01]  /*82160*/  LDL.LU R22, [R1+0x1504] ;  /* 0x0015040001167983 */ /* 0x000f220000300800 */
[----:B-1----:R-:W-:-:S02]  /*82170*/  IMAD.MOV.U32 R10, RZ, RZ, R15 ;  /* 0x000000ffff0a7224 */ /* 0x002fc400078e000f */
[----:B------:R-:W-:Y:S02]  /*82180*/  IMAD.MOV.U32 R11, RZ, RZ, R16 ;  /* 0x000000ffff0b7224 */ /* 0x000fe400078e0010 */
[----:B------:R-:W4:Y:S04]  /*82190*/  LDL.LU R16, [R1+0x1544] ;  /* 0x0015440001107983 */ /* 0x000f280000300800 */
[----:B------:R-:W4:Y:S04]  /*821a0*/  LDL.LU R15, [R1+0x1548] ;  /* 0x00154800010f7983 */ /* 0x000f280000300800 */
[----:B------:R1:W-:Y:S01]  /*821b0*/  LDGSTS.E [R3+0x6280], desc[UR60][R10.64], P0 ;  /* 0x062800000a037fae */ /* 0x0003e2000812187c */
[----:B--2---:R-:W-:-:S05]  /*821c0*/  IADD3 R12, P1, R12, R5, RZ ;  /* 0x000000050c0c7210 */ /* 0x004fca0007f3e0ff */
[----:B------:R-:W-:Y:S01]  /*821d0*/  STL [R1+0x1408], R12 ;  /* 0x0014080c01007387 */ /* 0x000fe20000100800 */
[----:B-1----:R-:W-:Y:S02]  /*821e0*/  IMAD.MOV.U32 R10, RZ, RZ, R12 ;  /* 0x000000ffff0a7224 */ /* 0x002fe400078e000c */
[----:B---3--:R-:W-:Y:S01]  /*821f0*/  IMAD.X R13, R13, 0x1, R0, P1 ;  /* 0x000000010d0d7824 */ /* 0x008fe200008e0600 */
[----:B------:R-:W-:-:S04]  /*82200*/  IADD3 R4, P2, R4, R5, RZ ;  /* 0x0000000504047210 */ /* 0x000fc80007f5e0ff */
[----:B------:R1:W-:Y:S01]  /*82210*/  STL [R1+0x1404], R13 ;  /* 0x0014040d01007387 */ /* 0x0003e20000100800 */
[----:B------:R-:W-:Y:S01]  /*82220*/  IADD3.X R14, R14, R0, RZ, P2, !PT ;  /* 0x000000000e0e7210 */ /* 0x000fe200017fe4ff */
[----:B------:R-:W-:Y:S02]  /*82230*/  IMAD.MOV.U32 R11, RZ, RZ, R13 ;  /* 0x000000ffff0b7224 */ /* 0x000fe400078e000d */
        /* <DEDUP_REMOVED lines=9> */
[----:B------:R-:W-:-:S03]  /*822d0*/  IADD3 R19, P1, R19, R5, RZ ;  /* 0x0000000513137210 */ /* 0x000fc60007f3e0ff */
[----:B------:R1:W-:Y:S02]  /*822e0*/  LDGSTS.E [R3+0x6a80], desc[UR60][R10.64], P0 ;  /* 0x06a800000a037fae */ /* 0x0003e4000812187c */
[----:B------:R-:W-:Y:S02]  /*822f0*/  IMAD.X R20, R20, 0x1, R0, P1 ;  /* 0x0000000114147824 */ /* 0x000fe400008e0600 */
[----:B-1----:R-:W-:-:S03]  /*82300*/  IMAD.MOV.U32 R10, RZ, RZ, R19 ;  /* 0x000000ffff0a7224 */ /* 0x002fc600078e0013 */
[----:B------:R-:W-:Y:S02]  /*82310*/  MOV R11, R20 ;  /* 0x00000014000b7202 */ /* 0x000fe40000000f00 */
[-C--:B----4-:R-:W-:Y:S01]  /*82320*/  IADD3 R17, P2, R17, R5.reuse, RZ ;  /* 0x0000000511117210 */ /* 0x090fe20007f5e0ff */
[----:B------:R1:W-:Y:S04]  /*82330*/  STL [R1+0x1488], R19 ;  /* 0x0014881301007387 */ /* 0x0003e80000100800 */
[----:B------:R-:W-:Y:S01]  /*82340*/  IMAD.X R18, R18, 0x1, R0, P2 ;  /* 0x0000000112127824 */ /* 0x000fe200010e0600 */
[----:B------:R4:W-:Y:S04]  /*82350*/  STL [R1+0x1484], R20 ;  /* 0x0014841401007387 */ /* 0x0009e80000100800 */
[----:B------:R1:W-:Y:S04]  /*82360*/  LDGSTS.E [R3+0x6e80], desc[UR60][R10.64], P0 ;  /* 0x06e800000a037fae */ /* 0x0003e8000812187c */
[----:B------:R-:W-:Y:S04]  /*82370*/  STL [R1+0x14c8], R17 ;  /* 0x0014c81101007387 */ /* 0x000fe80000100800 */
[----:B-1----:R-:W2:Y:S01]  /*82380*/  LDL.LU R19, [R1+0x1608] ;  /* 0x0016080001137983 */ /* 0x002ea20000300800 */
[----:B------:R-:W-:Y:S01]  /*82390*/  IADD3 R21, P1, R21, R5, RZ ;  /* 0x0000000515157210 */ /* 0x000fe20007f3e0ff */
[----:B------:R-:W-:-:S02]  /*823a0*/  IMAD.MOV.U32 R10, RZ, RZ, R17 ;  /* 0x000000ffff0a7224 */ /* 0x000fc400078e0011 */
[----:B------:R-:W-:Y:S01]  /*823b0*/  IMAD.MOV.U32 R11, RZ, RZ, R18 ;  /* 0x000000ffff0b7224 */ /* 0x000fe200078e0012 */
[----:B------:R1:W-:Y:S04]  /*823c0*/  STL [R1+0x14c4], R18 ;  /* 0x0014c41201007387 */ /* 0x0003e80000100800 */
[----:B----4-:R-:W4:Y:S01]  /*823d0*/  LDL.LU R20, [R1+0x1604] ;  /* 0x0016040001147983 */ /* 0x010f220000300800 */
[----:B------:R-:W-:-:S03]  /*823e0*/  IMAD.X R22, R22, 0x1, R0, P1 ;  /* 0x0000000116167824 */ /* 0x000fc600008e0600 */
[----:B------:R1:W-:Y:S04]  /*823f0*/  LDGSTS.E [R3+0x7280], desc[UR60][R10.64], P0 ;  /* 0x072800000a037fae */ /* 0x0003e8000812187c */
[----:B-1----:R-:W4:Y:S04]  /*82400*/  LDL.LU R18, [R1+0x1644] ;  /* 0x0016440001127983 */ /* 0x002f280000300800 */
[----:B------:R-:W4:Y:S01]  /*82410*/  LDL.LU R17, [R1+0x1648] ;  /* 0x0016480001117983 */ /* 0x000f220000300800 */
[----:B------:R-:W-:Y:S01]  /*82420*/  IADD3 R15, P2, R15, R5, RZ ;  /* 0x000000050f0f7210 */ /* 0x000fe20007f5e0ff */
[----:B------:R-:W-:-:S02]  /*82430*/  IMAD.MOV.U32 R10, RZ, RZ, R21 ;  /* 0x000000ffff0a7224 */ /* 0x000fc400078e0015 */
[----:B------:R-:W-:Y:S01]  /*82440*/  IMAD.MOV.U32 R11, RZ, RZ, R22 ;  /* 0x000000ffff0b7224 */ /* 0x000fe200078e0016 */
[----:B------:R-:W-:Y:S01]  /*82450*/  IADD3.X R16, R16, R0, RZ, P2, !PT ;  /* 0x0000000010107210 */ /* 0x000fe200017fe4ff */
[----:B------:R-:W-:Y:S04]  /*82460*/  STL [R1+0x1508], R21 ;  /* 0x0015081501007387 */ /* 0x000fe80000100800 */
[----:B------:R-:W-:Y:S04]  /*82470*/  STL [R1+0x1504], R22 ;  /* 0x0015041601007387 */ /* 0x000fe80000100800 */
[----:B------:R-:W-:Y:S04]  /*82480*/  STL [R1+0x1548], R15 ;  /* 0x0015480f01007387 */ /* 0x000fe80000100800 */
[----:B------:R1:W-:Y:S04]  /*82490*/  LDGSTS.E [R3+0x7680], desc[UR60][R10.64], P0 ;  /* 0x076800000a037fae */ /* 0x0003e8000812187c */
[----:B------:R1:W-:Y:S02]  /*824a0*/  STL [R1+0x1544], R16 ;  /* 0x0015441001007387 */ /* 0x0003e40000100800 */
[----:B-1----:R-:W-:Y:S01]  /*824b0*/  IMAD.MOV.U32 R10, RZ, RZ, R15 ;  /* 0x000000ffff0a7224 */ /* 0x002fe200078e000f */
[----:B------:R-:W-:-:S02]  /*824c0*/  MOV R11, R16 ;  /* 0x00000010000b7202 */ /* 0x000fc40000000f00 */
[----:B------:R-:W4:Y:S04]  /*824d0*/  LDL.LU R16, [R1+0x1684] ;  /* 0x0016840001107983 */ /* 0x000f280000300800 */
[----:B------:R-:W4:Y:S04]  /*824e0*/  LDL.LU R15, [R1+0x1688] ;  /* 0x00168800010f7983 */ /* 0x000f280000300800 */
[----:B------:R-:W4:Y:S04]  /*824f0*/  LDL.LU R152, [R1+0x16c4] ;  /* 0x0016c40001987983 */ /* 0x000f280000300800 */
[----:B------:R1:W-:Y:S01]  /*82500*/  LDGSTS.E [R3+0x7a80], desc[UR60][R10.64], P0 ;  /* 0x07a800000a037fae */ /* 0x0003e2000812187c */
[----:B---3--:R-:W-:-:S05]  /*82510*/  IADD3 R12, P1, R12, R5, RZ ;  /* 0x000000050c0c7210 */ /* 0x008fca0007f3e0ff */
[----:B------:R-:W-:Y:S01]  /*82520*/  IMAD.X R13, R13, 0x1, R0, P1 ;  /* 0x000000010d0d7824 */ /* 0x000fe200008e0600 */
[----:B------:R-:W-:Y:S01]  /*82530*/  STL [R1+0x1588], R12 ;  /* 0x0015880c01007387 */ /* 0x000fe20000100800 */
[----:B--2---:R-:W-:-:S03]  /*82540*/  IADD3 R4, P2, R4, R5, RZ ;  /* 0x0000000504047210 */ /* 0x004fc60007f5e0ff */
[----:B------:R2:W-:Y:S01]  /*82550*/  STL [R1+0x1584], R13 ;  /* 0x0015840d01007387 */ /* 0x0005e20000100800 */
[----:B-1----:R-:W-:-:S03]  /*82560*/  MOV R11, R13 ;  /* 0x0000000d000b7202 */ /* 0x002fc60000000f00 */
[----:B------:R-:W-:Y:S01]  /*82570*/  STL [R1+0x15c8], R4 ;  /* 0x0015c80401007387 */ /* 0x000fe20000100800 */
[----:B------:R-:W-:-:S03]  /*82580*/  IMAD.X R14, R14, 0x1, R0, P2 ;  /* 0x000000010e0e7824 */ /* 0x000fc600010e0600 */
[----:B--2---:R-:W2:Y:S01]  /*82590*/  LDL.LU R13, [R1+0x16c8] ;  /* 0x0016c800010d7983 */ /* 0x004ea20000300800 */
[----:B------:R-:W-:-:S03]  /*825a0*/  IMAD.MOV.U32 R10, RZ, RZ, R12 ;  /* 0x000000ffff0a7224 */ /* 0x000fc600078e000c */
[----:B------:R1:W-:Y:S04]  /*825b0*/  STL [R1+0x15c4], R14 ;  /* 0x0015c40e01007387 */ /* 0x0003e80000100800 */
[----:B------:R-:W3:Y:S04]  /*825c0*/  LDL.LU R12, [R1+0x1708] ;  /* 0x00170800010c7983 */ /* 0x000ee80000300800 */
[----:B------:R1:W-:Y:S02]  /*825d0*/  LDGSTS.E [R3+0x7e80], desc[UR60][R10.64], P0 ;  /* 0x07e800000a037fae */ /* 0x0003e4000812187c */
[----:B-1----:R-:W-:-:S02]  /*825e0*/  IMAD.MOV.U32 R11, RZ, RZ, R14 ;  /* 0x000000ffff0b7224 */ /* 0x002fc400078e000e */
[----:B------:R-:W3:Y:S01]  /*825f0*/  LDL.LU R14, [R1+0x1704] ;  /* 0x00170400010e7983 */ /* 0x000ee20000300800 */
[----:B------:R-:W-:-:S03]  /*82600*/  IMAD.MOV.U32 R10, RZ, RZ, R4 ;  /* 0x000000ffff0a7224 */ /* 0x000fc600078e0004 */
[----:B------:R-:W3:Y:S04]  /*82610*/  LDL.LU R23, [R1+0x1744] ;  /* 0x0017440001177983 */ /* 0x000ee80000300800 */
[----:B------:R-:W3:Y:S01]  /*82620*/  LDL.LU R4, [R1+0x1748] ;  /* 0x0017480001047983 */ /* 0x000ee20000300800 */
[----:B------:R-:W-:-:S03]  /*82630*/  IADD3 R19, P1, R19, R5, RZ ;  /* 0x0000000513137210 */ /* 0x000fc60007f3e0ff */
[----:B------:R1:W-:Y:S02]  /*82640*/  LDGSTS.E [R3+0x20280], desc[UR60][R10.64], P0 ;  /* 0x202800000a037fae */ /* 0x0003e4000812187c */
[----:B----4-:R-:W-:Y:S02]  /*82650*/  IMAD.X R20, R20, 0x1, R0, P1 ;  /* 0x0000000114147824 */ /* 0x010fe400008e0600 */
[----:B------:R-:W-:Y:S04]  /*82660*/  STL [R1+0x1608], R19 ;  /* 0x0016081301007387 */ /* 0x000fe80000100800 */
[----:B------:R4:W-:Y:S01]  /*82670*/  STL [R1+0x1604], R20 ;  /* 0x0016041401007387 */ /* 0x0009e20000100800 */
[----:B------:R-:W-:Y:S01]  /*82680*/  IADD3 R17, P2, R17, R5, RZ ;  /* 0x0000000511117210 */ /* 0x000fe20007f5e0ff */
[----:B-1----:R-:W-:-:S03]  /*82690*/  IMAD.MOV.U32 R10, RZ, RZ, R19 ;  /* 0x000000ffff0a7224 */ /* 0x002fc600078e0013 */
[----:B------:R-:W-:Y:S01]  /*826a0*/  IADD3.X R18, R18, R0, RZ, P2, !PT ;  /* 0x0000000012127210 */ /* 0x000fe200017fe4ff */
[----:B------:R-:W-:Y:S01]  /*826b0*/  STL [R1+0x1648], R17 ;  /* 0x0016481101007387 */ /* 0x000fe20000100800 */
[----:B------:R-:W-:-:S03]  /*826c0*/  IMAD.MOV.U32 R11, RZ, RZ, R20 ;  /* 0x000000ffff0b7224 */ /* 0x000fc600078e0014 */
[----:B------:R-:W3:Y:S04]  /*826d0*/  LDL.LU R21, [R1+0x1788] ;  /* 0x0017880001157983 */ /* 0x000ee80000300800 */
[----:B------:R1:W-:Y:S04]  /*826e0*/  STL [R1+0x1644], R18 ;  /* 0x0016441201007387 */ /* 0x0003e80000100800 */
[----:B------:R-:W3:Y:S04]  /*826f0*/  LDL.LU R22, [R1+0x1784] ;  /* 0x0017840001167983 */ /* 0x000ee80000300800 */
[----:B----4-:R-:W4:Y:S04]  /*82700*/  LDL.LU R20, [R1+0x17c4] ;  /* 0x0017c40001147983 */ /* 0x010f280000300800 */
[----:B------:R1:W-:Y:S04]  /*82710*/  LDGSTS.E [R3+0x20680], desc[UR60][R10.64], P0 ;  /* 0x206800000a037fae */ /* 0x0003e8000812187c */
[----:B------:R-:W4:Y:S01]  /*82720*/  LDL.LU R19, [R1+0x17c8] ;  /* 0x0017c80001137983 */ /* 0x000f220000300800 */
[----:B------:R-:W-:Y:S01]  /*82730*/  IADD3 R15, P1, R15, R5, RZ ;  /* 0x000000050f0f7210 */ /* 0x000fe20007f3e0ff */
[----:B-1----:R-:W-:Y:S01]  /*82740*/  IMAD.MOV.U32 R10, RZ, RZ, R17 ;  /* 0x000000ffff0a7224 */ /* 0x002fe200078e0011 */
[----:B------:R-:W-:-:S02]  /*82750*/  MOV R11, R18 ;  /* 0x00000012000b7202 */ /* 0x000fc40000000f00 */
[----:B------:R-:W4:Y:S01]  /*82760*/  LDL.LU R18, [R1+0x1864] ;  /* 0x0018640001127983 */ /* 0x000f220000300800 */
[----:B------:R-:W-:-:S03]  /*82770*/  IMAD.X R16, R16, 0x1, R0, P1 ;  /* 0x0000000110107824 */ /* 0x000fc600008e0600 */
[----:B------:R-:W4:Y:S04]  /*82780*/  LDL.LU R17, [R1+0x1868] ;  /* 0x0018680001117983 */ /* 0x000f280000300800 */
[----:B------:R-:W-:Y:S04]  /*82790*/  STL [R1+0x1688], R15 ;  /* 0x0016880f01007387 */ /* 0x000fe80000100800 */
[----:B------:R1:W-:Y:S04]  /*827a0*/  LDGSTS.E [R3+0x20a80], desc[UR60][R10.64], P0 ;  /* 0x20a800000a037fae */ /* 0x0003e8000812187c */
[----:B------:R3:W-:Y:S01]  /*827b0*/  STL [R1+0x1684], R16 ;  /* 0x0016841001007387 */ /* 0x0007e20000100800 */
[----:B-1----:R-:W-:Y:S01]  /*827c0*/  MOV R11, R16 ;  /* 0x00000010000b7202 */ /* 0x002fe20000000f00 */
[----:B------:R-:W-:-:S05]  /*827d0*/  IMAD.MOV.U32 R10, RZ, RZ, R15 ;  /* 0x000000ffff0a7224 */ /* 0x000fca00078e000f */
[----:B------:R1:W-:Y:S01]  /*827e0*/  LDGSTS.E [R3+0x20e80], desc[UR60][R10.64], P0 ;  /* 0x20e800000a037fae */ /* 0x0003e2000812187c */
[----:B--2---:R-:W-:-:S05]  /*827f0*/  IADD3 R13, P2, R13, R5, RZ ;  /* 0x000000050d0d7210 */ /* 0x004fca0007f5e0ff */
[----:B------:R-:W-:Y:S01]  /*82800*/  IMAD.X R152, R152, 0x1, R0, P2 ;  /* 0x0000000198987824 */ /* 0x000fe200010e0600 */
[----:B------:R2:W-:Y:S01]  /*82810*/  STL [R1+0x16c8], R13 ;  /* 0x0016c80d01007387 */ /* 0x0005e20000100800 */
[----:B---3--:R-:W-:-:S03]  /*82820*/  IADD3 R12, P1, R12, R5, RZ ;  /* 0x000000050c0c7210 */ /* 0x008fc60007f3e0ff */
[----:B------:R-:W3:Y:S04]  /*82830*/  LDL.LU R16, [R1+0x1884] ;  /* 0x0018840001107983 */ /* 0x000ee80000300800 */
[----:B------:R-:W-:Y:S04]  /*82840*/  STL [R1+0x16c4], R152 ;  /* 0x0016c49801007387 */ /* 0x000fe80000100800 */
[----:B------:R-:W3:Y:S01]  /*82850*/  LDL.LU R15, [R1+0x1888] ;  /* 0x00188800010f7983 */ /* 0x000ee20000300800 */
[----:B-1----:R-:W-:Y:S02]  /*82860*/  IMAD.MOV.U32 R10, RZ, RZ, R13 ;  /* 0x000000ffff0a7224 */ /* 0x002fe400078e000d */
[----:B------:R-:W-:Y:S01]  /*82870*/  IMAD.MOV.U32 R11, RZ, RZ, R152 ;  /* 0x000000ffff0b7224 */ /* 0x000fe200078e0098 */
[----:B--2---:R-:W2:Y:S01]  /*82880*/  LDL.LU R13, [R1+0x18ac] ;  /* 0x0018ac00010d7983 */ /* 0x004ea20000300800 */
[----:B------:R-:W-:-:S03]  /*82890*/  IMAD.X R14, R14, 0x1, R0, P1 ;  /* 0x000000010e0e7824 */ /* 0x000fc600008e0600 */
[----:B------:R1:W-:Y:S04]  /*828a0*/  STL [R1+0x1708], R12 ;  /* 0x0017080c01007387 */ /* 0x0003e80000100800 */
[----:B------:R1:W-:Y:S01]  /*828b0*/  LDGSTS.E [R3+0x21280], desc[UR60][R10.64], P0 ;  /* 0x212800000a037fae */ /* 0x0003e2000812187c */
[----:B------:R-:W-:-:S03]  /*828c0*/  IADD3 R4, P2, R4, R5, RZ ;  /* 0x0000000504047210 */ /* 0x000fc60007f5e0ff */
[----:B------:R1:W-:Y:S01]  /*828d0*/  STL [R1+0x1704], R14 ;  /* 0x0017040e01007387 */ /* 0x0003e20000100800 */
[----:B------:R-:W-:-:S03]  /*828e0*/  IADD3.X R23, R23, R0, RZ, P2, !PT ;  /* 0x0000000017177210 */ /* 0x000fc600017fe4ff */
[----:B------:R1:W-:Y:S02]  /*828f0*/  STL [R1+0x1748], R4 ;  /* 0x0017480401007387 */ /* 0x0003e40000100800 */
[----:B-1----:R-:W-:Y:S02]  /*82900*/  IMAD.MOV.U32 R10, RZ, RZ, R12 ;  /* 0x000000ffff0a7224 */ /* 0x002fe400078e000c */
[----:B------:R-:W-:Y:S01]  /*82910*/  IMAD.MOV.U32 R11, RZ, RZ, R14 ;  /* 0x000000ffff0b7224 */ /* 0x000fe200078e000e */
[----:B------:R-:W2:Y:S04]  /*82920*/  LDL.LU R12, [R1+0x18b0] ;  /* 0x0018b000010c7983 */ /* 0x000ea80000300800 */
[----:B------:R-:W-:Y:S04]  /*82930*/  STL [R1+0x1744], R23 ;  /* 0x0017441701007387 */ /* 0x000fe80000100800 */
[----:B------:R1:W-:Y:S04]  /*82940*/  LDGSTS.E [R3+0x21680], desc[UR60][R10.64], P0 ;  /* 0x216800000a037fae */ /* 0x0003e8000812187c */
[----:B------:R-:W2:Y:S01]  /*82950*/  LDL.LU R14, [R1+0x18c4] ;  /* 0x0018c400010e7983 */ /* 0x000ea20000300800 */
[----:B-1----:R-:W-:-:S03]  /*82960*/  IMAD.MOV.U32 R10, RZ, RZ, R4 ;  /* 0x000000ffff0a7224 */ /* 0x002fc600078e0004 */
[----:B------:R-:W2:Y:S01]  /*82970*/  LDL.LU R4, [R1+0x18c8] ;  /* 0x0018c80001047983 */ /* 0x000ea20000300800 */
[----:B------:R-:W-:Y:S02]  /*82980*/  IADD3 R21, P1, R21, R5, RZ ;  /* 0x0000000515157210 */ /* 0x000fe40007f3e0ff */
[----:B------:R-:W-:-:S03]  /*82990*/  MOV R11, R23 ;  /* 0x00000017000b7202 */ /* 0x000fc60000000f00 */
[----:B------:R-:W-:Y:S02]  /*829a0*/  IMAD.X R22, R22, 0x1, R0, P1 ;  /* 0x0000000116167824 */ /* 0x000fe400008e0600 */
[----:B------:R1:W-:Y:S01]  /*829b0*/  LDGSTS.E [R3+0x21a80], desc[UR60][R10.64], P0 ;  /* 0x21a800000a037fae */ /* 0x0003e2000812187c */
[----:B----4-:R-:W-:Y:S01]  /*829c0*/  IADD3 R19, P2, R19, R5, RZ ;  /* 0x0000000513137210 */ /* 0x010fe20007f5e0ff */
[----:B-1----:R-:W-:Y:S01]  /*829d0*/  IMAD.MOV.U32 R10, RZ, RZ, R21 ;  /* 0x000000ffff0a7224 */ /* 0x002fe200078e0015 */
[----:B------:R-:W-:-:S03]  /*829e0*/  MOV R11, R22 ;  /* 0x00000016000b7202 */ /* 0x000fc60000000f00 */
[----:B------:R-:W-:Y:S01]  /*829f0*/  IMAD.X R20, R20, 0x1, R0, P2 ;  /* 0x0000000114147824 */ /* 0x000fe200010e0600 */
[----:B------:R-:W-:Y:S04]  /*82a00*/  STL [R1+0x1788], R21 ;  /* 0x0017881501007387 */ /* 0x000fe80000100800 */
[----:B------:R1:W-:Y:S01]  /*82a10*/  LDGSTS.E [R3+0x21e80], desc[UR60][R10.64], P0 ;  /* 0x21e800000a037fae */ /* 0x0003e2000812187c */
[----:B------:R-:W-:-:S03]  /*82a20*/  IADD3 R17, P1, R17, R5, RZ ;  /* 0x0000000511117210 */ /* 0x000fc60007f3e0ff */
[----:B------:R-:W-:Y:S01]  /*82a30*/  STL [R1+0x1784], R22 ;  /* 0x0017841601007387 */ /* 0x000fe20000100800 */
[----:B-1----:R-:W-:Y:S02]  /*82a40*/  IMAD.MOV.U32 R10, RZ, RZ, R19 ;  /* 0x000000ffff0a7224 */ /* 0x002fe400078e0013 */
[----:B------:R-:W-:Y:S02]  /*82a50*/  IMAD.MOV.U32 R11, RZ, RZ, R20 ;  /* 0x000000ffff0b7224 */ /* 0x000fe400078e0014 */
[----:B------:R-:W-:Y:S01]  /*82a60*/  IMAD.X R18, R18, 0x1, R0, P1 ;  /* 0x0000000112127824 */ /* 0x000fe200008e0600 */
[----:B------:R-:W-:Y:S04]  /*82a70*/  STL [R1+0x17c8], R19 ;  /* 0x0017c81301007387 */ /* 0x000fe80000100800 */
[----:B------:R-:W-:Y:S04]  /*82a80*/  STL [R1+0x17c4], R20 ;  /* 0x0017c41401007387 */ /* 0x000fe80000100800 */
[----:B------:R-:W-:Y:S04]  /*82a90*/  STL [R1+0x1868], R17 ;  /* 0x0018681101007387 */ /* 0x000fe80000100800 */
[----:B------:R1:W-:Y:S04]  /*82aa0*/  LDGSTS.E [R3+0x22280], desc[UR60][R10.64], P0 ;  /* 0x222800000a037fae */ /* 0x0003e8000812187c */
[----:B------:R4:W-:Y:S01]  /*82ab0*/  STL [R1+0x1864], R18 ;  /* 0x0018641201007387 */ /* 0x0009e20000100800 */
[----:B-1----:R-:W-:-:S02]  /*82ac0*/  IMAD.MOV.U32 R11, RZ, RZ, R18 ;  /* 0x000000ffff0b7224 */ /* 0x002fc400078e0012 */
[----:B------:R-:W-:-:S05]  /*82ad0*/  IMAD.MOV.U32 R10, RZ, RZ, R17 ;  /* 0x000000ffff0a7224 */ /* 0x000fca00078e0011 */
[----:B------:R1:W-:Y:S01]  /*82ae0*/  LDGSTS.E [R3+0x22680], desc[UR60][R10.64], P0 ;  /* 0x226800000a037fae */ /* 0x0003e2000812187c */
[----:B---3--:R-:W-:-:S04]  /*82af0*/  IADD3 R15, P2, R15, R5, RZ ;  /* 0x000000050f0f7210 */ /* 0x008fc80007f5e0ff */
[----:B------:R-:W-:Y:S01]  /*82b00*/  IADD3.X R16, R16, R0, RZ, P2, !PT ;  /* 0x0000000010107210 */ /* 0x000fe200017fe4ff */
[----:B------:R-:W-:Y:S04]  /*82b10*/  STL [R1+0x1888], R15 ;  /* 0x0018880f01007387 */ /* 0x000fe80000100800 */
[----:B----4-:R-:W3:Y:S04]  /*82b20*/  LDL.LU.64 R18, [R1+0x678] ;  /* 0x0006780001127983 */ /* 0x010ee80000300a00 */
[----:B------:R-:W-:Y:S04]  /*82b30*/  STL [R1+0x1884], R16 ;  /* 0x0018841001007387 */ /* 0x000fe80000100800 */
[----:B------:R-:W4:Y:S01]  /*82b40*/  LDL.LU.64 R156, [R1+0x660] ;  /* 0x00066000019c7983 */ /* 0x000f220000300a00 */
[----:B-1----:R-:W-:Y:S01]  /*82b50*/  IMAD.MOV.U32 R10, RZ, RZ, R15 ;  /* 0x000000ffff0a7224 */ /* 0x002fe200078e000f */
[----:B------:R-:W-:-:S02]  /*82b60*/  MOV R11, R16 ;  /* 0x00000010000b7202 */ /* 0x000fc40000000f00 */
[----:B------:R-:W4:Y:S04]  /*82b70*/  LDL.LU.64 R20, [R1+0x648] ;  /* 0x0006480001147983 */ /* 0x000f280000300a00 */
[----:B------:R1:W-:Y:S01]  /*82b80*/  LDGSTS.E [R3+0x22a80], desc[UR60][R10.64], P0 ;  /* 0x22a800000a037fae */ /* 0x0003e2000812187c */
[----:B--2---:R-:W-:-:S05]  /*82b90*/  IADD3 R12, P1, R12, R5, RZ ;  /* 0x000000050c0c7210 */ /* 0x004fca0007f3e0ff */
[----:B------:R-:W-:Y:S01]  /*82ba0*/  IMAD.X R13, R13, 0x1, R0, P1 ;  /* 0x000000010d0d7824 */ /* 0x000fe200008e0600 */
[----:B------:R-:W-:Y:S01]  /*82bb0*/  STL [R1+0x18b0], R12 ;  /* 0x0018b00c01007387 */ /* 0x000fe20000100800 */
[----:B-1----:R-:W-:-:S03]  /*82bc0*/  IMAD.MOV.U32 R10, RZ, RZ, R12 ;  /* 0x000000ffff0a7224 */ /* 0x002fc600078e000c */
[----:B------:R1:W-:Y:S01]  /*82bd0*/  STL [R1+0x18ac], R13 ;  /* 0x0018ac0d01007387 */ /* 0x0003e20000100800 */
[----:B------:R-:W-:-:S05]  /*82be0*/  MOV R11, R13 ;  /* 0x0000000d000b7202 */ /* 0x000fca0000000f00 */
[----:B------:R2:W-:Y:S01]  /*82bf0*/  LDGSTS.E [R3+0x22e80], desc[UR60][R10.64], P0 ;  /* 0x22e800000a037fae */ /* 0x0005e2000812187c */
[----:B------:R-:W-:-:S05]  /*82c00*/  IADD3 R4, P2, R4, R5, RZ ;  /* 0x0000000504047210 */ /* 0x000fca0007f5e0ff */
[----:B------:R-:W-:Y:S01]  /*82c10*/  STL [R1+0x18c8], R4 ;  /* 0x0018c80401007387 */ /* 0x000fe20000100800 */
[----:B------:R-:W-:-:S03]  /*82c20*/  IMAD.X R14, R14, 0x1, R0, P2 ;  /* 0x000000010e0e7824 */ /* 0x000fc600010e0600 */
[----:B-1----:R-:W4:Y:S04]  /*82c30*/  LDL.LU.64 R12, [R1+0x630] ;  /* 0x00063000010c7983 */ /* 0x002f280000300a00 */
[----:B------:R1:W-:Y:S04]  /*82c40*/  STL [R1+0x18c4], R14 ;  /* 0x0018c40e01007387 */ /* 0x0003e80000100800 */
[----:B------:R-:W4:Y:S01]  /*82c50*/  LDL.LU.64 R22, [R1+0x618] ;  /* 0x0006180001167983 */ /* 0x000f220000300a00 */
[----:B--2---:R-:W-:-:S03]  /*82c60*/  IMAD.MOV.U32 R11, RZ, RZ, R14 ;  /* 0x000000ffff0b7224 */ /* 0x004fc600078e000e */
[----:B-1----:R-:W2:Y:S04]  /*82c70*/  LDL.LU.64 R14, [R1+0x610] ;  /* 0x00061000010e7983 */ /* 0x002ea80000300a00 */
[----:B------:R-:W2:Y:S04]  /*82c80*/  LDL.LU.64 R152, [R1+0x608] ;  /* 0x0006080001987983 */ /* 0x000ea80000300a00 */
[----:B------:R-:W2:Y:S01]  /*82c90*/  LDL.LU.64 R154, [R1+0x600] ;  /* 0x00060000019a7983 */ /* 0x000ea20000300a00 */
[----:B------:R-:W-:Y:S02]  /*82ca0*/  IMAD.MOV.U32 R10, RZ, RZ, R4 ;  /* 0x000000ffff0a7224 */ /* 0x000fe400078e0004 */
[----:B------:R-:W-:Y:S01]  /*82cb0*/  IMAD.MOV.U32 R164, RZ, RZ, R170 ;  /* 0x000000ffffa47224 */ /* 0x000fe200078e00aa */
[----:B------:R-:W2:Y:S04]  /*82cc0*/  LDL.LU R166, [R1+0xdd0] ;  /* 0x000dd00001a67983 */ /* 0x000ea80000300800 */
[----:B------:R1:W-:Y:S04]  /*82cd0*/  LDGSTS.E [R3+0x23280], desc[UR60][R10.64], P0 ;  /* 0x232800000a037fae */ /* 0x0003e8000812187c */
[----:B------:R-:W2:Y:S01]  /*82ce0*/  LDL.LU R165, [R1+0xe10] ;  /* 0x000e100001a57983 */ /* 0x000ea20000300800 */
[----:B---3--:R-:W-:-:S04]  /*82cf0*/  IADD3 R17, P1, R18, R5, RZ ;  /* 0x0000000512117210 */ /* 0x008fc80007f3e0ff */
[----:B------:R-:W-:Y:S02]  /*82d00*/  IADD3.X R4, R19, R0, RZ, P1, !PT ;  /* 0x0000000013047210 */ /* 0x000fe40000ffe4ff */
[----:B----4-:R-:W-:-:S05]  /*82d10*/  IADD3 R18, P1, R156, R5, RZ ;  /* 0x000000059c127210 */ /* 0x010fca0007f3e0ff */
[----:B-1----:R-:W-:Y:S01]  /*82d20*/  IMAD.X R10, R157, 0x1, R0, P1 ;  /* 0x000000019d0a7824 */ /* 0x002fe200008e0600 */
[----:B------:R-:W-:-:S05]  /*82d30*/  IADD3 R19, P1, R20, R5, RZ ;  /* 0x0000000514137210 */ /* 0x000fca0007f3e0ff */
[----:B------:R-:W-:Y:S01]  /*82d40*/  IMAD.X R11, R21, 0x1, R0, P1 ;  /* 0x00000001150b7824 */ /* 0x000fe200008e0600 */
[----:B------:R-:W-:Y:S01]  /*82d50*/  MOV R169, R4 ;  /* 0x0000000400a97202 */ /* 0x000fe20000000f00 */
[----:B------:R-:W-:Y:S02]  /*82d60*/  IMAD.MOV.U32 R168, RZ, RZ, R17 ;  /* 0x000000ffffa87224 */ /* 0x000fe400078e0011 */
[----:B------:R-:W-:Y:S02]  /*82d70*/  IMAD.MOV.U32 R170, RZ, RZ, R18 ;  /* 0x000000ffffaa7224 */ /* 0x000fe400078e0012 */
[----:B------:R-:W-:Y:S02]  /*82d80*/  IMAD.MOV.U32 R171, RZ, RZ, R10 ;  /* 0x000000ffffab7224 */ /* 0x000fe400078e000a */
[----:B------:R-:W-:Y:S01]  /*82d90*/  IMAD.MOV.U32 R18, RZ, RZ, R19 ;  /* 0x000000ffff127224 */ /* 0x000fe200078e0013 */
[----:B------:R-:W-:-:S05]  /*82da0*/  IADD3 R20, P1, R12, R5, RZ ;  /* 0x000000050c147210 */ /* 0x000fca0007f3e0ff */
[----:B------:R-:W-:Y:S01]  /*82db0*/  IMAD.X R12, R13, 0x1, R0, P1 ;  /* 0x000000010d0c7824 */ /* 0x000fe200008e0600 */
[----:B------:R-:W-:-:S04]  /*82dc0*/  IADD3 R21, P1, R22, R5, RZ ;  /* 0x0000000516157210 */ /* 0x000fc80007f3e0ff */
[----:B------:R-:W-:Y:S02]  /*82dd0*/  IADD3.X R13, R23, R0, RZ, P1, !PT ;  /* 0x00000000170d7210 */ /* 0x000fe40000ffe4ff */
[----:B--2---:R-:W-:-:S05]  /*82de0*/  IADD3 R22, P1, R14, R5, RZ ;  /* 0x000000050e167210 */ /* 0x004fca0007f3e0ff */
[----:B------:R-:W-:Y:S01]  /*82df0*/  IMAD.X R14, R15, 0x1, R0, P1 ;  /* 0x000000010f0e7824 */ /* 0x000fe200008e0600 */
[----:B------:R-:W-:Y:S01]  /*82e00*/  IADD3 R23, P1, R152, R5, RZ ;  /* 0x0000000598177210 */ /* 0x000fe20007f3e0ff */
[----:B------:R1:W-:Y:S01]  /*82e10*/  STL.64 [R1+0x678], R168 ;  /* 0x000678a801007387 */ /* 0x0003e20000100a00 */
[----:B------:R-:W-:-:S03]  /*82e20*/  MOV R19, R11 ;  /* 0x0000000b00137202 */ /* 0x000fc60000000f00 */
[----:B------:R-:W-:Y:S01]  /*82e30*/  IMAD.X R15, R153, 0x1, R0, P1 ;  /* 0x00000001990f7824 */ /* 0x000fe200008e0600 */
[----:B------:R-:W-:Y:S01]  /*82e40*/  IADD3 R152, P1, R154, R5, RZ ;  /* 0x000000059a987210 */ /* 0x000fe20007f3e0ff */
[----:B------:R-:W-:Y:S01]  /*82e50*/  IMAD.MOV.U32 R10, RZ, RZ, R168 ;  /* 0x000000ffff0a7224 */ /* 0x000fe200078e00a8 */
[----:B------:R-:W-:Y:S01]  /*82e60*/  MOV R173, R12 ;  /* 0x0000000c00ad7202 */ /* 0x000fe20000000f00 */
[----:B------:R-:W-:Y:S02]  /*82e70*/  IMAD.MOV.U32 R11, RZ, RZ, R169 ;  /* 0x000000ffff0b7224 */ /* 0x000fe400078e00a9 */
[----:B------:R-:W-:Y:S02]  /*82e80*/  IMAD.MOV.U32 R172, RZ, RZ, R20 ;  /* 0x000000ffffac7224 */ /* 0x000fe400078e0014 */
[----:B-1----:R-:W-:Y:S01]  /*82e90*/  IMAD.MOV.U32 R168, RZ, RZ, R21 ;  /* 0x000000ffffa87224 */ /* 0x002fe200078e0015 */
[----:B------:R-:W-:Y:S01]  /*82ea0*/  STL.64 [R1+0x660], R170 ;  /* 0x000660aa01007387 */ /* 0x000fe20000100a00 */
[----:B------:R-:W-:Y:S01]  /*82eb0*/  IMAD.MOV.U32 R169, RZ, RZ, R13 ;  /* 0x000000ffffa97224 */ /* 0x000fe200078e000d */
[----:B------:R-:W-:Y:S01]  /*82ec0*/  MOV R13, R19 ;  /* 0x00000013000d7202 */ /* 0x000fe20000000f00 */
[----:B------:R-:W-:Y:S01]  /*82ed0*/  IMAD.X R16, R155, 0x1, R0, P1 ;  /* 0x000000019b107824 */ /* 0x000fe200008e0600 */
[----:B------:R1:W-:Y:S01]  /*82ee0*/  STL.64 [R1+0x648], R18 ;  /* 0x0006481201007387 */ /* 0x0003e20000100a00 */
[----:B------:R-:W-:-:S02]  /*82ef0*/  IMAD.MOV.U32 R12, RZ, RZ, R18 ;  /* 0x000000ffff0c7224 */ /* 0x000fc400078e0012 */
[----:B------:R-:W-:Y:S01]  /*82f00*/  IMAD.MOV.U32 R20, RZ, RZ, R22 ;  /* 0x000000ffff147224 */ /* 0x000fe200078e0016 */
[----:B------:R2:W-:Y:S01]  /*82f10*/  STL.64 [R1+0x630], R172 ;  /* 0x000630ac01007387 */ /* 0x0005e20000100a00 */
[----:B------:R-:W-:Y:S02]  /*82f20*/  IMAD.MOV.U32 R21, RZ, RZ, R14 ;  /* 0x000000ffff157224 */ /* 0x000fe400078e000e */
[----:B------:R-:W-:Y:S01]  /*82f30*/  IMAD.MOV.U32 R14, RZ, RZ, R168 ;  /* 0x000000ffff0e7224 */ /* 0x000fe200078e00a8 */
[----:B------:R3:W-:Y:S01]  /*82f40*/  STL.64 [R1+0x618], R168 ;  /* 0x000618a801007387 */ /* 0x0007e20000100a00 */
[----:B------:R-:W-:Y:S01]  /*82f50*/  IMAD.MOV.U32 R22, RZ, RZ, R172 ;  /* 0x000000ffff167224 */ /* 0x000fe200078e00ac */
[----:B-1----:R-:W-:Y:S01]  /*82f60*/  MOV R19, R15 ;  /* 0x0000000f00137202 */ /* 0x002fe20000000f00 */
[----:B------:R-:W-:Y:S01]  /*82f70*/  IMAD.MOV.U32 R18, RZ, RZ, R23 ;  /* 0x000000ffff127224 */ /* 0x000fe200078e0017 */
[----:B------:R-:W-:Y:S01]  /*82f80*/  MOV R15, R169 ;  /* 0x000000a9000f7202 */ /* 0x000fe20000000f00 */
[----:B------:R-:W-:Y:S01]  /*82f90*/  IMAD.MOV.U32 R23, RZ, RZ, R173 ;  /* 0x000000ffff177224 */ /* 0x000fe200078e00ad */
[----:B------:R-:W-:Y:S01]  /*82fa0*/  MOV R17, R171 ;  /* 0x000000ab00117202 */ /* 0x000fe20000000f00 */
[----:B--2---:R-:W2:Y:S01]  /*82fb0*/  LDL.LU.64 R172, [R1+0x2528] ;  /* 0x0025280001ac7983 */ /* 0x004ea20000300a00 */
[----:B---3--:R-:W-:-:S03]  /*82fc0*/  IMAD.MOV.U32 R168, RZ, RZ, R152 ;  /* 0x000000ffffa87224 */ /* 0x008fc600078e0098 */
[----:B------:R1:W-:Y:S01]  /*82fd0*/  LDGSTS.E [R3+0x23680], desc[UR60][R10.64], P0 ;  /* 0x236800000a037fae */ /* 0x0003e2000812187c */
[----:B------:R-:W-:Y:S02]  /*82fe0*/  IMAD.MOV.U32 R169, RZ, RZ, R16 ;  /* 0x000000ffffa97224 */ /* 0x000fe400078e0010 */
[----:B------:R-:W-:Y:S02]  /*82ff0*/  IMAD.MOV.U32 R16, RZ, RZ, R170 ;  /* 0x000000ffff107224 */ /* 0x000fe400078e00aa */
[----:B------:R-:W3:Y:S04]  /*83000*/  LDL.LU.64 R170, [R1+0x2520] ;  /* 0x0025200001aa7983 */ /* 0x000ee80000300a00 */
[----:B------:R4:W-:Y:S04]  /*83010*/  STL.64 [R1+0x610], R20 ;  /* 0x0006101401007387 */ /* 0x0009e80000100a00 */
[----:B------:R1:W-:Y:S04]  /*83020*/  STL.64 [R1+0x608], R18 ;  /* 0x0006081201007387 */ /* 0x0003e80000100a00 */
[----:B------:R-:W-:Y:S04]  /*83030*/  STL.64 [R1+0x600], R168 ;  /* 0x000600a801007387 */ /* 0x000fe80000100a00 */
[----:B------:R-:W2:Y:S01]  /*83040*/  LDL.LU R10, [R1+0xdcc] ;  /* 0x000dcc00010a7983 */ /* 0x000ea20000300800 */
[----:B------:R-:W-:-:S03]  /*83050*/  IADD3 R153, P1, R250, R5, RZ ;  /* 0x00000005fa997210 */ /* 0x000fc60007f3e0ff */
[----:B------:R-:W-:Y:S01]  /*83060*/  LDGSTS.E [R3+0x23a80], desc[UR60][R16.64], P0 ;  /* 0x23a8000010037fae */ /* 0x000fe2000812187c */
[-C--:B------:R-:W-:Y:S02]  /*83070*/  IADD3.X R250, R251, R0.reuse, RZ, P1, !PT ;  /* 0x00000000fbfa7210 */ /* 0x080fe40000ffe4ff */
[-C--:B------:R-:W-:Y:S01]  /*83080*/  IADD3 R154, P1, R248, R5.reuse, RZ ;  /* 0x00000005f89a7210 */ /* 0x080fe20007f3e0ff */
[----:B------:R-:W-:Y:S04]  /*83090*/  LDGSTS.E [R3+0x23e80], desc[UR60][R12.64], P0 ;  /* 0x23e800000c037fae */ /* 0x000fe8000812187c */
[--C-:B------:R-:W-:Y:S01]  /*830a0*/  IMAD.X R248, R249, 0x1, R0.reuse, P1 ;  /* 0x00000001f9f87824 */ /* 0x100fe200008e0600 */
[-C--:B------:R-:W-:Y:S01]  /*830b0*/  IADD3 R155, P1, R246, R5.reuse, RZ ;  /* 0x00000005f69b7210 */ /* 0x080fe20007f3e0ff */
[----:B------:R-:W-:Y:S04]  /*830c0*/  LDGSTS.E [R3+0x24280], desc[UR60][R22.64], P0 ;  /* 0x2428000016037fae */ /* 0x000fe8000812187c */
[--C-:B------:R-:W-:Y:S01]  /*830d0*/  IMAD.X R246, R247, 0x1, R0.reuse, P1 ;  /* 0x00000001f7f67824 */ /* 0x100fe200008e0600 */
[-C--:B------:R-:W-:Y:S01]  /*830e0*/  IADD3 R156, P1, R244, R5.reuse, RZ ;  /* 0x00000005f49c7210 */ /* 0x080fe20007f3e0ff */
[----:B------:R-:W3:Y:S04]  /*830f0*/  LDL.LU R12, [R1+0xe0c] ;  /* 0x000e0c00010c7983 */ /* 0x000ee80000300800 */
[----:B------:R-:W-:Y:S01]  /*83100*/  IMAD.X R244, R245, 0x1, R0, P1 ;  /* 0x00000001f5f47824 */ /* 0x000fe200008e0600 */
[-C--:B------:R-:W-:Y:S01]  /*83110*/  IADD3 R157, P1, R242, R5.reuse, RZ ;  /* 0x00000005f29d7210 */ /* 0x080fe20007f3e0ff */
[----:B------:R2:W-:Y:S03]  /*83120*/  LDGSTS.E [R3+0x24680], desc[UR60][R14.64], P0 ;  /* 0x246800000e037fae */ /* 0x0005e6000812187c */
[----:B------:R-:W-:Y:S01]  /*83130*/  IADD3.X R242, R243, R0, RZ, P1, !PT ;  /* 0x00000000f3f27210 */ /* 0x000fe20000ffe4ff */
[----:B------:R-:W3:Y:S01]  /*83140*/  LDL.LU R22, [R1+0xe4c] ;  /* 0x000e4c0001167983 */ /* 0x000ee20000300800 */
[----:B------:R-:W-:-:S03]  /*83150*/  IADD3 R158, P1, R240, R5, RZ ;  /* 0x00000005f09e7210 */ /* 0x000fc60007f3e0ff */
[----:B------:R3:W-:Y:S02]  /*83160*/  LDGSTS.E [R3+0x24a80], desc[UR60][R20.64], P0 ;  /* 0x24a8000014037fae */ /* 0x0007e4000812187c */
[--C-:B------:R-:W-:Y:S01]  /*83170*/  IMAD.X R240, R241, 0x1, R0.reuse, P1 ;  /* 0x00000001f1f07824 */ /* 0x100fe200008e0600 */
[-C--:B------:R-:W-:Y:S01]  /*83180*/  IADD3 R159, P1, R238, R5.reuse, RZ ;  /* 0x00000005ee9f7210 */ /* 0x080fe20007f3e0ff */
[----:B------:R-:W3:Y:S04]  /*83190*/  LDL.LU R14, [R1+0xe50] ;  /* 0x000e5000010e7983 */ /* 0x000ee80000300800 */
[--C-:B------:R-:W-:Y:S01]  /*831a0*/  IMAD.X R238, R239, 0x1, R0.reuse, P1 ;  /* 0x00000001efee7824 */ /* 0x100fe200008e0600 */
[-C--:B------:R-:W-:Y:S01]  /*831b0*/  IADD3 R160, P1, R236, R5.reuse, RZ ;  /* 0x00000005eca07210 */ /* 0x080fe20007f3e0ff */
[----:B------:R-:W-:Y:S04]  /*831c0*/  LDGSTS.E [R3+0x24e80], desc[UR60][R18.64], P0 ;  /* 0x24e8000012037fae */ /* 0x000fe8000812187c */
[----:B------:R-:W-:Y:S01]  /*831d0*/  IMAD.X R236, R237, 0x1, R0, P1 ;  /* 0x00000001edec7824 */ /* 0x000fe200008e0600 */
[-C--:B------:R-:W-:Y:S01]  /*831e0*/  IADD3 R161, P1, R234, R5.reuse, RZ ;  /* 0x00000005eaa17210 */ /* 0x080fe20007f3e0ff */
[----:B----4-:R-:W4:Y:S03]  /*831f0*/  LDL.LU R21, [R1+0xe8c] ;  /* 0x000e8c0001157983 */ /* 0x010f260000300800 */
[----:B------:R-:W-:Y:S01]  /*83200*/  IADD3.X R234, R235, R0, RZ, P1, !PT ;  /* 0x00000000ebea7210 */ /* 0x000fe20000ffe4ff */
[----:B------:R-:W4:Y:S01]  /*83210*/  LDL.LU R20, [R1+0xe90] ;  /* 0x000e900001147983 */ /* 0x000f220000300800 */
[----:B------:R-:W-:-:S02]  /*83220*/  IADD3 R162, P1, R232, R5, RZ ;  /* 0x00000005e8a27210 */ /* 0x000fc40007f3e0ff */
[-C--:B------:R-:W-:Y:S01]  /*83230*/  IADD3 R165, P2, R165, R5.reuse, RZ ;  /* 0x00000005a5a57210 */ /* 0x080fe20007f5e0ff */
[----:B-1----:R-:W4:Y:S02]  /*83240*/  LDL.LU R19, [R1+0xecc] ;  /* 0x000ecc0001137983 */ /* 0x002f240000300800 */
[--C-:B------:R-:W-:Y:S01]  /*83250*/  IMAD.X R232, R233, 0x1, R0.reuse, P1 ;  /* 0x00000001e9e87824 */ /* 0x100fe200008e0600 */
[-C--:B------:R-:W-:Y:S01]  /*83260*/  IADD3 R163, P1, R230, R5.reuse, RZ ;  /* 0x00000005e6a37210 */ /* 0x080fe20007f3e0ff */
[----:B------:R-:W4:Y:S04]  /*83270*/  LDL.LU R16, [R1+0xed0] ;  /* 0x000ed00001107983 */ /* 0x000f280000300800 */
[----:B------:R-:W-:Y:S01]  /*83280*/  IMAD.X R230, R231, 0x1, R0, P1 ;  /* 0x00000001e7e67824 */ /* 0x000fe200008e0600 */
[----:B------:R-:W-:Y:S01]  /*83290*/  IADD3 R166, P1, R166, R5, RZ ;  /* 0x00000005a6a67210 */ /* 0x000fe20007f3e0ff */
[----:B------:R-:W-:Y:S01]  /*832a0*/  IMAD.MOV.U32 R251, RZ, RZ, R250 ;  /* 0x000000fffffb7224 */ /* 0x000fe200078e00fa */
[----:B------:R-:W-:Y:S04]  /*832b0*/  LDGSTS.E [R3+0x25280], desc[UR60][R168.64], P0 ;  /* 0x25280000a8037fae */ /* 0x000fe8000812187c */
[----:B------:R-:W-:Y:S04]  /*832c0*/  STL [R1+0xdd0], R166 ;  /* 0x000dd0a601007387 */ /* 0x000fe80000100800 */
[----:B------:R-:W-:Y:S01]  /*832d0*/  STL [R1+0xe10], R165 ;  /* 0x000e10a501007387 */ /* 0x000fe20000100800 */
[----:B--2---:R-:W-:-:S05]  /*832e0*/  IMAD.X R10, R10, 0x1, R0, P1 ;  /* 0x000000010a0a7824 */ /* 0x004fca00008e0600 */
[----:B------:R1:W-:Y:S04]  /*832f0*/  STL [R1+0xdcc], R10 ;  /* 0x000dcc0a01007387 */ /* 0x0003e80000100800 */
[----:B------:R-:W2:Y:S04]  /*83300*/  LDL.LU R18, [R1+0xf0c] ;  /* 0x000f0c0001127983 */ /* 0x000ea80000300800 */
[----:B------:R-:W2:Y:S01]  /*83310*/  LDL.LU R13, [R1+0xf10] ;  /* 0x000f1000010d7983 */ /* 0x000ea20000300800 */
[----:B------:R-:W-:Y:S02]  /*83320*/  IMAD.MOV.U32 R250, RZ, RZ, R153 ;  /* 0x000000fffffa7224 */ /* 0x000fe400078e0099 */
[----:B------:R-:W-:Y:S01]  /*83330*/  IMAD.MOV.U32 R249, RZ, RZ, R248 ;  /* 0x000000fffff97224 */ /* 0x000fe200078e00f8 */
[----:B------:R-:W-:Y:S01]  /*83340*/  MOV R248, R154 ;  /* 0x0000009a00f87202 */ /* 0x000fe20000000f00 */
[----:B------:R-:W-:Y:S01]  /*83350*/  IMAD.MOV.U32 R247, RZ, RZ, R246 ;  /* 0x000000fffff77224 */ /* 0x000fe200078e00f6 */
[----:B------:R-:W-:Y:S01]  /*83360*/  LDGSTS.E [R3+0x25680], desc[UR60][R250.64], P0 ;  /* 0x25680000fa037fae */ /* 0x000fe2000812187c */
[----:B------:R-:W-:-:S02]  /*83370*/  IMAD.MOV.U32 R246, RZ, RZ, R155 ;  /* 0x000000fffff67224 */ /* 0x000fc400078e009b */
[----:B------:R-:W-:Y:S01]  /*83380*/  IMAD.MOV.U32 R245, RZ, RZ, R244 ;  /* 0x000000fffff57224 */ /* 0x000fe200078e00f4 */
[----:B------:R-:W-:Y:S01]  /*83390*/  MOV R244, R156 ;  /* 0x0000009c00f47202 */ /* 0x000fe20000000f00 */
[----:B------:R-:W-:Y:S01]  /*833a0*/  IMAD.MOV.U32 R243, RZ, RZ, R242 ;  /* 0x000000fffff37224 */ /* 0x000fe200078e00f2 */
[----:B------:R-:W-:Y:S01]  /*833b0*/  LDGSTS.E [R3+0x25a80], desc[UR60][R248.64], P0 ;  /* 0x25a80000f8037fae */ /* 0x000fe2000812187c */
[----:B------:R-:W-:Y:S02]  /*833c0*/  IMAD.MOV.U32 R242, RZ, RZ, R157 ;  /* 0x000000fffff27224 */ /* 0x000fe400078e009d */
[----:B------:R-:W-:Y:S01]  /*833d0*/  IMAD.MOV.U32 R241, RZ, RZ, R240 ;  /* 0x000000fffff17224 */ /* 0x000fe200078e00f0 */
[----:B------:R-:W-:Y:S01]  /*833e0*/  MOV R240, R158 ;  /* 0x0000009e00f07202 */ /* 0x000fe20000000f00 */
[----:B------:R-:W-:Y:S01]  /*833f0*/  IMAD.MOV.U32 R239, RZ, RZ, R238 ;  /* 0x000000ffffef7224 */ /* 0x000fe200078e00ee */
[----:B------:R-:W-:Y:S01]  /*83400*/  LDGSTS.E [R3+0x25e80], desc[UR60][R246.64], P0 ;  /* 0x25e80000f6037fae */ /* 0x000fe2000812187c */
[----:B------:R-:W-:Y:S01]  /*83410*/  IMAD.MOV.U32 R238, RZ, RZ, R159 ;  /* 0x000000ffffee7224 */ /* 0x000fe200078e009f */
[----:B------:R-:W-:Y:S01]  /*83420*/  LOP3.LUT R4, R7, 0x60, RZ, 0x3c, !PT ;  /* 0x0000006007047812 */ /* 0x000fe200078e3cff */
        /* <DEDUP_REMOVED lines=9> */
[----:B------:R-:W-:Y:S01]  /*834c0*/  IMAD.MOV.U32 R230, RZ, RZ, R163 ;  /* 0x000000ffffe67224 */ /* 0x000fe200078e00a3 */
[----:B------:R-:W-:Y:S01]  /*834d0*/  IADD3 R4, R4, R9, RZ ;  /* 0x0000000904047210 */ /* 0x000fe20007ffe0ff */
[----:B------:R-:W-:Y:S01]  /*834e0*/  IMAD.MOV.U32 R11, RZ, RZ, R10 ;  /* 0x000000ffff0b7224 */ /* 0x000fe200078e000a */
[----:B------:R-:W-:Y:S01]  /*834f0*/  LDGSTS.E [R3+0x26a80], desc[UR60][R240.64], P0 ;  /* 0x26a80000f0037fae */ /* 0x000fe2000812187c */
[----:B-1----:R-:W-:Y:S01]  /*83500*/  IMAD.MOV.U32 R10, RZ, RZ, R166 ;  /* 0x000000ffff0a7224 */ /* 0x002fe200078e00a6 */
[----:B---3--:R-:W-:Y:S01]  /*83510*/  IADD3 R14, P1, R14, R5, RZ ;  /* 0x000000050e0e7210 */ /* 0x008fe20007f3e0ff */
[--C-:B------:R-:W-:Y:S01]  /*83520*/  IMAD.X R12, R12, 0x1, R0.reuse, P2 ;  /* 0x000000010c0c7824 */ /* 0x100fe200010e0600 */
[----:B------:R-:W-:Y:S04]  /*83530*/  LDGSTS.E [R3+0x26e80], desc[UR60][R238.64], P0 ;  /* 0x26e80000ee037fae */ /* 0x000fe8000812187c */
[----:B------:R-:W-:Y:S04]  /*83540*/  LDGSTS.E [R3+0x27280], desc[UR60][R236.64], P0 ;  /* 0x27280000ec037fae */ /* 0x000fe8000812187c */
[----:B------:R-:W-:Y:S01]  /*83550*/  LDGSTS.E [R3+0x27680], desc[UR60][R234.64], P0 ;  /* 0x27680000ea037fae */ /* 0x000fe2000812187c */
[----:B------:R-:W-:-:S03]  /*83560*/  IMAD.X R22, R22, 0x1, R0, P1 ;  /* 0x0000000116167824 */ /* 0x000fc600008e0600 */
[----:B------:R-:W-:Y:S01]  /*83570*/  LDGSTS.E [R3+0x27a80], desc[UR60][R232.64], P0 ;  /* 0x27a80000e8037fae */ /* 0x000fe2000812187c */
[----:B----4-:R-:W-:-:S03]  /*83580*/  IADD3 R20, P2, R20, R5, RZ ;  /* 0x0000000514147210 */ /* 0x010fc60007f5e0ff */
[----:B------:R-:W-:Y:S04]  /*83590*/  LDGSTS.E [R3+0x27e80], desc[UR60][R230.64], P0 ;  /* 0x27e80000e6037fae */ /* 0x000fe8000812187c */
[----:B------:R1:W-:Y:S04]  /*835a0*/  LDGSTS.E [R4+0x300], desc[UR60][R10.64], P0 ;  /* 0x003000000a047fae */ /* 0x0003e8000812187c */
[----:B------:R3:W-:Y:S04]  /*835b0*/  STL [R1+0xe0c], R12 ;  /* 0x000e0c0c01007387 */ /* 0x0007e80000100800 */
[----:B------:R-:W4:Y:S01]  /*835c0*/  LDL.LU R17, [R1+0xf4c] ;  /* 0x000f4c0001117983 */ /* 0x000f220000300800 */
[----:B-1----:R-:W-:Y:S01]  /*835d0*/  MOV R10, R165 ;  /* 0x000000a5000a7202 */ /* 0x002fe20000000f00 */
[----:B------:R-:W-:Y:S01]  /*835e0*/  IMAD.MOV.U32 R11, RZ, RZ, R12 ;  /* 0x000000ffff0b7224 */ /* 0x000fe200078e000c */
[----:B------:R-:W-:Y:S01]  /*835f0*/  IADD3 R16, P1, R16, R5, RZ ;  /* 0x0000000510107210 */ /* 0x000fe20007f3e0ff */
[----:B---3--:R-:W3:Y:S01]  /*83600*/  LDL.LU R12, [R1+0xf50] ;  /* 0x000f5000010c7983 */ /* 0x008ee20000300800 */
[----:B------:R-:W-:Y:S01]  /*83610*/  IMAD.X R21, R21, 0x1, R0, P2 ;  /* 0x0000000115157824 */ /* 0x000fe200010e0600 */
[----:B------:R-:W1:Y:S02]  /*83620*/  LDC R165, c[0x0][0x230] ;  /* 0x00008c00ffa57b82 */ /* 0x000e640000000800 */
[----:B------:R-:W4:Y:S04]  /*83630*/  LDL.LU R15, [R1+0xf8c] ;  /* 0x000f8c00010f7983 */ /* 0x000f280000300800 */
[----:B------:R1:W-:Y:S04]  /*83640*/  STL [R1+0xe50], R14 ;  /* 0x000e500e01007387 */ /* 0x0003e80000100800 */
[----:B------:R1:W-:Y:S04]  /*83650*/  LDGSTS.E [R4+0x700], desc[UR60][R10.64], P0 ;  /* 0x007000000a047fae */ /* 0x0003e8000812187c */
[----:B------:R-:W-:Y:S04]  /*83660*/  STL [R1+0xe4c], R22 ;  /* 0x000e4c1601007387 */ /* 0x000fe80000100800 */
[----:B------:R-:W-:Y:S01]  /*83670*/  STL [R1+0xe90], R20 ;  /* 0x000e901401007387 */ /* 0x000fe20000100800 */
[----:B-1----:R-:W-:-:S03]  /*83680*/  MOV R10, R14 ;  /* 0x0000000e000a7202 */ /* 0x002fc60000000f00 */
[----:B------:R-:W4:Y:S01]  /*83690*/  LDL.LU R14, [R1+0xf90] ;  /* 0x000f9000010e7983 */ /* 0x000f220000300800 */
[----:B------:R-:W-:Y:S01]  /*836a0*/  IMAD.MOV.U32 R11, RZ, RZ, R22 ;  /* 0x000000ffff0b7224 */ /* 0x000fe200078e0016 */
[----:B------:R-:W-:Y:S02]  /*836b0*/  IADD3.X R19, R19, R0, RZ, P1, !PT ;  /* 0x0000000013137210 */ /* 0x000fe40000ffe4ff */
[----:B------:R1:W-:Y:S04]  /*836c0*/  STL [R1+0xe8c], R21 ;  /* 0x000e8c1501007387 */ /* 0x0003e80000100800 */
[----:B------:R1:W-:Y:S02]  /*836d0*/  LDGSTS.E [R4+0xb00], desc[UR60][R10.64], P0 ;  /* 0x00b000000a047fae */ /* 0x0003e4000812187c */
[----:B-1----:R-:W-:-:S02]  /*836e0*/  IMAD.MOV.U32 R11, RZ, RZ, R21 ;  /* 0x000000ffff0b7224 */ /* 0x002fc400078e0015 */
[----:B------:R-:W-:Y:S01]  /*836f0*/  IMAD.MOV.U32 R10, RZ, RZ, R20 ;  /* 0x000000ffff0a7224 */ /* 0x000fe200078e0014 */
[----:B------:R-:W4:Y:S04]  /*83700*/  LDL.LU R21, [R1+0xfcc] ;  /* 0x000fcc0001157983 */ /* 0x000f280000300800 */
[----:B------:R-:W4:Y:S04]  /*83710*/  LDL.LU R3, [R1+0xfd0] ;  /* 0x000fd00001037983 */ /* 0x000f280000300800 */
[----:B------:R1:W-:Y:S04]  /*83720*/  STL [R1+0xed0], R16 ;  /* 0x000ed01001007387 */ /* 0x0003e80000100800 */
[----:B------:R1:W-:Y:S04]  /*83730*/  STL [R1+0xecc], R19 ;  /* 0x000ecc1301007387 */ /* 0x0003e80000100800 */
[----:B------:R1:W-:Y:S02]  /*83740*/  LDGSTS.E [R4+0xf00], desc[UR60][R10.64], P0 ;  /* 0x00f000000a047fae */ /* 0x0003e4000812187c */
[----:B-1----:R-:W-:Y:S01]  /*83750*/  IMAD.MOV.U32 R10, RZ, RZ, R16 ;  /* 0x000000ffff0a7224 */ /* 0x002fe200078e0010 */
[----:B--2---:R-:W-:-:S05]  /*83760*/  IADD3 R13, P2, R13, R5, RZ ;  /* 0x000000050d0d7210 */ /* 0x004fca0007f5e0ff */
[----:B------:R-:W-:Y:S01]  /*83770*/  IMAD.X R18, R18, 0x1, R0, P2 ;  /* 0x0000000112127824 */ /* 0x000fe200010e0600 */
[----:B------:R1:W-:Y:S04]  /*83780*/  STL [R1+0xf10], R13 ;  /* 0x000f100d01007387 */ /* 0x0003e80000100800 */
[----:B------:R-:W2:Y:S04]  /*83790*/  LDL.LU R20, [R1+0x100c] ;  /* 0x00100c0001147983 */ /* 0x000ea80000300800 */
[----:B------:R4:W-:Y:S04]  /*837a0*/  STL [R1+0xf0c], R18 ;  /* 0x000f0c1201007387 */ /* 0x0009e80000100800 */
[----:B------:R-:W2:Y:S01]  /*837b0*/  LDL.LU R16, [R1+0x1010] ;  /* 0x0010100001107983 */ /* 0x000ea20000300800 */
[----:B------:R-:W-:-:S03]  /*837c0*/  IMAD.MOV.U32 R11, RZ, RZ, R19 ;  /* 0x000000ffff0b7224 */ /* 0x000fc600078e0013 */
[----:B------:R-:W2:Y:S04]  /*837d0*/  LDL.LU R19, [R1+0x104c] ;  /* 0x00104c0001137983 */ /* 0x000ea80000300800 */
[----:B------:R1:W-:Y:S02]  /*837e0*/  LDGSTS.E [R4+0x1300], desc[UR60][R10.64], P0 ;  /* 0x013000000a047fae */ /* 0x0003e4000812187c */
[----:B-1----:R-:W-:Y:S01]  /*837f0*/  MOV R10, R13 ;  /* 0x0000000d000a7202 */ /* 0x002fe20000000f00 */
[----:B------:R-:W-:Y:S01]  /*83800*/  IMAD.MOV.U32 R11, RZ, RZ, R18 ;  /* 0x000000ffff0b7224 */ /* 0x000fe200078e0012 */
[----:B------:R-:W2:Y:S04]  /*83810*/  LDL.LU R13, [R1+0x1050] ;  /* 0x00105000010d7983 */ /* 0x000ea80000300800 */
[----:B------:R1:W-:Y:S01]  /*83820*/  LDGSTS.E [R4+0x1700], desc[UR60][R10.64], P0 ;  /* 0x017000000a047fae */ /* 0x0003e2000812187c */
[----:B---3--:R-:W-:-:S05]  /*83830*/  IADD3 R12, P1, R12, R5, RZ ;  /* 0x000000050c0c7210 */ /* 0x008fca0007f3e0ff */
[----:B----4-:R-:W-:Y:S01]  /*83840*/  IMAD.X R17, R17, 0x1, R0, P1 ;  /* 0x0000000111117824 */ /* 0x010fe200008e0600 */
[----:B------:R3:W-:Y:S01]  /*83850*/  STL [R1+0xf50], R12 ;  /* 0x000f500c01007387 */ /* 0x0007e20000100800 */
[----:B-1----:R-:W-:-:S03]  /*83860*/  MOV R10, R12 ;  /* 0x0000000c000a7202 */ /* 0x002fc60000000f00 */
[----:B------:R1:W-:Y:S01]  /*83870*/  STL [R1+0xf4c], R17 ;  /* 0x000f4c1101007387 */ /* 0x0003e20000100800 */
[----:B------:R-:W-:-:S05]  /*83880*/  IMAD.MOV.U32 R11, RZ, RZ, R17 ;  /* 0x000000ffff0b7224 */ /* 0x000fca00078e0011 */
[----:B------:R4:W-:Y:S01]  /*83890*/  LDGSTS.E [R4+0x1b00], desc[UR60][R10.64], P0 ;  /* 0x01b000000a047fae */ /* 0x0009e2000812187c */
[----:B------:R-:W-:-:S05]  /*838a0*/  IADD3 R14, P2, R14, R5, RZ ;  /* 0x000000050e0e7210 */ /* 0x000fca0007f5e0ff */
[----:B------:R-:W-:Y:S01]  /*838b0*/  IMAD.X R15, R15, 0x1, R0, P2 ;  /* 0x000000010f0f7824 */ /* 0x000fe200010e0600 */
[----:B------:R-:W-:Y:S04]  /*838c0*/  STL [R1+0xf90], R14 ;  /* 0x000f900e01007387 */ /* 0x000fe80000100800 */
[----:B------:R-:W2:Y:S04]  /*838d0*/  LDL.LU R18, [R1+0x108c] ;  /* 0x00108c0001127983 */ /* 0x000ea80000300800 */
[----:B------:R1:W-:Y:S04]  /*838e0*/  STL [R1+0xf8c], R15 ;  /* 0x000f8c0f01007387 */ /* 0x0003e80000100800 */
[----:B---3--:R-:W3:Y:S01]  /*838f0*/  LDL.LU R12, [R1+0x1090] ;  /* 0x00109000010c7983 */ /* 0x008ee20000300800 */
[----:B----4-:R-:W-:-:S02]  /*83900*/  IMAD.MOV.U32 R10, RZ, RZ, R14 ;  /* 0x000000ffff0a7224 */ /* 0x010fc400078e000e */
[----:B------:R-:W-:Y:S01]  /*83910*/  IMAD.MOV.U32 R11, RZ, RZ, R15 ;  /* 0x000000ffff0b7224 */ /* 0x000fe200078e000f */
[----:B-1----:R-:W4:Y:S04]  /*83920*/  LDL.LU R17, [R1+0x10cc] ;  /* 0x0010cc0001117983 */ /* 0x002f280000300800 */
[----:B------:R-:W4:Y:S01]  /*83930*/  LDL.LU R15, [R1+0x10d0] ;  /* 0x0010d000010f7983 */ /* 0x000f220000300800 */
[----:B------:R-:W-:-:S03]  /*83940*/  IADD3 R3, P1, R3, R5, RZ ;  /* 0x0000000503037210 */ /* 0x000fc60007f3e0ff */
[----:B------:R-:W4:Y:S01]  /*83950*/  LDL.LU R14, [R1+0x110c] ;  /* 0x00110c00010e7983 */ /* 0x000f220000300800 */
[----:B------:R-:W-:-:S03]  /*83960*/  IADD3.X R21, R21, R0, RZ, P1, !PT ;  /* 0x0000000015157210 */ /* 0x000fc60000ffe4ff */
[----:B------:R1:W-:Y:S04]  /*83970*/  STL [R1+0xfd0], R3 ;  /* 0x000fd00301007387 */ /* 0x0003e80000100800 */
[----:B------:R1:W-:Y:S04]  /*83980*/  LDGSTS.E [R4+0x1f00], desc[UR60][R10.64], P0 ;  /* 0x01f000000a047fae */ /* 0x0003e8000812187c */
[----:B------:R2:W-:Y:S01]  /*83990*/  STL [R1+0xfcc], R21 ;  /* 0x000fcc1501007387 */ /* 0x0005e20000100800 */
[----:B-1----:R-:W-:Y:S01]  /*839a0*/  IMAD.MOV.U32 R10, RZ, RZ, R3 ;  /* 0x000000ffff0a7224 */ /* 0x002fe200078e0003 */
[----:B--2---:R-:W-:-:S05]  /*839b0*/  IADD3 R16, P2, R16, R5, RZ ;  /* 0x0000000510107210 */ /* 0x004fca0007f5e0ff */
[----:B------:R1:W-:Y:S04]  /*839c0*/  STL [R1+0x1010], R16 ;  /* 0x0010101001007387 */ /* 0x0003e80000100800 */
[----:B------:R-:W2:Y:S01]  /*839d0*/  LDL.LU R3, [R1+0x1110] ;  /* 0x0011100001037983 */ /* 0x000ea20000300800 */
[----:B------:R-:W-:Y:S02]  /*839e0*/  IMAD.X R20, R20, 0x1, R0, P2 ;  /* 0x0000000114147824 */ /* 0x000fe400010e0600 */
[----:B------:R-:W-:-:S03]  /*839f0*/  IMAD.MOV.U32 R11, RZ, RZ, R21 ;  /* 0x000000ffff0b7224 */ /* 0x000fc600078e0015 */
[----:B------:R3:W-:Y:S04]  /*83a00*/  STL [R1+0x100c], R20 ;  /* 0x00100c1401007387 */ /* 0x0007e80000100800 */
[----:B------:R1:W-:Y:S01]  /*83a10*/  LDGSTS.E [R4+0x2300], desc[UR60][R10.64], P0 ;  /* 0x023000000a047fae */ /* 0x0003e2000812187c */
[----:B------:R-:W-:-:S03]  /*83a20*/  IADD3 R13, P1, R13, R5, RZ ;  /* 0x000000050d0d7210 */ /* 0x000fc60007f3e0ff */
[----:B------:R-:W2:Y:S02]  /*83a30*/  LDL.LU R21, [R1+0x114c] ;  /* 0x00114c0001157983 */ /* 0x000ea40000300800 */
[----:B------:R-:W-:Y:S01]  /*83a40*/  IMAD.X R19, R19, 0x1, R0, P1 ;  /* 0x0000000113137824 */ /* 0x000fe200008e0600 */
[----:B-1----:R-:W-:Y:S01]  /*83a50*/  MOV R10, R16 ;  /* 0x00000010000a7202 */ /* 0x002fe20000000f00 */
[----:B------:R-:W-:Y:S01]  /*83a60*/  IMAD.MOV.U32 R11, RZ, RZ, R20 ;  /* 0x000000ffff0b7224 */ /* 0x000fe200078e0014 */
[----:B------:R-:W2:Y:S04]  /*83a70*/  LDL.LU R16, [R1+0x1150] ;  /* 0x0011500001107983 */ /* 0x000ea80000300800 */
[----:B------:R1:W-:Y:S04]  /*83a80*/  STL [R1+0x1050], R13 ;  /* 0x0010500d01007387 */ /* 0x0003e80000100800 */
[----:B------:R4:W-:Y:S04]  /*83a90*/  STL [R1+0x104c], R19 ;  /* 0x00104c1301007387 */ /* 0x0009e80000100800 */
[----:B------:R1:W-:Y:S02]  /*83aa0*/  LDGSTS.E [R4+0x2700], desc[UR60][R10.64], P0 ;  /* 0x027000000a047fae */ /* 0x0003e4000812187c */
[----:B-1----:R-:W-:Y:S01]  /*83ab0*/  MOV R10, R13 ;  /* 0x0000000d000a7202 */ /* 0x002fe20000000f00 */
[----:B------:R-:W-:-:S05]  /*83ac0*/  IMAD.MOV.U32 R11, RZ, RZ, R19 ;  /* 0x000000ffff0b7224 */ /* 0x000fca00078e0013 */
[----:B------:R1:W-:Y:S01]  /*83ad0*/  LDGSTS.E [R4+0x2b00], desc[UR60][R10.64], P0 ;  /* 0x02b000000a047fae */ /* 0x0003e2000812187c */
[----:B---3--:R-:W-:-:S05]  /*83ae0*/  IADD3 R12, P2, R12, R5, RZ ;  /* 0x000000050c0c7210 */ /* 0x008fca0007f5e0ff */
[----:B------:R-:W-:Y:S01]  /*83af0*/  IMAD.X R18, R18, 0x1, R0, P2 ;  /* 0x0000000112127824 */ /* 0x000fe200010e0600 */
[----:B------:R3:W-:Y:S04]  /*83b00*/  STL [R1+0x1090], R12 ;  /* 0x0010900c01007387 */ /* 0x0007e80000100800 */
[----:B------:R-:W2:Y:S04]  /*83b10*/  LDL.LU R20, [R1+0x118c] ;  /* 0x00118c0001147983 */ /* 0x000ea80000300800 */
[----:B------:R2:W-:Y:S04]  /*83b20*/  STL [R1+0x108c], R18 ;  /* 0x00108c1201007387 */ /* 0x0005e80000100800 */
[----:B------:R-:W2:Y:S01]  /*83b30*/  LDL.LU R13, [R1+0x1190] ;  /* 0x00119000010d7983 */ /* 0x000ea20000300800 */
[----:B----4-:R-:W-:Y:S01]  /*83b40*/  IADD3 R15, P1, R15, R5, RZ ;  /* 0x000000050f0f7210 */ /* 0x010fe20007f3e0ff */
[----:B-1----:R-:W-:-:S02]  /*83b50*/  IMAD.MOV.U32 R10, RZ, RZ, R12 ;  /* 0x000000ffff0a7224 */ /* 0x002fc400078e000c */
[----:B------:R-:W-:Y:S01]  /*83b60*/  IMAD.MOV.U32 R11, RZ, RZ, R18 ;  /* 0x000000ffff0b7224 */ /* 0x000fe200078e0012 */
[----:B------:R-:W-:Y:S01]  /*83b70*/  IADD3.X R17, R17, R0, RZ, P1, !PT ;  /* 0x0000000011117210 */ /* 0x000fe20000ffe4ff */
[----:B------:R-:W4:Y:S04]  /*83b80*/  LDL.LU R19, [R1+0x11cc] ;  /* 0x0011cc0001137983 */ /* 0x000f280000300800 */
[----:B---3--:R-:W3:Y:S04]  /*83b90*/  LDL.LU R12, [R1+0x11d0] ;  /* 0x0011d000010c7983 */ /* 0x008ee80000300800 */
[----:B------:R1:W-:Y:S04]  /*83ba0*/  STL [R1+0x10d0], R15 ;  /* 0x0010d00f01007387 */ /* 0x0003e80000100800 */
[----:B------:R-:W-:Y:S04]  /*83bb0*/  STL [R1+0x10cc], R17 ;  /* 0x0010cc1101007387 */ /* 0x000fe80000100800 */
[----:B------:R1:W-:Y:S02]  /*83bc0*/  LDGSTS.E [R4+0x2f00], desc[UR60][R10.64], P0 ;  /* 0x02f000000a047fae */ /* 0x0003e4000812187c */
[----:B-1----:R-:W-:Y:S01]  /*83bd0*/  IMAD.MOV.U32 R10, RZ, RZ, R15 ;  /* 0x000000ffff0a7224 */ /* 0x002fe200078e000f */
[----:B--2---:R-:W-:-:S05]  /*83be0*/  IADD3 R3, P2, R3, R5, RZ ;  /* 0x0000000503037210 */ /* 0x004fca0007f5e0ff */
[----:B------:R-:W-:Y:S01]  /*83bf0*/  IMAD.X R14, R14, 0x1, R0, P2 ;  /* 0x000000010e0e7824 */ /* 0x000fe200010e0600 */
[----:B------:R-:W-:Y:S04]  /*83c00*/  STL [R1+0x1110], R3 ;  /* 0x0011100301007387 */ /* 0x000fe80000100800 */
[----:B------:R-:W2:Y:S04]  /*83c10*/  LDL.LU R18, [R1+0x120c] ;  /* 0x00120c0001127983 */ /* 0x000ea80000300800 */
[----:B------:R1:W-:Y:S04]  /*83c20*/  STL [R1+0x110c], R14 ;  /* 0x00110c0e01007387 */ /* 0x0003e80000100800 */
[----:B------:R-:W2:Y:S01]  /*83c30*/  LDL.LU R15, [R1+0x1210] ;  /* 0x00121000010f7983 */ /* 0x000ea20000300800 */
[----:B------:R-:W-:Y:S01]  /*83c40*/  IMAD.MOV.U32 R11, RZ, RZ, R17 ;  /* 0x000000ffff0b7224 */ /* 0x000fe200078e0011 */
[----:B------:R-:W-:-:S04]  /*83c50*/  IADD3 R16, P1, R16, R5, RZ ;  /* 0x0000000510107210 */ /* 0x000fc80007f3e0ff */
[----:B------:R1:W-:Y:S01]  /*83c60*/  LDGSTS.E [R4+0x3300], desc[UR60][R10.64], P0 ;  /* 0x033000000a047fae */ /* 0x0003e2000812187c */
[----:B------:R-:W-:Y:S01]  /*83c70*/  IMAD.X R21, R21, 0x1, R0, P1 ;  /* 0x0000000115157824 */ /* 0x000fe200008e0600 */
[----:B-1----:R-:W-:Y:S01]  /*83c80*/  MOV R10, R3 ;  /* 0x00000003000a7202 */ /* 0x002fe20000000f00 */
[----:B------:R-:W-:Y:S02]  /*83c90*/  IMAD.MOV.U32 R11, RZ, RZ, R14 ;  /* 0x000000ffff0b7224 */ /* 0x000fe400078e000e */
[----:B------:R-:W2:Y:S04]  /*83ca0*/  LDL.LU R14, [R1+0x124c] ;  /* 0x00124c00010e7983 */ /* 0x000ea80000300800 */
[----:B------:R-:W2:Y:S04]  /*83cb0*/  LDL.LU R3, [R1+0x1250] ;  /* 0x0012500001037983 */ /* 0x000ea80000300800 */
[----:B------:R-:W2:Y:S04]  /*83cc0*/  LDL.LU R17, [R1+0x128c] ;  /* 0x00128c0001117983 */ /* 0x000ea80000300800 */
[----:B------:R1:W-:Y:S04]  /*83cd0*/  STL [R1+0x1150], R16 ;  /* 0x0011501001007387 */ /* 0x0003e80000100800 */
[----:B------:R1:W-:Y:S04]  /*83ce0*/  LDGSTS.E [R4+0x3700], desc[UR60][R10.64], P0 ;  /* 0x037000000a047fae */ /* 0x0003e8000812187c */
[----:B------:R4:W-:Y:S01]  /*83cf0*/  STL [R1+0x114c], R21 ;  /* 0x00114c1501007387 */ /* 0x0009e20000100800 */
[----:B-1----:R-:W-:Y:S01]  /*83d00*/  MOV R10, R16 ;  /* 0x00000010000a7202 */ /* 0x002fe20000000f00 */
[----:B------:R-:W-:-:S05]  /*83d10*/  IMAD.MOV.U32 R11, RZ, RZ, R21 ;  /* 0x000000ffff0b7224 */ /* 0x000fca00078e0015 */
[----:B------:R1:W-:Y:S01]  /*83d20*/  LDGSTS.E [R4+0x3b00], desc[UR60][R10.64], P0 ;  /* 0x03b000000a047fae */ /* 0x0003e2000812187c */
[----:B------:R-:W-:-:S05]  /*83d30*/  IADD3 R13, P2, R13, R5, RZ ;  /* 0x000000050d0d7210 */ /* 0x000fca0007f5e0ff */
[----:B------:R4:W-:Y:S04]  /*83d40*/  STL [R1+0x1190], R13 ;  /* 0x0011900d01007387 */ /* 0x0009e80000100800 */
[----:B------:R-:W2:Y:S01]  /*83d50*/  LDL.LU R16, [R1+0x1290] ;  /* 0x0012900001107983 */ /* 0x000ea20000300800 */
[----:B------:R-:W-:Y:S01]  /*83d60*/  IMAD.X R20, R20, 0x1, R0, P2 ;  /* 0x0000000114147824 */ /* 0x000fe200010e0600 */
[----:B---3--:R-:W-:Y:S01]  /*83d70*/  IADD3 R12, P1, R12, R5, RZ ;  /* 0x000000050c0c7210 */ /* 0x008fe20007f3e0ff */
[----:B-1----:R-:W-:-:S03]  /*83d80*/  IMAD.MOV.U32 R10, RZ, RZ, R13 ;  /* 0x000000ffff0a7224 */ /* 0x002fc600078e000d */
[----:B----4-:R-:W-:Y:S01]  /*83d90*/  IADD3.X R19, R19, R0, RZ, P1, !PT ;  /* 0x0000000013137210 */ /* 0x010fe20000ffe4ff */
[----:B------:R1:W-:Y:S01]  /*83da0*/  STL [R1+0x118c], R20 ;  /* 0x00118c1401007387 */ /* 0x0003e20000100800 */
[----:B------:R-:W-:-:S03]  /*83db0*/  IMAD.MOV.U32 R11, RZ, RZ, R20 ;  /* 0x000000ffff0b7224 */ /* 0x000fc600078e0014 */
[----:B------:R-:W3:Y:S04]  /*83dc0*/  LDL.LU R21, [R1+0x12cc] ;  /* 0x0012cc0001157983 */ /* 0x000ee80000300800 */
        /* <DEDUP_REMOVED lines=9> */
[----:B------:R-:W-:Y:S04]  /*83e60*/  STL [R1+0x120c], R18 ;  /* 0x00120c1201007387 */ /* 0x000fe80000100800 */
[----:B------:R-:W2:Y:S01]  /*83e70*/  LDL.LU R12, [R1+0x1310] ;  /* 0x00131000010c7983 */ /* 0x000ea20000300800 */
[----:B------:R-:W-:-:S03]  /*83e80*/  IMAD.MOV.U32 R11, RZ, RZ, R19 ;  /* 0x000000ffff0b7224 */ /* 0x000fc600078e0013 */
[----:B------:R-:W2:Y:S01]  /*83e90*/  LDL.LU R19, [R1+0x134c] ;  /* 0x00134c0001137983 */ /* 0x000ea20000300800 */
[----:B------:R-:W-:-:S03]  /*83ea0*/  IADD3 R3, P1, R3, R5, RZ ;  /* 0x0000000503037210 */ /* 0x000fc60007f3e0ff */
[----:B------:R1:W-:Y:S02]  /*83eb0*/  LDGSTS.E [R4+0x4300], desc[UR60][R10.64], P0 ;  /* 0x043000000a047fae */ /* 0x0003e4000812187c */
[----:B------:R-:W-:Y:S01]  /*83ec0*/  IMAD.X R14, R14, 0x1, R0, P1 ;  /* 0x000000010e0e7824 */ /* 0x000fe200008e0600 */
[----:B-1----:R-:W-:Y:S01]  /*83ed0*/  MOV R10, R15 ;  /* 0x0000000f000a7202 */ /* 0x002fe20000000f00 */
[----:B------:R-:W-:Y:S01]  /*83ee0*/  IMAD.MOV.U32 R11, RZ, RZ, R18 ;  /* 0x000000ffff0b7224 */ /* 0x000fe200078e0012 */
[----:B------:R-:W2:Y:S04]  /*83ef0*/  LDL.LU R15, [R1+0x1350] ;  /* 0x00135000010f7983 */ /* 0x000ea80000300800 */
[----:B------:R-:W-:Y:S04]  /*83f00*/  STL [R1+0x1250], R3 ;  /* 0x0012500301007387 */ /* 0x000fe80000100800 */
[----:B------:R1:W-:Y:S04]  /*83f10*/  LDGSTS.E [R4+0x4700], desc[UR60][R10.64], P0 ;  /* 0x047000000a047fae */ /* 0x0003e8000812187c */
[----:B------:R3:W-:Y:S01]  /*83f20*/  STL [R1+0x124c], R14 ;  /* 0x00124c0e01007387 */ /* 0x0007e20000100800 */
[----:B-1----:R-:W-:Y:S01]  /*83f30*/  IMAD.MOV.U32 R11, RZ, RZ, R14 ;  /* 0x000000ffff0b7224 */ /* 0x002fe200078e000e */
[----:B------:R-:W-:-:S05]  /*83f40*/  MOV R10, R3 ;  /* 0x00000003000a7202 */ /* 0x000fca0000000f00 */
[----:B------:R1:W-:Y:S01]  /*83f50*/  LDGSTS.E [R4+0x4b00], desc[UR60][R10.64], P0 ;  /* 0x04b000000a047fae */ /* 0x0003e2000812187c */
[----:B------:R-:W-:-:S05]  /*83f60*/  IADD3 R16, P2, R16, R5, RZ ;  /* 0x0000000510107210 */ /* 0x000fca0007f5e0ff */
[----:B------:R-:W-:Y:S01]  /*83f70*/  IMAD.X R17, R17, 0x1, R0, P2 ;  /* 0x0000000111117824 */ /* 0x000fe200010e0600 */
[----:B------:R-:W-:Y:S04]  /*83f80*/  STL [R1+0x1290], R16 ;  /* 0x0012901001007387 */ /* 0x000fe80000100800 */
[----:B---3--:R-:W3:Y:S04]  /*83f90*/  LDL.LU R14, [R1+0x138c] ;  /* 0x00138c00010e7983 */ /* 0x008ee80000300800 */
[----:B------:R1:W-:Y:S04]  /*83fa0*/  STL [R1+0x128c], R17 ;  /* 0x00128c1101007387 */ /* 0x0003e80000100800 */
[----:B------:R-:W3:Y:S01]  /*83fb0*/  LDL.LU R3, [R1+0x1390] ;  /* 0x0013900001037983 */ /* 0x000ee20000300800 */
[----:B----4-:R-:W-:Y:S01]  /*83fc0*/  IADD3 R13, P1, R13, R5, RZ ;  /* 0x000000050d0d7210 */ /* 0x010fe20007f3e0ff */
[----:B-1----:R-:W-:-:S02]  /*83fd0*/  IMAD.MOV.U32 R10, RZ, RZ, R16 ;  /* 0x000000ffff0a7224 */ /* 0x002fc400078e0010 */
[----:B------:R-:W-:Y:S01]  /*83fe0*/  IMAD.MOV.U32 R11, RZ, RZ, R17 ;  /* 0x000000ffff0b7224 */ /* 0x000fe200078e0011 */
[----:B------:R-:W-:Y:S01]  /*83ff0*/  IADD3.X R21, R21, R0, RZ, P1, !PT ;  /* 0x0000000015157210 */ /* 0x000fe20000ffe4ff */
[----:B------:R-:W4:Y:S04]  /*84000*/  LDL.LU R18, [R1+0x13cc] ;  /* 0x0013cc0001127983 */ /* 0x000f280000300800 */
[----:B------:R-:W4:Y:S04]  /*84010*/  LDL.LU R17, [R1+0x13d0] ;  /* 0x0013d00001117983 */ /* 0x000f280000300800 */
[----:B------:R-:W4:Y:S04]  /*84020*/  LDL.LU R16, [R1+0x140c] ;  /* 0x00140c0001107983 */ /* 0x000f280000300800 */
        /* <DEDUP_REMOVED lines=18> */
[----:B------:R-:W-:Y:S04]  /*84150*/  STL [R1+0x134c], R19 ;  /* 0x00134c1301007387 */ /* 0x000fe80000100800 */
[----:B------:R1:W-:Y:S02]  /*84160*/  LDGSTS.E [R4+0x5700], desc[UR60][R10.64], P0 ;  /* 0x057000000a047fae */ /* 0x0003e4000812187c */
[----:B-1----:R-:W-:Y:S01]  /*84170*/  MOV R10, R15 ;  /* 0x0000000f000a7202 */ /* 0x002fe20000000f00 */
[----:B------:R-:W-:-:S05]  /*84180*/  IMAD.MOV.U32 R11, RZ, RZ, R19 ;  /* 0x000000ffff0b7224 */ /* 0x000fca00078e0013 */
[----:B------:R1:W-:Y:S01]  /*84190*/  LDGSTS.E [R4+0x5b00], desc[UR60][R10.64], P0 ;  /* 0x05b000000a047fae */ /* 0x0003e2000812187c */
[----:B---3--:R-:W-:-:S05]  /*841a0*/  IADD3 R3, P2, R3, R5, RZ ;  /* 0x0000000503037210 */ /* 0x008fca0007f5e0ff */
[----:B------:R-:W-:Y:S01]  /*841b0*/  IMAD.X R14, R14, 0x1, R0, P2 ;  /* 0x000000010e0e7824 */ /* 0x000fe200010e0600 */
[----:B------:R-:W-:Y:S04]  /*841c0*/  STL [R1+0x1390], R3 ;  /* 0x0013900301007387 */ /* 0x000fe80000100800 */
[----:B------:R-:W3:Y:S04]  /*841d0*/  LDL.LU R20, [R1+0x148c] ;  /* 0x00148c0001147983 */ /* 0x000ee80000300800 */
[----:B------:R1:W-:Y:S04]  /*841e0*/  STL [R1+0x138c], R14 ;  /* 0x00138c0e01007387 */ /* 0x0003e80000100800 */
[----:B------:R-:W3:Y:S01]  /*841f0*/  LDL.LU R15, [R1+0x1490] ;  /* 0x00149000010f7983 */ /* 0x000ee20000300800 */
[----:B----4-:R-:W-:Y:S01]  /*84200*/  IADD3 R17, P1, R17, R5, RZ ;  /* 0x0000000511117210 */ /* 0x010fe20007f3e0ff */
[----:B-1----:R-:W-:-:S03]  /*84210*/  IMAD.MOV.U32 R11, RZ, RZ, R14 ;  /* 0x000000ffff0b7224 */ /* 0x002fc600078e000e */
[----:B------:R-:W-:Y:S01]  /*84220*/  IADD3.X R18, R18, R0, RZ, P1, !PT ;  /* 0x0000000012127210 */ /* 0x000fe20000ffe4ff */
[----:B------:R-:W-:Y:S01]  /*84230*/  IMAD.MOV.U32 R10, RZ, RZ, R3 ;  /* 0x000000ffff0a7224 */ /* 0x000fe200078e0003 */
[----:B------:R-:W4:Y:S04]  /*84240*/  LDL.LU R14, [R1+0x14cc] ;  /* 0x0014cc00010e7983 */ /* 0x000f280000300800 */
[----:B------:R-:W4:Y:S04]  /*84250*/  LDL.LU R3, [R1+0x14d0] ;  /* 0x0014d00001037983 */ /* 0x000f280000300800 */
[----:B------:R-:W-:Y:S04]  /*84260*/  STL [R1+0x13d0], R17 ;  /* 0x0013d01101007387 */ /* 0x000fe80000100800 */
[----:B------:R1:W-:Y:S04]  /*84270*/  STL [R1+0x13cc], R18 ;  /* 0x0013cc1201007387 */ /* 0x0003e80000100800 */
        /* <DEDUP_REMOVED lines=8> */
[----:B------:R-:W-:-:S03]  /*84300*/  IMAD.MOV.U32 R10, RZ, RZ, R17 ;  /* 0x000000ffff0a7224 */ /* 0x000fc600078e0011 */
[----:B------:R-:W2:Y:S01]  /*84310*/  LDL.LU R17, [R1+0x154c] ;  /* 0x00154c0001117983 */ /* 0x000ea20000300800 */
[----:B------:R-:W-:-:S03]  /*84320*/  IADD3 R12, P1, R12, R5, RZ ;  /* 0x000000050c0c7210 */ /* 0x000fc60007f3e0ff */
[----:B------:R1:W-:Y:S02]  /*84330*/  LDGSTS.E [R4+0x6300], desc[UR60][R10.64], P0 ;  /* 0x063000000a047fae */ /* 0x0003e4000812187c */
[----:B------:R-:W-:Y:S01]  /*84340*/  IMAD.X R21, R21, 0x1, R0, P1 ;  /* 0x0000000115157824 */ /* 0x000fe200008e0600 */
[----:B-1----:R-:W-:Y:S01]  /*84350*/  MOV R10, R13 ;  /* 0x0000000d000a7202 */ /* 0x002fe20000000f00 */
[----:B------:R-:W-:Y:S02]  /*84360*/  IMAD.MOV.U32 R11, RZ, RZ, R16 ;  /* 0x000000ffff0b7224 */ /* 0x000fe400078e0010 */
[----:B------:R-:W2:Y:S04]  /*84370*/  LDL.LU R16, [R1+0x1550] ;  /* 0x0015500001107983 */ /* 0x000ea80000300800 */
[----:B------:R-:W2:Y:S04]  /*84380*/  LDL.LU R13, [R1+0x158c] ;  /* 0x00158c00010d7983 */ /* 0x000ea80000300800 */
[----:B------:R1:W-:Y:S04]  /*84390*/  STL [R1+0x1450], R12 ;  /* 0x0014500c01007387 */ /* 0x0003e80000100800 */
[----:B------:R1:W-:Y:S04]  /*843a0*/  LDGSTS.E [R4+0x6700], desc[UR60][R10.64], P0 ;  /* 0x067000000a047fae */ /* 0x0003e8000812187c */
[----:B------:R-:W-:Y:S01]  /*843b0*/  STL [R1+0x144c], R21 ;  /* 0x00144c1501007387 */ /* 0x000fe20000100800 */
[----:B-1----:R-:W-:Y:S01]  /*843c0*/  MOV R10, R12 ;  /* 0x0000000c000a7202 */ /* 0x002fe20000000f00 */
[----:B------:R-:W-:-:S05]  /*843d0*/  IMAD.MOV.U32 R11, RZ, RZ, R21 ;  /* 0x000000ffff0b7224 */ /* 0x000fca00078e0015 */
[----:B------:R1:W-:Y:S01]  /*843e0*/  LDGSTS.E [R4+0x6b00], desc[UR60][R10.64], P0 ;  /* 0x06b000000a047fae */ /* 0x0003e2000812187c */
[----:B---3--:R-:W-:-:S05]  /*843f0*/  IADD3 R15, P2, R15, R5, RZ ;  /* 0x000000050f0f7210 */ /* 0x008fca0007f5e0ff */
[----:B------:R-:W-:Y:S04]  /*84400*/  STL [R1+0x1490], R15 ;  /* 0x0014900f01007387 */ /* 0x000fe80000100800 */
[----:B------:R-:W3:Y:S01]  /*84410*/  LDL.LU R12, [R1+0x1590] ;  /* 0x00159000010c7983 */ /* 0x000ee20000300800 */
[----:B------:R-:W-:Y:S01]  /*84420*/  IMAD.X R20, R20, 0x1, R0, P2 ;  /* 0x0000000114147824 */ /* 0x000fe200010e0600 */
[----:B----4-:R-:W-:Y:S01]  /*84430*/  IADD3 R3, P1, R3, R5, RZ ;  /* 0x0000000503037210 */ /* 0x010fe20007f3e0ff */
[----:B-1----:R-:W-:Y:S02]  /*84440*/  IMAD.MOV.U32 R10, RZ, RZ, R15 ;  /* 0x000000ffff0a7224 */ /* 0x002fe400078e000f */
[----:B------:R-:W-:Y:S01]  /*84450*/  IMAD.MOV.U32 R11, RZ, RZ, R20 ;  /* 0x000000ffff0b7224 */ /* 0x000fe200078e0014 */
[----:B------:R-:W-:Y:S01]  /*84460*/  IADD3.X R14, R14, R0, RZ, P1, !PT ;  /* 0x000000000e0e7210 */ /* 0x000fe20000ffe4ff */
[----:B------:R1:W-:Y:S04]  /*84470*/  STL [R1+0x148c], R20 ;  /* 0x00148c1401007387 */ /* 0x0003e80000100800 */
[----:B------:R4:W-:Y:S04]  /*84480*/  LDGSTS.E [R4+0x6f00], desc[UR60][R10.64], P0 ;  /* 0x06f000000a047fae */ /* 0x0009e8000812187c */
[----:B-1----:R-:W3:Y:S04]  /*84490*/  LDL.LU R20, [R1+0x15cc] ;  /* 0x0015cc0001147983 */ /* 0x002ee80000300800 */
[----:B------:R-:W3:Y:S01]  /*844a0*/  LDL.LU R15, [R1+0x15d0] ;  /* 0x0015d000010f7983 */ /* 0x000ee20000300800 */
[----:B----4-:R-:W-:-:S03]  /*844b0*/  IMAD.MOV.U32 R11, RZ, RZ, R14 ;  /* 0x000000ffff0b7224 */ /* 0x010fc600078e000e */
[----:B------:R-:W-:Y:S01]  /*844c0*/  STL [R1+0x14d0], R3 ;  /* 0x0014d00301007387 */ /* 0x000fe20000100800 */
[----:B------:R-:W-:-:S03]  /*844d0*/  IMAD.MOV.U32 R10, RZ, RZ, R3 ;  /* 0x000000ffff0a7224 */ /* 0x000fc600078e0003 */
[----:B------:R1:W-:Y:S04]  /*844e0*/  STL [R1+0x14cc], R14 ;  /* 0x0014cc0e01007387 */ /* 0x0003e80000100800 */
[----:B------:R4:W-:Y:S01]  /*844f0*/  LDGSTS.E [R4+0x7300], desc[UR60][R10.64], P0 ;  /* 0x073000000a047fae */ /* 0x0009e2000812187c */
[----:B--2---:R-:W-:-:S05]  /*84500*/  IADD3 R18, P2, R18, R5, RZ ;  /* 0x0000000512127210 */ /* 0x004fca0007f5e0ff */
[--C-:B------:R-:W-:Y:S01]  /*84510*/  IMAD.X R19, R19, 0x1, R0.reuse, P2 ;  /* 0x0000000113137824 */ /* 0x100fe200010e0600 */
[----:B------:R-:W-:Y:S04]  /*84520*/  STL [R1+0x1510], R18 ;  /* 0x0015101201007387 */ /* 0x000fe80000100800 */
[----:B-1----:R-:W2:Y:S04]  /*84530*/  LDL.LU R14, [R1+0x160c] ;  /* 0x00160c00010e7983 */ /* 0x002ea80000300800 */
[----:B------:R1:W-:Y:S04]  /*84540*/  STL [R1+0x150c], R19 ;  /* 0x00150c1301007387 */ /* 0x0003e80000100800 */
[----:B------:R-:W2:Y:S01]  /*84550*/  LDL.LU R3, [R1+0x1610] ;  /* 0x0016100001037983 */ /* 0x000ea20000300800 */
[----:B------:R-:W-:Y:S01]  /*84560*/  IADD3 R16, P1, R16, R5, RZ ;  /* 0x0000000510107210 */ /* 0x000fe20007f3e0ff */
[----:B----4-:R-:W-:Y:S01]  /*84570*/  IMAD.MOV.U32 R11, RZ, RZ, R19 ;  /* 0x000000ffff0b7224 */ /* 0x010fe200078e0013 */
[----:B------:R-:W-:Y:S01]  /*84580*/  MOV R10, R18 ;  /* 0x00000012000a7202 */ /* 0x000fe20000000f00 */
[----:B-1----:R-:W4:Y:S02]  /*84590*/  LDL.LU R19, [R1+0x164c] ;  /* 0x00164c0001137983 */ /* 0x002f240000300800 */
[----:B------:R-:W-:-:S02]  /*845a0*/  IMAD.X R17, R17, 0x1, R0, P1 ;  /* 0x0000000111117824 */ /* 0x000fc400008e0600 */
[----:B------:R-:W4:Y:S04]  /*845b0*/  LDL.LU R18, [R1+0x1650] ;  /* 0x0016500001127983 */ /* 0x000f280000300800 */
[----:B------:R-:W-:Y:S04]  /*845c0*/  STL [R1+0x1550], R16 ;  /* 0x0015501001007387 */ /* 0x000fe80000100800 */
[----:B------:R1:W-:Y:S04]  /*845d0*/  LDGSTS.E [R4+0x7700], desc[UR60][R10.64], P0 ;  /* 0x077000000a047fae */ /* 0x0003e8000812187c */
[----:B------:R3:W-:Y:S01]  /*845e0*/  STL [R1+0x154c], R17 ;  /* 0x00154c1101007387 */ /* 0x0007e20000100800 */
[----:B-1----:R-:W-:Y:S01]  /*845f0*/  IMAD.MOV.U32 R11, RZ, RZ, R17 ;  /* 0x000000ffff0b7224 */ /* 0x002fe200078e0011 */
[----:B------:R-:W-:-:S05]  /*84600*/  MOV R10, R16 ;  /* 0x00000010000a7202 */ /* 0x000fca0000000f00 */
[----:B------:R1:W-:Y:S01]  /*84610*/  LDGSTS.E [R4+0x7b00], desc[UR60][R10.64], P0 ;  /* 0x07b000000a047fae */ /* 0x0003e2000812187c */
[----:B---3--:R-:W-:-:S05]  /*84620*/  IADD3 R12, P2, R12, R5, RZ ;  /* 0x000000050c0c7210 */ /* 0x008fca0007f5e0ff */
[----:B------:R-:W-:Y:S01]  /*84630*/  IMAD.X R13, R13, 0x1, R0, P2 ;  /* 0x000000010d0d7824 */ /* 0x000fe200010e0600 */
[----:B------:R-:W-:Y:S04]  /*84640*/  STL [R1+0x1590], R12 ;  /* 0x0015900c01007387 */ /* 0x000fe80000100800 */
[----:B------:R-:W3:Y:S04]  /*84650*/  LDL.LU R17, [R1+0x168c] ;  /* 0x00168c0001117983 */ /* 0x000ee80000300800 */
[----:B------:R1:W-:Y:S04]  /*84660*/  STL [R1+0x158c], R13 ;  /* 0x00158c0d01007387 */ /* 0x0003e80000100800 */
[----:B------:R-:W3:Y:S01]  /*84670*/  LDL.LU R16, [R1+0x1690] ;  /* 0x0016900001107983 */ /* 0x000ee20000300800 */
[----:B------:R-:W-:Y:S01]  /*84680*/  IADD3 R15, P1, R15, R5, RZ ;  /* 0x000000050f0f7210 */ /* 0x000fe20007f3e0ff */
[----:B-1----:R-:W-:-:S02]  /*84690*/  IMAD.MOV.U32 R10, RZ, RZ, R12 ;  /* 0x000000ffff0a7224 */ /* 0x002fc400078e000c */
[----:B------:R-:W-:Y:S01]  /*846a0*/  IMAD.MOV.U32 R11, RZ, RZ, R13 ;  /* 0x000000ffff0b7224 */ /* 0x000fe200078e000d */
[----:B------:R-:W-:Y:S01]  /*846b0*/  IADD3.X R20, R20, R0, RZ, P1, !PT ;  /* 0x0000000014147210 */ /* 0x000fe20000ffe4ff */
[----:B------:R-:W3:Y:S04]  /*846c0*/  LDL.LU R13, [R1+0x16cc] ;  /* 0x0016cc00010d7983 */ /* 0x000ee80000300800 */
[----:B------:R-:W3:Y:S04]  /*846d0*/  LDL.LU R12, [R1+0x16d0] ;  /* 0x0016d000010c7983 */ /* 0x000ee80000300800 */
[----:B------:R-:W-:Y:S04]  /*846e0*/  STL [R1+0x15d0], R15 ;  /* 0x0015d00f01007387 */ /* 0x000fe80000100800 */
[----:B------:R1:W-:Y:S04]  /*846f0*/  LDGSTS.E [R4+0x7f00], desc[UR60][R10.64], P0 ;  /* 0x07f000000a047fae */ /* 0x0003e8000812187c */
[----:B------:R2:W-:Y:S01]  /*84700*/  STL [R1+0x15cc], R20 ;  /* 0x0015cc1401007387 */ /* 0x0005e20000100800 */
[----:B-1----:R-:W-:-:S02]  /*84710*/  IMAD.MOV.U32 R11, RZ, RZ, R20 ;  /* 0x000000ffff0b7224 */ /* 0x002fc400078e0014 */
[----:B------:R-:W-:-:S05]  /*84720*/  IMAD.MOV.U32 R10, RZ, RZ, R15 ;  /* 0x000000ffff0a7224 */ /* 0x000fca00078e000f */
[----:B------:R1:W-:Y:S01]  /*84730*/  LDGSTS.E [R4+0x20300], desc[UR60][R10.64], P0 ;  /* 0x203000000a047fae */ /* 0x0003e2000812187c */
[----:B--2---:R-:W-:-:S05]  /*84740*/  IADD3 R3, P2, R3, R5, RZ ;  /* 0x0000000503037210 */ /* 0x004fca0007f5e0ff */
[----:B------:R-:W-:Y:S01]  /*84750*/  IMAD.X R14, R14, 0x1, R0, P2 ;  /* 0x000000010e0e7824 */ /* 0x000fe200010e0600 */
[----:B------:R-:W-:Y:S04]  /*84760*/  STL [R1+0x1610], R3 ;  /* 0x0016100301007387 */ /* 0x000fe80000100800 */
[----:B------:R-:W2:Y:S04]  /*84770*/  LDL.LU R20, [R1+0x170c] ;  /* 0x00170c0001147983 */ /* 0x000ea80000300800 */
[----:B------:R1:W-:Y:S04]  /*84780*/  STL [R1+0x160c], R14 ;  /* 0x00160c0e01007387 */ /* 0x0003e80000100800 */
[----:B------:R-:W2:Y:S01]  /*84790*/  LDL.LU R15, [R1+0x1710] ;  /* 0x00171000010f7983 */ /* 0x000ea20000300800 */
[----:B----4-:R-:W-:Y:S01]  /*847a0*/  IADD3 R18, P1, R18, R5, RZ ;  /* 0x0000000512127210 */ /* 0x010fe20007f3e0ff */
[----:B-1----:R-:W-:Y:S01]  /*847b0*/  IMAD.MOV.U32 R11, RZ, RZ, R14 ;  /* 0x000000ffff0b7224 */ /* 0x002fe200078e000e */
[----:B------:R-:W-:-:S03]  /*847c0*/  MOV R10, R3 ;  /* 0x00000003000a7202 */ /* 0x000fc60000000f00 */
[----:B------:R-:W-:Y:S01]  /*847d0*/  IMAD.X R19, R19, 0x1, R0, P1 ;  /* 0x0000000113137824 */ /* 0x000fe200008e0600 */
[----:B------:R-:W4:Y:S04]  /*847e0*/  LDL.LU R14, [R1+0x174c] ;  /* 0x00174c00010e7983 */ /* 0x000f280000300800 */
        /* <DEDUP_REMOVED lines=27> */
[----:B------:R2:W-:Y:S04]  /*849a0*/  STL [R1+0x1710], R15 ;  /* 0x0017100f01007387 */ /* 0x0005e80000100800 */
[----:B------:R-:W2:Y:S04]  /*849b0*/  LDL.LU R13, [R1+0x186c] ;  /* 0x00186c00010d7983 */ /* 0x000ea80000300800 */
[----:B------:R-:W-:Y:S04]  /*849c0*/  STL [R1+0x170c], R20 ;  /* 0x00170c1401007387 */ /* 0x000fe80000100800 */
[----:B------:R-:W2:Y:S01]  /*849d0*/  LDL.LU R12, [R1+0x1870] ;  /* 0x00187000010c7983 */ /* 0x000ea20000300800 */
[----:B----4-:R-:W-:Y:S01]  /*849e0*/  IADD3 R3, P1, R3, R5, RZ ;  /* 0x0000000503037210 */ /* 0x010fe20007f3e0ff */
[----:B-1----:R-:W-:Y:S01]  /*849f0*/  IMAD.MOV.U32 R11, RZ, RZ, R20 ;  /* 0x000000ffff0b7224 */ /* 0x002fe200078e0014 */
[----:B------:R-:W-:Y:S01]  /*84a00*/  MOV R10, R15 ;  /* 0x0000000f000a7202 */ /* 0x000fe20000000f00 */
[----:B------:R-:W4:Y:S02]  /*84a10*/  LDL.LU R152, [R1+0x188c] ;  /* 0x00188c0001987983 */ /* 0x000f240000300800 */
[----:B------:R-:W-:-:S02]  /*84a20*/  IMAD.X R14, R14, 0x1, R0, P1 ;  /* 0x000000010e0e7824 */ /* 0x000fc400008e0600 */
[----:B------:R-:W-:Y:S04]  /*84a30*/  STL [R1+0x1750], R3 ;  /* 0x0017500301007387 */ /* 0x000fe80000100800 */
[----:B------:R1:W-:Y:S04]  /*84a40*/  STL [R1+0x174c], R14 ;  /* 0x00174c0e01007387 */ /* 0x0003e80000100800 */
[----:B------:R1:W-:Y:S02]  /*84a50*/  LDGSTS.E [R4+0x21700], desc[UR60][R10.64], P0 ;  /* 0x217000000a047fae */ /* 0x0003e4000812187c */
[----:B-1----:R-:W-:Y:S01]  /*84a60*/  IMAD.MOV.U32 R11, RZ, RZ, R14 ;  /* 0x000000ffff0b7224 */ /* 0x002fe200078e000e */
[----:B------:R-:W-:-:S05]  /*84a70*/  MOV R10, R3 ;  /* 0x00000003000a7202 */ /* 0x000fca0000000f00 */
[----:B------:R1:W-:Y:S01]  /*84a80*/  LDGSTS.E [R4+0x21b00], desc[UR60][R10.64], P0 ;  /* 0x21b000000a047fae */ /* 0x0003e2000812187c */
[----:B---3--:R-:W-:-:S05]  /*84a90*/  IADD3 R18, P2, R18, R5, RZ ;  /* 0x0000000512127210 */ /* 0x008fca0007f5e0ff */
[----:B------:R-:W-:Y:S01]  /*84aa0*/  IMAD.X R19, R19, 0x1, R0, P2 ;  /* 0x0000000113137824 */ /* 0x000fe200010e0600 */
[----:B------:R-:W-:Y:S04]  /*84ab0*/  STL [R1+0x1790], R18 ;  /* 0x0017901201007387 */ /* 0x000fe80000100800 */
[----:B--2---:R-:W2:Y:S04]  /*84ac0*/  LDL.LU R15, [R1+0x1890] ;  /* 0x00189000010f7983 */ /* 0x004ea80000300800 */
[----:B------:R-:W-:Y:S04]  /*84ad0*/  STL [R1+0x178c], R19 ;  /* 0x00178c1301007387 */ /* 0x000fe80000100800 */
[----:B------:R-:W3:Y:S04]  /*84ae0*/  LDL.LU R14, [R1+0x18b4] ;  /* 0x0018b400010e7983 */ /* 0x000ee80000300800 */
[----:B------:R-:W3:Y:S01]  /*84af0*/  LDL.LU R3, [R1+0x18b8] ;  /* 0x0018b80001037983 */ /* 0x000ee20000300800 */
[----:B------:R-:W-:Y:S01]  /*84b00*/  IADD3 R16, P1, R16, R5, RZ ;  /* 0x0000000510107210 */ /* 0x000fe20007f3e0ff */
[----:B-1----:R-:W-:-:S02]  /*84b10*/  IMAD.MOV.U32 R10, RZ, RZ, R18 ;  /* 0x000000ffff0a7224 */ /* 0x002fc400078e0012 */
[----:B------:R-:W-:Y:S01]  /*84b20*/  IMAD.MOV.U32 R11, RZ, RZ, R19 ;  /* 0x000000ffff0b7224 */ /* 0x000fe200078e0013 */
[----:B------:R-:W-:Y:S01]  /*84b30*/  IADD3.X R17, R17, R0, RZ, P1, !PT ;  /* 0x0000000011117210 */ /* 0x000fe20000ffe4ff */
[----:B------:R-:W3:Y:S04]  /*84b40*/  LDL.LU.64 R22, [R1+0x688] ;  /* 0x0006880001167983 */ /* 0x000ee80000300a00 */
[----:B------:R-:W-:Y:S04]  /*84b50*/  STL [R1+0x17d0], R16 ;  /* 0x0017d01001007387 */ /* 0x000fe80000100800 */
[----:B------:R1:W-:Y:S04]  /*84b60*/  LDGSTS.E [R4+0x21f00], desc[UR60][R10.64], P0 ;  /* 0x21f000000a047fae */ /* 0x0003e8000812187c */
[----:B------:R4:W-:Y:S01]  /*84b70*/  STL [R1+0x17cc], R17 ;  /* 0x0017cc1101007387 */ /* 0x0009e20000100800 */
[----:B-1----:R-:W-:-:S02]  /*84b80*/  IMAD.MOV.U32 R10, RZ, RZ, R16 ;  /* 0x000000ffff0a7224 */ /* 0x002fc400078e0010 */
[----:B------:R-:W-:-:S05]  /*84b90*/  IMAD.MOV.U32 R11, RZ, RZ, R17 ;  /* 0x000000ffff0b7224 */ /* 0x000fca00078e0011 */
[----:B------:R1:W-:Y:S01]  /*84ba0*/  LDGSTS.E [R4+0x22300], desc[UR60][R10.64], P0 ;  /* 0x223000000a047fae */ /* 0x0003e2000812187c */
[----:B------:R-:W-:-:S05]  /*84bb0*/  IADD3 R12, P2, R12, R5, RZ ;  /* 0x000000050c0c7210 */ /* 0x000fca0007f5e0ff */
[----:B------:R-:W-:Y:S01]  /*84bc0*/  STL [R1+0x1870], R12 ;  /* 0x0018700c01007387 */ /* 0x000fe20000100800 */
[----:B------:R-:W-:-:S03]  /*84bd0*/  IMAD.X R13, R13, 0x1, R0, P2 ;  /* 0x000000010d0d7824 */ /* 0x000fc600010e0600 */
[----:B----4-:R-:W4:Y:S04]  /*84be0*/  LDL.LU.64 R16, [R1+0x670] ;  /* 0x0006700001107983 */ /* 0x010f280000300a00 */
[----:B------:R1:W-:Y:S04]  /*84bf0*/  STL [R1+0x186c], R13 ;  /* 0x00186c0d01007387 */ /* 0x0003e80000100800 */
[----:B------:R-:W4:Y:S01]  /*84c00*/  LDL.LU.64 R18, [R1+0x658] ;  /* 0x0006580001127983 */ /* 0x000f220000300a00 */
[----:B-1----:R-:W-:Y:S01]  /*84c10*/  MOV R10, R12 ;  /* 0x0000000c000a7202 */ /* 0x002fe20000000f00 */
[----:B------:R-:W-:-:S02]  /*84c20*/  IMAD.MOV.U32 R11, RZ, RZ, R13 ;  /* 0x000000ffff0b7224 */ /* 0x000fc400078e000d */
[----:B------:R-:W4:Y:S04]  /*84c30*/  LDL.LU.64 R12, [R1+0x640] ;  /* 0x00064000010c7983 */ /* 0x000f280000300a00 */
[----:B------:R-:W4:Y:S04]  /*84c40*/  LDL.LU.64 R20, [R1+0x628] ;  /* 0x0006280001147983 */ /* 0x000f280000300a00 */
[----:B------:R1:W-:Y:S01]  /*84c50*/  LDGSTS.E [R4+0x22700], desc[UR60][R10.64], P0 ;  /* 0x227000000a047fae */ /* 0x0003e2000812187c */
[----:B--2---:R-:W-:-:S05]  /*84c60*/  IADD3 R15, P1, R15, R5, RZ ;  /* 0x000000050f0f7210 */ /* 0x004fca0007f3e0ff */
[----:B------:R-:W-:Y:S01]  /*84c70*/  IMAD.X R152, R152, 0x1, R0, P1 ;  /* 0x0000000198987824 */ /* 0x000fe200008e0600 */
[----:B-1----:R-:W-:Y:S02]  /*84c80*/  MOV R10, R15 ;  /* 0x0000000f000a7202 */ /* 0x002fe40000000f00 */
[-C--:B---3--:R-:W-:Y:S01]  /*84c90*/  IADD3 R3, P2, R3, R5.reuse, RZ ;  /* 0x0000000503037210 */ /* 0x088fe20007f5e0ff */
[----:B------:R-:W-:Y:S01]  /*84ca0*/  IMAD.MOV.U32 R11, RZ, RZ, R152 ;  /* 0x000000ffff0b7224 */ /* 0x000fe200078e0098 */
[----:B------:R-:W-:Y:S03]  /*84cb0*/  STL [R1+0x1890], R15 ;  /* 0x0018900f01007387 */ /* 0x000fe60000100800 */
[----:B------:R-:W-:Y:S01]  /*84cc0*/  IMAD.X R14, R14, 0x1, R0, P2 ;  /* 0x000000010e0e7824 */ /* 0x000fe200010e0600 */
[----:B------:R-:W-:Y:S04]  /*84cd0*/  STL [R1+0x188c], R152 ;  /* 0x00188c9801007387 */ /* 0x000fe80000100800 */
[----:B------:R-:W-:Y:S04]  /*84ce0*/  STL [R1+0x18b8], R3 ;  /* 0x0018b80301007387 */ /* 0x000fe80000100800 */
[----:B------:R1:W-:Y:S04]  /*84cf0*/  LDGSTS.E [R4+0x22b00], desc[UR60][R10.64], P0 ;  /* 0x22b000000a047fae */ /* 0x0003e8000812187c */
[----:B------:R2:W-:Y:S01]  /*84d00*/  STL [R1+0x18b4], R14 ;  /* 0x0018b40e01007387 */ /* 0x0005e20000100800 */
[----:B-1----:R-:W-:Y:S01]  /*84d10*/  IMAD.MOV.U32 R11, RZ, RZ, R14 ;  /* 0x000000ffff0b7224 */ /* 0x002fe200078e000e */
[----:B--2---:R-:W-:Y:S01]  /*84d20*/  IADD3 R14, P1, R22, R5, RZ ;  /* 0x00000005160e7210 */ /* 0x004fe20007f3e0ff */
[----:B------:R-:W-:-:S03]  /*84d30*/  IMAD.MOV.U32 R10, RZ, RZ, R3 ;  /* 0x000000ffff0a7224 */ /* 0x000fc600078e0003 */
[----:B------:R-:W-:Y:S02]  /*84d40*/  IADD3.X R3, R23, R0, RZ, P1, !PT ;  /* 0x0000000017037210 */ /* 0x000fe40000ffe4ff */
[----:B------:R1:W-:Y:S01]  /*84d50*/  LDGSTS.E [R4+0x22f00], desc[UR60][R10.64], P0 ;  /* 0x22f000000a047fae */ /* 0x0003e2000812187c */
[----:B------:R-:W-:Y:S02]  /*84d60*/  MOV R162, R14 ;  /* 0x0000000e00a27202 */ /* 0x000fe40000000f00 */
[----:B------:R-:W-:-:S05]  /*84d70*/  IMAD.MOV.U32 R163, RZ, RZ, R3 ;  /* 0x000000ffffa37224 */ /* 0x000fca00078e0003 */
[----:B------:R2:W-:Y:S01]  /*84d80*/  STL.64 [R1+0x688], R162 ;  /* 0x000688a201007387 */ /* 0x0005e20000100a00 */
[----:B----4-:R-:W-:-:S05]  /*84d90*/  IADD3 R15, P1, R16, R5, RZ ;  /* 0x00000005100f7210 */ /* 0x010fca0007f3e0ff */
[----:B-1----:R-:W-:Y:S01]  /*84da0*/  IMAD.X R10, R17, 0x1, R0, P1 ;  /* 0x00000001110a7824 */ /* 0x002fe200008e0600 */
[----:B------:R-:W-:-:S05]  /*84db0*/  IADD3 R16, P1, R18, R5, RZ ;  /* 0x0000000512107210 */ /* 0x000fca0007f3e0ff */
[----:B------:R-:W-:Y:S01]  /*84dc0*/  IMAD.X R11, R19, 0x1, R0, P1 ;  /* 0x00000001130b7824 */ /* 0x000fe200008e0600 */
[----:B------:R-:W-:-:S05]  /*84dd0*/  IADD3 R17, P1, R12, R5, RZ ;  /* 0x000000050c117210 */ /* 0x000fca0007f3e0ff */
[----:B------:R-:W-:Y:S01]  /*84de0*/  IMAD.X R12, R13, 0x1, R0, P1 ;  /* 0x000000010d0c7824 */ /* 0x000fe200008e0600 */
[----:B------:R-:W-:Y:S01]  /*84df0*/  IADD3 R18, P1, R20, R5, RZ ;  /* 0x0000000514127210 */ /* 0x000fe20007f3e0ff */
[----:B------:R-:W-:-:S03]  /*84e00*/  IMAD.MOV.U32 R14, RZ, RZ, R15 ;  /* 0x000000ffff0e7224 */ /* 0x000fc600078e000f */
        /* <DEDUP_REMOVED lines=8> */
[----:B--2---:R-:W-:Y:S01]  /*84e90*/  IMAD.MOV.U32 R162, RZ, RZ, R18 ;  /* 0x000000ffffa27224 */ /* 0x004fe200078e0012 */
[----:B------:R1:W-:Y:S01]  /*84ea0*/  STL.64 [R1+0x670], R14 ;  /* 0x0006700e01007387 */ /* 0x0003e20000100a00 */
[----:B------:R-:W-:-:S03]  /*84eb0*/  IMAD.MOV.U32 R163, RZ, RZ, R13 ;  /* 0x000000ffffa37224 */ /* 0x000fc600078e000d */
[----:B------:R-:W-:Y:S04]  /*84ec0*/  STL.64 [R1+0x658], R168 ;  /* 0x000658a801007387 */ /* 0x000fe80000100a00 */
[----:B------:R-:W-:Y:S04]  /*84ed0*/  STL.64 [R1+0x640], R166 ;  /* 0x000640a601007387 */ /* 0x000fe80000100a00 */
[----:B------:R-:W-:Y:S04]  /*84ee0*/  STL.64 [R1+0x628], R162 ;  /* 0x000628a201007387 */ /* 0x000fe80000100a00 */
[----:B------:R2:W-:Y:S01]  /*84ef0*/  LDGSTS.E [R4+0x23300], desc[UR60][R10.64], P0 ;  /* 0x233000000a047fae */ /* 0x0005e2000812187c */
[----:B------:R-:W-:-:S03]  /*84f00*/  IADD3 R19, P1, R228, R5, RZ ;  /* 0x00000005e4137210 */ /* 0x000fc60007f3e0ff */
[----:B------:R-:W-:Y:S04]  /*84f10*/  LDGSTS.E [R4+0x23700], desc[UR60][R14.64], P0 ;  /* 0x237000000e047fae */ /* 0x000fe8000812187c */
[----:B------:R-:W3:Y:S04]  /*84f20*/  LDL.LU R11, [R1+0xdd8] ;  /* 0x000dd800010b7983 */ /* 0x000ee80000300800 */
[----:B------:R-:W4:Y:S04]  /*84f30*/  LDL.LU R16, [R1+0xe18] ;  /* 0x000e180001107983 */ /* 0x000f280000300800 */
[----:B------:R-:W3:Y:S04]  /*84f40*/  LDL.LU R18, [R1+0xdd4] ;  /* 0x000dd40001127983 */ /* 0x000ee80000300800 */
[----:B------:R-:W3:Y:S01]  /*84f50*/  LDL.LU R17, [R1+0xe14] ;  /* 0x000e140001117983 */ /* 0x000ee20000300800 */
[----:B------:R-:W-:Y:S01]  /*84f60*/  IMAD.X R228, R229, 0x1, R0, P1 ;  /* 0x00000001e5e47824 */ /* 0x000fe200008e0600 */
[----:B------:R-:W-:-:S02]  /*84f70*/  IADD3 R20, P1, R224, R5, RZ ;  /* 0x00000005e0147210 */ /* 0x000fc40007f3e0ff */
[----:B------:R-:W3:Y:S03]  /*84f80*/  LDL.LU R13, [R1+0xe54] ;  /* 0x000e5400010d7983 */ /* 0x000ee60000300800 */
[--C-:B------:R-:W-:Y:S01]  /*84f90*/  IMAD.X R224, R225, 0x1, R0.reuse, P1 ;  /* 0x00000001e1e07824 */ /* 0x100fe200008e0600 */
[-C--:B------:R-:W-:Y:S01]  /*84fa0*/  IADD3 R21, P1, R220, R5.reuse, RZ ;  /* 0x00000005dc157210 */ /* 0x080fe20007f3e0ff */
[----:B------:R-:W3:Y:S04]  /*84fb0*/  LDL.LU R12, [R1+0xe58] ;  /* 0x000e5800010c7983 */ /* 0x000ee80000300800 */
[----:B------:R-:W-:Y:S01]  /*84fc0*/  IMAD.X R220, R221, 0x1, R0, P1 ;  /* 0x00000001dddc7824 */ /* 0x000fe200008e0600 */
[-C--:B------:R-:W-:Y:S01]  /*84fd0*/  IADD3 R22, P1, R216, R5.reuse, RZ ;  /* 0x00000005d8167210 */ /* 0x080fe20007f3e0ff */
[----:B------:R-:W-:Y:S03]  /*84fe0*/  LDGSTS.E [R4+0x23b00], desc[UR60][R168.64], P0 ;  /* 0x23b00000a8047fae */ /* 0x000fe6000812187c */
[----:B------:R-:W-:Y:S01]  /*84ff0*/  IADD3.X R216, R217, R0, RZ, P1, !PT ;  /* 0x00000000d9d87210 */ /* 0x000fe20000ffe4ff */
[----:B------:R-:W-:Y:S01]  /*85000*/  IMAD.MOV.U32 R225, RZ, RZ, R224 ;  /* 0x000000ffffe17224 */ /* 0x000fe200078e00e0 */
[-C--:B------:R-:W-:Y:S01]  /*85010*/  IADD3 R23, P1, R212, R5.reuse, RZ ;  /* 0x00000005d4177210 */ /* 0x080fe20007f3e0ff */
[----:B------:R-:W-:Y:S04]  /*85020*/  LDGSTS.E [R4+0x23f00], desc[UR60][R166.64], P0 ;  /* 0x23f00000a6047fae */ /* 0x000fe8000812187c */
[----:B------:R-:W-:Y:S01]  /*85030*/  IMAD.X R212, R213, 0x1, R0, P1 ;  /* 0x00000001d5d47824 */ /* 0x000fe200008e0600 */
[----:B------:R-:W-:-:S02]  /*85040*/  IADD3 R152, P1, R208, R5, RZ ;  /* 0x00000005d0987210 */ /* 0x000fc40007f3e0ff */
[----:B------:R-:W-:Y:S01]  /*85050*/  MOV R221, R220 ;  /* 0x000000dc00dd7202 */ /* 0x000fe20000000f00 */
[----:B------:R-:W-:Y:S01]  /*85060*/  IMAD.MOV.U32 R224, RZ, RZ, R20 ;  /* 0x000000ffffe07224 */ /* 0x000fe200078e0014 */
[----:B--2---:R-:W-:Y:S01]  /*85070*/  LOP3.LUT R10, R7, 0x70, RZ, 0x3c, !PT ;  /* 0x00000070070a7812 */ /* 0x004fe200078e3cff */
[--C-:B------:R-:W-:Y:S01]  /*85080*/  IMAD.X R208, R209, 0x1, R0.reuse, P1 ;  /* 0x00000001d1d07824 */ /* 0x100fe200008e0600 */
[-C--:B------:R-:W-:Y:S02]  /*85090*/  IADD3 R153, P1, R204, R5.reuse, RZ ;  /* 0x00000005cc997210 */ /* 0x080fe40007f3e0ff */
[----:B------:R-:W-:Y:S02]  /*850a0*/  MOV R229, R228 ;  /* 0x000000e400e57202 */ /* 0x000fe40000000f00 */
[-C--:B----4-:R-:W-:Y:S01]  /*850b0*/  IADD3 R16, P2, R16, R5.reuse, RZ ;  /* 0x0000000510107210 */ /* 0x090fe20007f5e0ff */
[----:B------:R-:W-:Y:S01]  /*850c0*/  IMAD.X R204, R205, 0x1, R0, P1 ;  /* 0x00000001cdcc7824 */ /* 0x000fe200008e0600 */
[----:B------:R-:W-:Y:S01]  /*850d0*/  IADD3 R154, P1, R200, R5, RZ ;  /* 0x00000005c89a7210 */ /* 0x000fe20007f3e0ff */
[----:B------:R-:W-:Y:S01]  /*850e0*/  IMAD.MOV.U32 R217, RZ, RZ, R216 ;  /* 0x000000ffffd97224 */ /* 0x000fe200078e00d8 */
[----:B------:R-:W-:Y:S02]  /*850f0*/  LDGSTS.E [R4+0x24300], desc[UR60][R162.64], P0 ;  /* 0x24300000a2047fae */ /* 0x000fe4000812187c */
[----:B------:R-:W-:-:S02]  /*85100*/  IADD3.X R200, R201, R0, RZ, P1, !PT ;  /* 0x00000000c9c87210 */ /* 0x000fc40000ffe4ff */
        /* <DEDUP_REMOVED lines=11> */
[--C-:B------:R-:W-:Y:S01]  /*851c0*/  IMAD.X R188, R189, 0x1, R0.reuse, P1 ;  /* 0x00000001bdbc7824 */ /* 0x100fe200008e0600 */
[-C--:B------:R-:W-:Y:S01]  /*851d0*/  IADD3 R161, P1, R186, R5.reuse, RZ ;  /* 0x00000005baa17210 */ /* 0x080fe20007f3e0ff */
[----:B------:R-:W-:Y:S02]  /*851e0*/  IMAD.MOV.U32 R220, RZ, RZ, R21 ;  /* 0x000000ffffdc7224 */ /* 0x000fe400078e0015 */
[----:B------:R-:W2:Y:S02]  /*851f0*/  LDL.LU R21, [R1+0xe94] ;  /* 0x000e940001157983 */ /* 0x000ea40000300800 */
[----:B------:R-:W-:Y:S01]  /*85200*/  IMAD.X R186, R187, 0x1, R0, P1 ;  /* 0x00000001bbba7824 */ /* 0x000fe200008e0600 */
[----:B---3--:R-:W-:Y:S01]  /*85210*/  IADD3 R11, P1, R11, R5, RZ ;  /* 0x000000050b0b7210 */ /* 0x008fe20007f3e0ff */
[----:B------:R-:W3:Y:S01]  /*85220*/  LDL.LU R20, [R1+0xe98] ;  /* 0x000e980001147983 */ /* 0x000ee20000300800 */
[----:B------:R-:W-:-:S03]  /*85230*/  IADD3.X R17, R17, R0, RZ, P2, !PT ;  /* 0x0000000011117210 */ /* 0x000fc600017fe4ff */
[----:B------:R-:W-:Y:S01]  /*85240*/  IMAD.X R18, R18, 0x1, R0, P1 ;  /* 0x0000000112127824 */ /* 0x000fe200008e0600 */
[----:B-1----:R-:W4:Y:S01]  /*85250*/  LDL.LU R15, [R1+0xed4] ;  /* 0x000ed400010f7983 */ /* 0x002f220000300800 */
[----:B------:R-:W-:-:S03]  /*85260*/  IMAD.MOV.U32 R228, RZ, RZ, R19 ;  /* 0x000000ffffe47224 */ /* 0x000fc600078e0013 */
[----:B------:R-:W4:Y:S01]  /*85270*/  LDL.LU R14, [R1+0xed8] ;  /* 0x000ed800010e7983 */ /* 0x000f220000300800 */
[----:B------:R-:W-:-:S03]  /*85280*/  IMAD.IADD R3, R10, 0x1, R9 ;  /* 0x000000010a037824 */ /* 0x000fc600078e0209 */
[----:B------:R1:W-:Y:S01]  /*85290*/  STL [R1+0xdd8], R11 ;  /* 0x000dd80b01007387 */ /* 0x0003e20000100800 */
[----:B------:R-:W-:-:S03]  /*852a0*/  IMAD.MOV.U32 R10, RZ, RZ, R11 ;  /* 0x000000ffff0a7224 */ /* 0x000fc600078e000b */
[----:B------:R1:W-:Y:S04]  /*852b0*/  STL [R1+0xdd4], R18 ;  /* 0x000dd41201007387 */ /* 0x0003e80000100800 */
[----:B------:R-:W-:Y:S01]  /*852c0*/  STL [R1+0xe18], R16 ;  /* 0x000e181001007387 */ /* 0x000fe20000100800 */
[----:B-1----:R-:W-:-:S03]  /*852d0*/  IMAD.MOV.U32 R11, RZ, RZ, R18 ;  /* 0x000000ffff0b7224 */ /* 0x002fc600078e0012 */
[----:B------:R-:W4:Y:S04]  /*852e0*/  LDL.LU R19, [R1+0xf14] ;  /* 0x000f140001137983 */ /* 0x000f280000300800 */
[----:B------:R1:W-:Y:S04]  /*852f0*/  STL [R1+0xe14], R17 ;  /* 0x000e141101007387 */ /* 0x0003e80000100800 */
[----:B------:R-:W4:Y:S01]  /*85300*/  LDL.LU R18, [R1+0xf18] ;  /* 0x000f180001127983 */ /* 0x000f220000300800 */
[----:B------:R-:W-:Y:S01]  /*85310*/  IMAD.MOV.U32 R216, RZ, RZ, R22 ;  /* 0x000000ffffd87224 */ /* 0x000fe200078e0016 */
[----:B------:R-:W-:Y:S01]  /*85320*/  MOV R213, R212 ;  /* 0x000000d400d57202 */ /* 0x000fe20000000f00 */
[----:B------:R-:W-:Y:S01]  /*85330*/  IMAD.MOV.U32 R212, RZ, RZ, R23 ;  /* 0x000000ffffd47224 */ /* 0x000fe200078e0017 */
[----:B------:R-:W-:Y:S01]  /*85340*/  MOV R205, R204 ;  /* 0x000000cc00cd7202 */ /* 0x000fe20000000f00 */
[----:B------:R-:W-:Y:S01]  /*85350*/  IMAD.MOV.U32 R209, RZ, RZ, R208 ;  /* 0x000000ffffd17224 */ /* 0x000fe200078e00d0 */
[----:B------:R-:W-:Y:S01]  /*85360*/  LDGSTS.E [R4+0x24700], desc[UR60][R228.64], P0 ;  /* 0x24700000e4047fae */ /* 0x000fe2000812187c */
[----:B------:R-:W-:Y:S01]  /*85370*/  IMAD.MOV.U32 R208, RZ, RZ, R152 ;  /* 0x000000ffffd07224 */ /* 0x000fe200078e0098 */
[----:B------:R-:W-:Y:S01]  /*85380*/  MOV R199, R198 ;  /* 0x000000c600c77202 */ /* 0x000fe20000000f00 */
[----:B------:R-:W-:Y:S01]  /*85390*/  IMAD.MOV.U32 R204, RZ, RZ, R153 ;  /* 0x000000ffffcc7224 */ /* 0x000fe200078e0099 */
[----:B------:R-:W-:Y:S01]  /*853a0*/  LDGSTS.E [R4+0x24b00], desc[UR60][R224.64], P0 ;  /* 0x24b00000e0047fae */ /* 0x000fe2000812187c */
[----:B------:R-:W-:-:S02]  /*853b0*/  IMAD.MOV.U32 R201, RZ, RZ, R200 ;  /* 0x000000ffffc97224 */ /* 0x000fc400078e00c8 */
[----:B------:R-:W-:Y:S01]  /*853c0*/  IMAD.MOV.U32 R200, RZ, RZ, R154 ;  /* 0x000000ffffc87224 */ /* 0x000fe200078e009a */
[----:B------:R-:W-:Y:S01]  /*853d0*/  LDGSTS.E [R4+0x24f00], desc[UR60][R220.64], P0 ;  /* 0x24f00000dc047fae */ /* 0x000fe2000812187c */
        /* <DEDUP_REMOVED lines=15> */
[----:B------:R-:W-:-:S03]  /*854d0*/  IMAD.MOV.U32 R188, RZ, RZ, R160 ;  /* 0x000000ffffbc7224 */ /* 0x000fc600078e00a0 */
[----:B------:R-:W-:Y:S01]  /*854e0*/  LDGSTS.E [R4+0x26300], desc[UR60][R200.64], P0 ;  /* 0x26300000c8047fae */ /* 0x000fe2000812187c */
[----:B------:R-:W-:-:S03]  /*854f0*/  IMAD.MOV.U32 R186, RZ, RZ, R161 ;  /* 0x000000ffffba7224 */ /* 0x000fc600078e00a1 */
[----:B------:R-:W-:Y:S01]  /*85500*/  LDGSTS.E [R4+0x26700], desc[UR60][R198.64], P0 ;  /* 0x26700000c6047fae */ /* 0x000fe2000812187c */
[----:B------:R-:W-:-:S03]  /*85510*/  IADD3 R12, P1, R12, R5, RZ ;  /* 0x000000050c0c7210 */ /* 0x000fc60007f3e0ff */
[----:B------:R-:W-:Y:S04]  /*85520*/  LDGSTS.E [R4+0x26b00], desc[UR60][R196.64], P0 ;  /* 0x26b00000c4047fae */ /* 0x000fe8000812187c */
[----:B------:R-:W-:Y:S04]  /*85530*/  LDGSTS.E [R4+0x26f00], desc[UR60][R194.64], P0 ;  /* 0x26f00000c2047fae */ /* 0x000fe8000812187c */
[----:B------:R-:W-:Y:S04]  /*85540*/  LDGSTS.E [R4+0x27300], desc[UR60][R192.64], P0 ;  /* 0x27300000c0047fae */ /* 0x000fe8000812187c */
[----:B------:R-:W-:Y:S04]  /*85550*/  LDGSTS.E [R4+0x27700], desc[UR60][R190.64], P0 ;  /* 0x27700000be047fae */ /* 0x000fe8000812187c */
[----:B------:R-:W-:Y:S01]  /*85560*/  LDGSTS.E [R4+0x27b00], desc[UR60][R188.64], P0 ;  /* 0x27b00000bc047fae */ /* 0x000fe2000812187c */
[----:B------:R-:W-:-:S03]  /*85570*/  IMAD.X R13, R13, 0x1, R0, P1 ;  /* 0x000000010d0d7824 */ /* 0x000fc600008e0600 */
[----:B------:R-:W-:Y:S04]  /*85580*/  LDGSTS.E [R4+0x27f00], desc[UR60][R186.64], P0 ;  /* 0x27f00000ba047fae */ /* 0x000fe8000812187c */
[----:B------:R1:W-:Y:S02]  /*85590*/  LDGSTS.E [R3+0x380], desc[UR60][R10.64], P0 ;  /* 0x003800000a037fae */ /* 0x0003e4000812187c */
[----:B-1----:R-:W-:Y:S01]  /*855a0*/  IMAD.MOV.U32 R10, RZ, RZ, R16 ;  /* 0x000000ffff0a7224 */ /* 0x002fe200078e0010 */
[----:B------:R-:W-:Y:S02]  /*855b0*/  MOV R11, R17 ;  /* 0x00000011000b7202 */ /* 0x000fe40000000f00 */
[----:B------:R-:W4:Y:S04]  /*855c0*/  LDL.LU R17, [R1+0xf54] ;  /* 0x000f540001117983 */ /* 0x000f280000300800 */
[----:B------:R1:W-:Y:S04]  /*855d0*/  LDGSTS.E [R3+0x780], desc[UR60][R10.64], P0 ;  /* 0x007800000a037fae */ /* 0x0003e8000812187c */
[----:B------:R-:W4:Y:S04]  /*855e0*/  LDL.LU R16, [R1+0xf58] ;  /* 0x000f580001107983 */ /* 0x000f280000300800 */
[----:B------:R-:W-:Y:S01]  /*855f0*/  STL [R1+0xe58], R12 ;  /* 0x000e580c01007387 */ /* 0x000fe20000100800 */
[----:B-1----:R-:W-:Y:S01]  /*85600*/  IMAD.MOV.U32 R10, RZ, RZ, R12 ;  /* 0x000000ffff0a7224 */ /* 0x002fe200078e000c */
[----:B------:R-:W-:-:S02]  /*85610*/  MOV R11, R13 ;  /* 0x0000000d000b7202 */ /* 0x000fc40000000f00 */
[----:B------:R1:W-:Y:S04]  /*85620*/  STL [R1+0xe54], R13 ;  /* 0x000e540d01007387 */ /* 0x0003e80000100800 */
[----:B------:R1:W-:Y:S01]  /*85630*/  LDGSTS.E [R3+0xb80], desc[UR60][R10.64], P0 ;  /* 0x00b800000a037fae */ /* 0x0003e2000812187c */
[----:B---3--:R-:W-:-:S05]  /*85640*/  IADD3 R20, P2, R20, R5, RZ ;  /* 0x0000000514147210 */ /* 0x008fca0007f5e0ff */
[----:B--2---:R-:W-:Y:S01]  /*85650*/  IMAD.X R21, R21, 0x1, R0, P2 ;  /* 0x0000000115157824 */ /* 0x004fe200010e0600 */
[----:B------:R-:W-:Y:S01]  /*85660*/  STL [R1+0xe98], R20 ;  /* 0x000e981401007387 */ /* 0x000fe20000100800 */
[----:B----4-:R-:W-:-:S03]  /*85670*/  IADD3 R14, P1, R14, R5, RZ ;  /* 0x000000050e0e7210 */ /* 0x010fc60007f3e0ff */
[----:B-1----:R-:W2:Y:S01]  /*85680*/  LDL.LU R13, [R1+0xf94] ;  /* 0x000f9400010d7983 */ /* 0x002ea20000300800 */
[----:B------:R-:W-:Y:S02]  /*85690*/  IMAD.MOV.U32 R10, RZ, RZ, R20 ;  /* 0x000000ffff0a7224 */ /* 0x000fe400078e0014 */
[----:B------:R-:W-:Y:S01]  /*856a0*/  IMAD.MOV.U32 R11, RZ, RZ, R21 ;  /* 0x000000ffff0b7224 */ /* 0x000fe200078e0015 */
[----:B------:R-:W-:Y:S01]  /*856b0*/  STL [R1+0xe94], R21 ;  /* 0x000e941501007387 */ /* 0x000fe20000100800 */
[----:B------:R-:W-:-:S03]  /*856c0*/  IMAD.X R15, R15, 0x1, R0, P1 ;  /* 0x000000010f0f7824 */ /* 0x000fc600008e0600 */
[----:B------:R-:W3:Y:S04]  /*856d0*/  LDL.LU R12, [R1+0xf98] ;  /* 0x000f9800010c7983 */ /* 0x000ee80000300800 */
[----:B------:R-:W4:Y:S04]  /*856e0*/  LDL.LU R9, [R1+0xfd4] ;  /* 0x000fd40001097983 */ /* 0x000f280000300800 */
[----:B------:R-:W4:Y:S01]  /*856f0*/  LDL.LU R4, [R1+0xfd8] ;  /* 0x000fd80001047983 */ /* 0x000f220000300800 */
[----:B------:R-:W-:-:S03]  /*85700*/  IADD3 R18, P2, R18, R5, RZ ;  /* 0x0000000512127210 */ /* 0x000fc60007f5e0ff */
[----:B------:R-:W-:Y:S01]  /*85710*/  STL [R1+0xed8], R14 ;  /* 0x000ed80e01007387 */ /* 0x000fe20000100800 */
[----:B------:R-:W-:-:S03]  /*85720*/  IADD3.X R19, R19, R0, RZ, P2, !PT ;  /* 0x0000000013137210 */ /* 0x000fc600017fe4ff */
[----:B------:R1:W-:Y:S04]  /*85730*/  LDGSTS.E [R3+0xf80], desc[UR60][R10.64], P0 ;  /* 0x00f800000a037fae */ /* 0x0003e8000812187c */
[----:B------:R1:W-:Y:S04]  /*85740*/  STL [R1+0xed4], R15 ;  /* 0x000ed40f01007387 */ /* 0x0003e80000100800 */
[----:B------:R-:W-:Y:S01]  /*85750*/  STL [R1+0xf18], R18 ;  /* 0x000f181201007387 */ /* 0x000fe20000100800 */
[----:B-1----:R-:W-:-:S03]  /*85760*/  IMAD.MOV.U32 R11, RZ, RZ, R15 ;  /* 0x000000ffff0b7224 */ /* 0x002fc600078e000f */
[----:B------:R-:W4:Y:S01]  /*85770*/  LDL.LU R15, [R1+0x1014] ;  /* 0x00101400010f7983 */ /* 0x000f220000300800 */
[----:B------:R-:W-:-:S03]  /*85780*/  IMAD.MOV.U32 R10, RZ, RZ, R14 ;  /* 0x000000ffff0a7224 */ /* 0x000fc600078e000e */
[----:B------:R1:W-:Y:S04]  /*85790*/  STL [R1+0xf14], R19 ;  /* 0x000f141301007387 */ /* 0x0003e80000100800 */
[----:B------:R-:W4:Y:S04]  /*857a0*/  LDL.LU R14, [R1+0x1018] ;  /* 0x00101800010e7983 */ /* 0x000f280000300800 */
[----:B------:R1:W-:Y:S04]  /*857b0*/  LDGSTS.E [R3+0x1380], desc[UR60][R10.64], P0 ;  /* 0x013800000a037fae */ /* 0x0003e8000812187c */
[----:B------:R-:W4:Y:S04]  /*857c0*/  LDL.LU R21, [R1+0x1054] ;  /* 0x0010540001157983 */ /* 0x000f280000300800 */
[----:B------:R-:W4:Y:S01]  /*857d0*/  LDL.LU R20, [R1+0x1058] ;  /* 0x0010580001147983 */ /* 0x000f220000300800 */
[----:B-1----:R-:W-:Y:S01]  /*857e0*/  IMAD.MOV.U32 R10, RZ, RZ, R18 ;  /* 0x000000ffff0a7224 */ /* 0x002fe200078e0012 */
[----:B------:R-:W-:-:S05]  /*857f0*/  MOV R11, R19 ;  /* 0x00000013000b7202 */ /* 0x000fca0000000f00 */
[----:B------:R1:W-:Y:S01]  /*85800*/  LDGSTS.E [R3+0x1780], desc[UR60][R10.64], P0 ;  /* 0x017800000a037fae */ /* 0x0003e2000812187c */
[----:B------:R-:W-:-:S05]  /*85810*/  IADD3 R16, P1, R16, R5, RZ ;  /* 0x0000000510107210 */ /* 0x000fca0007f3e0ff */
[----:B------:R-:W-:Y:S02]  /*85820*/  IMAD.X R17, R17, 0x1, R0, P1 ;  /* 0x0000000111117824 */ /* 0x000fe400008e0600 */
[----:B-1----:R-:W-:Y:S01]  /*85830*/  IMAD.MOV.U32 R10, RZ, RZ, R16 ;  /* 0x000000ffff0a7224 */ /* 0x002fe200078e0010 */
[----:B------:R-:W-:Y:S02]  /*85840*/  STL [R1+0xf58], R16 ;  /* 0x000f581001007387 */ /* 0x000fe40000100800 */
[----:B------:R-:W-:Y:S02]  /*85850*/  MOV R11, R17 ;  /* 0x00000011000b7202 */ /* 0x000fe40000000f00 */
[----:B------:R-:W-:Y:S04]  /*85860*/  STL [R1+0xf54], R17 ;  /* 0x000f541101007387 */ /* 0x000fe80000100800 */
[----:B------:R1:W-:Y:S01]  /*85870*/  LDGSTS.E [R3+0x1b80], desc[UR60][R10.64], P0 ;  /* 0x01b800000a037fae */ /* 0x0003e2000812187c */
[----:B---3--:R-:W-:-:S05]  /*85880*/  IADD3 R12, P2, R12, R5, RZ ;  /* 0x000000050c0c7210 */ /* 0x008fca0007f5e0ff */
[----:B--2---:R-:W-:Y:S01]  /*85890*/  IMAD.X R13, R13, 0x1, R0, P2 ;  /* 0x000000010d0d7824 */ /* 0x004fe200010e0600 */
[----:B----4-:R-:W-:Y:S01]  /*858a0*/  IADD3 R4, P1, R4, R5, RZ ;  /* 0x0000000504047210 */ /* 0x010fe20007f3e0ff */
[----:B------:R-:W-:Y:S01]  /*858b0*/  STL [R1+0xf98], R12 ;  /* 0x000f980c01007387 */ /* 0x000fe20000100800 */
[----:B-1----:R-:W-:Y:S02]  /*858c0*/  IMAD.MOV.U32 R10, RZ, RZ, R12 ;  /* 0x000000ffff0a7224 */ /* 0x002fe400078e000c */
[----:B------:R-:W-:Y:S01]  /*858d0*/  IMAD.MOV.U32 R11, RZ, RZ, R13 ;  /* 0x000000ffff0b7224 */ /* 0x000fe200078e000d */
[----:B------:R-:W2:Y:S01]  /*858e0*/  LDL.LU R19, [R1+0x1094] ;  /* 0x0010940001137983 */ /* 0x000ea20000300800 */
[----:B------:R-:W-:-:S03]  /*858f0*/  IMAD.X R9, R9, 0x1, R0, P1 ;  /* 0x0000000109097824 */ /* 0x000fc600008e0600 */
[----:B------:R1:W-:Y:S04]  /*85900*/  STL [R1+0xf94], R13 ;  /* 0x000f940d01007387 */ /* 0x0003e80000100800 */
[----:B------:R-:W3:Y:S04]  /*85910*/  LDL.LU R18, [R1+0x1098] ;  /* 0x0010980001127983 */ /* 0x000ee80000300800 */
[----:B------:R4:W-:Y:S04]  /*85920*/  LDGSTS.E [R3+0x1f80], desc[UR60][R10.64], P0 ;  /* 0x01f800000a037fae */ /* 0x0009e8000812187c */
[----:B-1----:R-:W2:Y:S04]  /*85930*/  LDL.LU R13, [R1+0x10d4] ;  /* 0x0010d400010d7983 */ /* 0x002ea80000300800 */
[----:B------:R-:W2:Y:S04]  /*85940*/  LDL.LU R12, [R1+0x10d8] ;  /* 0x0010d800010c7983 */ /* 0x000ea80000300800 */
[----:B------:R-:W-:Y:S01]  /*85950*/  STL [R1+0xfd8], R4 ;  /* 0x000fd80401007387 */ /* 0x000fe20000100800 */
[----:B------:R-:W-:-:S03]  /*85960*/  IADD3 R14, P2, R14, R5, RZ ;  /* 0x000000050e0e7210 */ /* 0x000fc60007f5e0ff */
[----:B------:R1:W-:Y:S01]  /*85970*/  STL [R1+0xfd4], R9 ;  /* 0x000fd40901007387 */ /* 0x0003e20000100800 */
[----:B------:R-:W-:Y:S01]  /*85980*/  IADD3.X R15, R15, R0, RZ, P2, !PT ;  /* 0x000000000f0f7210 */ /* 0x000fe200017fe4ff */
[----:B----4-:R-:W-:Y:S02]  /*85990*/  IMAD.MOV.U32 R11, RZ, RZ, R9 ;  /* 0x000000ffff0b7224 */ /* 0x010fe400078e0009 */
[----:B------:R-:W-:Y:S01]  /*859a0*/  STL [R1+0x1018], R14 ;  /* 0x0010180e01007387 */ /* 0x000fe20000100800 */
[----:B------:R-:W-:-:S03]  /*859b0*/  IMAD.MOV.U32 R10, RZ, RZ, R4 ;  /* 0x000000ffff0a7224 */ /* 0x000fc600078e0004 */
[----:B-1----:R-:W4:Y:S04]  /*859c0*/  LDL.LU R9, [R1+0x1114] ;  /* 0x0011140001097983 */ /* 0x002f280000300800 */
[----:B------:R1:W-:Y:S04]  /*859d0*/  STL [R1+0x1014], R15 ;  /* 0x0010140f01007387 */ /* 0x0003e80000100800 */
[----:B------:R-:W4:Y:S01]  /*859e0*/  LDL.LU R4, [R1+0x1118] ;  /* 0x0011180001047983 */ /* 0x000f220000300800 */
[----:B------:R-:W-:-:S03]  /*859f0*/  IADD3 R20, P1, R20, R5, RZ ;  /* 0x0000000514147210 */ /* 0x000fc60007f3e0ff */
[----:B------:R1:W-:Y:S02]  /*85a00*/  LDGSTS.E [R3+0x2380], desc[UR60][R10.64], P0 ;  /* 0x023800000a037fae */ /* 0x0003e4000812187c */
[----:B------:R-:W-:Y:S02]  /*85a10*/  IMAD.X R21, R21, 0x1, R0, P1 ;  /* 0x0000000115157824 */ /* 0x000fe400008e0600 */
[----:B------:R-:W4:Y:S04]  /*85a20*/  LDL.LU R17, [R1+0x1154] ;  /* 0x0011540001117983 */ /* 0x000f280000300800 */
[----:B------:R-:W4:Y:S01]  /*85a30*/  LDL.LU R16, [R1+0x1158] ;  /* 0x0011580001107983 */ /* 0x000f220000300800 */
[----:B-1----:R-:W-:Y:S01]  /*85a40*/  IMAD.MOV.U32 R10, RZ, RZ, R14 ;  /* 0x000000ffff0a7224 */ /* 0x002fe200078e000e */
[----:B------:R-:W-:-:S02]  /*85a50*/  MOV R11, R15 ;  /* 0x0000000f000b7202 */ /* 0x000fc40000000f00 */
[----:B------:R-:W4:Y:S04]  /*85a60*/  LDL.LU R15, [R1+0x1194] ;  /* 0x00119400010f7983 */ /* 0x000f280000300800 */
[----:B------:R1:W-:Y:S04]  /*85a70*/  LDGSTS.E [R3+0x2780], desc[UR60][R10.64], P0 ;  /* 0x027800000a037fae */ /* 0x0003e8000812187c */
[----:B------:R-:W4:Y:S04]  /*85a80*/  LDL.LU R14, [R1+0x1198] ;  /* 0x00119800010e7983 */ /* 0x000f280000300800 */
[----:B------:R-:W-:Y:S01]  /*85a90*/  STL [R1+0x1058], R20 ;  /* 0x0010581401007387 */ /* 0x000fe20000100800 */
[----:B-1----:R-:W-:Y:S01]  /*85aa0*/  IMAD.MOV.U32 R10, RZ, RZ, R20 ;  /* 0x000000ffff0a7224 */ /* 0x002fe200078e0014 */
[----:B------:R-:W-:-:S02]  /*85ab0*/  MOV R11, R21 ;  /* 0x00000015000b7202 */ /* 0x000fc40000000f00 */
[----:B------:R-:W-:Y:S04]  /*85ac0*/  STL [R1+0x1054], R21 ;  /* 0x0010541501007387 */ /* 0x000fe80000100800 */
[----:B------:R1:W-:Y:S01]  /*85ad0*/  LDGSTS.E [R3+0x2b80], desc[UR60][R10.64], P0 ;  /* 0x02b800000a037fae */ /* 0x0003e2000812187c */
[----:B---3--:R-:W-:-:S05]  /*85ae0*/  IADD3 R18, P2, R18, R5, RZ ;  /* 0x0000000512127210 */ /* 0x008fca0007f5e0ff */
[----:B--2---:R-:W-:Y:S01]  /*85af0*/  IMAD.X R19, R19, 0x1, R0, P2 ;  /* 0x0000000113137824 */ /* 0x004fe200010e0600 */
[----:B------:R-:W-:Y:S01]  /*85b00*/  STL [R1+0x1098], R18 ;  /* 0x0010981201007387 */ /* 0x000fe20000100800 */
[----:B-1----:R-:W-:Y:S01]  /*85b10*/  IMAD.MOV.U32 R10, RZ, RZ, R18 ;  /* 0x000000ffff0a7224 */ /* 0x002fe200078e0012 */
[----:B------:R-:W-:Y:S01]  /*85b20*/  IADD3 R12, P1, R12, R5, RZ ;  /* 0x000000050c0c7210 */ /* 0x000fe20007f3e0ff */
[----:B------:R-:W-:Y:S01]  /*85b30*/  IMAD.MOV.U32 R11, RZ, RZ, R19 ;  /* 0x000000ffff0b7224 */ /* 0x000fe200078e0013 */
[----:B------:R1:W-:Y:S03]  /*85b40*/  STL [R1+0x1094], R19 ;  /* 0x0010941301007387 */ /* 0x0003e60000100800 */
[----:B------:R-:W-:Y:S01]  /*85b50*/  IMAD.X R13, R13, 0x1, R0, P1 ;  /* 0x000000010d0d7824 */ /* 0x000fe200008e0600 */
[----:B------:R2:W-:Y:S04]  /*85b60*/  LDGSTS.E [R3+0x2f80], desc[UR60][R10.64], P0 ;  /* 0x02f800000a037fae */ /* 0x0005e8000812187c */
[----:B-1----:R-:W3:Y:S04]  /*85b70*/  LDL.LU R19, [R1+0x11d4] ;  /* 0x0011d40001137983 */ /* 0x002ee80000300800 */
[----:B------:R-:W3:Y:S01]  /*85b80*/  LDL.LU R18, [R1+0x11d8] ;  /* 0x0011d80001127983 */ /* 0x000ee20000300800 */
[----:B--2---:R-:W-:-:S03]  /*85b90*/  IMAD.MOV.U32 R11, RZ, RZ, R13 ;  /* 0x000000ffff0b7224 */ /* 0x004fc600078e000d */
[----:B------:R-:W-:Y:S01]  /*85ba0*/  STL [R1+0x10d8], R12 ;  /* 0x0010d80c01007387 */ /* 0x000fe20000100800 */
[----:B----4-:R-:W-:-:S03]  /*85bb0*/  IADD3 R4, P2, R4, R5, RZ ;  /* 0x0000000504047210 */ /* 0x010fc60007f5e0ff */
[----:B------:R1:W-:Y:S01]  /*85bc0*/  STL [R1+0x10d4], R13 ;  /* 0x0010d40d01007387 */ /* 0x0003e20000100800 */
[----:B------:R-:W-:-:S03]  /*85bd0*/  IADD3.X R9, R9, R0, RZ, P2, !PT ;  /* 0x0000000009097210 */ /* 0x000fc600017fe4ff */
[----:B------:R-:W-:Y:S01]  /*85be0*/  STL [R1+0x1118], R4 ;  /* 0x0011180401007387 */ /* 0x000fe20000100800 */
[----:B------:R-:W-:-:S03]  /*85bf0*/  IMAD.MOV.U32 R10, RZ, RZ, R12 ;  /* 0x000000ffff0a7224 */ /* 0x000fc600078e000c */
[----:B-1----:R-:W2:Y:S04]  /*85c00*/  LDL.LU R13, [R1+0x1214] ;  /* 0x00121400010d7983 */ /* 0x002ea80000300800 */
[----:B------:R1:W-:Y:S04]  /*85c10*/  STL [R1+0x1114], R9 ;  /* 0x0011140901007387 */ /* 0x0003e80000100800 */
[----:B------:R-:W4:Y:S01]  /*85c20*/  LDL.LU R12, [R1+0x1218] ;  /* 0x00121800010c7983 */ /* 0x000f220000300800 */
[----:B------:R-:W-:-:S03]  /*85c30*/  IADD3 R16, P1, R16, R5, RZ ;  /* 0x0000000510107210 */ /* 0x000fc60007f3e0ff */
[----:B------:R1:W-:Y:S02]  /*85c40*/  LDGSTS.E [R3+0x3380], desc[UR60][R10.64], P0 ;  /* 0x033800000a037fae */ /* 0x0003e4000812187c */
[----:B------:R-:W-:Y:S01]  /*85c50*/  IMAD.X R17, R17, 0x1, R0, P1 ;  /* 0x0000000111117824 */ /* 0x000fe200008e0600 */
[----:B------:R-:W-:Y:S01]  /*85c60*/  IADD3 R14, P2, R14, R5, RZ ;  /* 0x000000050e0e7210 */ /* 0x000fe20007f5e0ff */
[----:B-1----:R-:W-:Y:S01]  /*85c70*/  IMAD.MOV.U32 R10, RZ, RZ, R4 ;  /* 0x000000ffff0a7224 */ /* 0x002fe200078e0004 */
[----:B------:R-:W-:-:S03]  /*85c80*/  MOV R11, R9 ;  /* 0x00000009000b7202 */ /* 0x000fc60000000f00 */
[----:B------:R-:W-:Y:S01]  /*85c90*/  IMAD.X R15, R15, 0x1, R0, P2 ;  /* 0x000000010f0f7824 */ /* 0x000fe200010e0600 */
[----:B------:R-:W2:Y:S04]  /*85ca0*/  LDL.LU R9, [R1+0x1254] ;  /* 0x0012540001097983 */ /* 0x000ea80000300800 */
[----:B------:R-:W2:Y:S04]  /*85cb0*/  LDL.LU R4, [R1+0x1258] ;  /* 0x0012580001047983 */ /* 0x000ea80000300800 */
[----:B------:R1:W-:Y:S04]  /*85cc0*/  LDGSTS.E [R3+0x3780], desc[UR60][R10.64], P0 ;  /* 0x037800000a037fae */ /* 0x0003e8000812187c */
[----:B------:R-:W-:Y:S04]  /*85cd0*/  STL [R1+0x1158], R16 ;  /* 0x0011581001007387 */ /* 0x000fe80000100800 */
[----:B------:R1:W-:Y:S02]  /*85ce0*/  STL [R1+0x1154], R17 ;  /* 0x0011541101007387 */ /* 0x0003e40000100800 */
[----:B-1----:R-:W-:Y:S01]  /*85cf0*/  IMAD.MOV.U32 R10, RZ, RZ, R16 ;  /* 0x000000ffff0a7224 */ /* 0x002fe200078e0010 */
[----:B------:R-:W-:Y:S01]  /*85d00*/  MOV R11, R17 ;  /* 0x00000011000b7202 */ /* 0x000fe20000000f00 */
[----:B------:R-:W-:Y:S04]  /*85d10*/  STL [R1+0x1198], R14 ;  /* 0x0011980e01007387 */ /* 0x000fe80000100800 */
[----:B------:R-:W2:Y:S04]  /*85d20*/  LDL.LU R17, [R1+0x1294] ;  /* 0x0012940001117983 */ /* 0x000ea80000300800 */
        /* <DEDUP_REMOVED lines=9> */
[----:B------:R-:W-:Y:S01]  /*85dc0*/  IMAD.X R19, R19, 0x1, R0, P1 ;  /* 0x0000000113137824 */ /* 0x000fe200008e0600 */
[----:B------:R-:W-:Y:S01]  /*85dd0*/  STL [R1+0x11d8], R18 ;  /* 0x0011d81201007387 */ /* 0x000fe20000100800 */
[----:B-1----:R-:W-:Y:S02]  /*85de0*/  IMAD.MOV.U32 R10, RZ, RZ, R18 ;  /* 0x000000ffff0a7224 */ /* 0x002fe400078e0012 */
[----:B------:R-:W-:Y:S01]  /*85df0*/  IMAD.MOV.U32 R11, RZ, RZ, R19 ;  /* 0x000000ffff0b7224 */ /* 0x000fe200078e0013 */
[----:B------:R1:W-:Y:S04]  /*85e00*/  STL [R1+0x11d4], R19 ;  /* 0x0011d41301007387 */ /* 0x0003e80000100800 */
[----:B------:R3:W-:Y:S01]  /*85e10*/  LDGSTS.E [R3+0x4380], desc[UR60][R10.64], P0 ;  /* 0x043800000a037fae */ /* 0x0007e2000812187c */
[----:B----4-:R-:W-:-:S04]  /*85e20*/  IADD3 R12, P2, R12, R5, RZ ;  /* 0x000000050c0c7210 */ /* 0x010fc80007f5e0ff */
[----:B--2---:R-:W-:Y:S01]  /*85e30*/  IADD3.X R13, R13, R0, RZ, P2, !PT ;  /* 0x000000000d0d7210 */ /* 0x004fe200017fe4ff */
[----:B------:R-:W-:Y:S04]  /*85e40*/  STL [R1+0x1218], R12 ;  /* 0x0012180c01007387 */ /* 0x000fe80000100800 */
[----:B-1----:R-:W2:Y:S04]  /*85e50*/  LDL.LU R19, [R1+0x1314] ;  /* 0x0013140001137983 */ /* 0x002ea80000300800 */
[----:B------:R1:W-:Y:S04]  /*85e60*/  STL [R1+0x1214], R13 ;  /* 0x0012140d01007387 */ /* 0x0003e80000100800 */
[----:B------:R-:W4:Y:S01]  /*85e70*/  LDL.LU R18, [R1+0x1318] ;  /* 0x0013180001127983 */ /* 0x000f220000300800 */
[----:B---3--:R-:W-:Y:S01]  /*85e80*/  IMAD.MOV.U32 R10, RZ, RZ, R12 ;  /* 0x000000ffff0a7224 */ /* 0x008fe200078e000c */
[----:B------:R-:W-:-:S02]  /*85e90*/  MOV R11, R13 ;  /* 0x0000000d000b7202 */ /* 0x000fc40000000f00 */
[----:B------:R-:W-:Y:S01]  /*85ea0*/  IADD3 R4, P1, R4, R5, RZ ;  /* 0x0000000504047210 */ /* 0x000fe20007f3e0ff */
[----:B-1----:R-:W3:Y:S04]  /*85eb0*/  LDL.LU R13, [R1+0x1354] ;  /* 0x00135400010d7983 */ /* 0x002ee80000300800 */
[----:B------:R-:W-:Y:S01]  /*85ec0*/  IMAD.X R9, R9, 0x1, R0, P1 ;  /* 0x0000000109097824 */ /* 0x000fe200008e0600 */
[----:B------:R1:W-:Y:S04]  /*85ed0*/  LDGSTS.E [R3+0x4780], desc[UR60][R10.64], P0 ;  /* 0x047800000a037fae */ /* 0x0003e8000812187c */
[----:B------:R-:W3:Y:S04]  /*85ee0*/  LDL.LU R12, [R1+0x1358] ;  /* 0x00135800010c7983 */ /* 0x000ee80000300800 */
[----:B------:R-:W-:Y:S01]  /*85ef0*/  STL [R1+0x1258], R4 ;  /* 0x0012580401007387 */ /* 0x000fe20000100800 */
[----:B-1----:R-:W-:Y:S01]  /*85f00*/  IMAD.MOV.U32 R10, RZ, RZ, R4 ;  /* 0x000000ffff0a7224 */ /* 0x002fe200078e0004 */
[----:B------:R-:W-:-:S02]  /*85f10*/  MOV R11, R9 ;  /* 0x00000009000b7202 */ /* 0x000fc40000000f00 */
[----:B------:R1:W-:Y:S04]  /*85f20*/  STL [R1+0x1254], R9 ;  /* 0x0012540901007387 */ /* 0x0003e80000100800 */
[----:B------:R1:W-:Y:S01]  /*85f30*/  LDGSTS.E [R3+0x4b80], desc[UR60][R10.64], P0 ;  /* 0x04b800000a037fae */ /* 0x0003e2000812187c */
[----:B------:R-:W-:-:S05]  /*85f40*/  IADD3 R16, P2, R16, R5, RZ ;  /* 0x0000000510107210 */ /* 0x000fca0007f5e0ff */
[----:B------:R-:W-:Y:S01]  /*85f50*/  IMAD.X R17, R17, 0x1, R0, P2 ;  /* 0x0000000111117824 */ /* 0x000fe200010e0600 */
[----:B------:R-:W-:Y:S01]  /*85f60*/  STL [R1+0x1298], R16 ;  /* 0x0012981001007387 */ /* 0x000fe20000100800 */
[----:B-1----:R-:W-:-:S03]  /*85f70*/  IMAD.MOV.U32 R10, RZ, RZ, R16 ;  /* 0x000000ffff0a7224 */ /* 0x002fc600078e0010 */
[----:B------:R-:W3:Y:S01]  /*85f80*/  LDL.LU R9, [R1+0x1394] ;  /* 0x0013940001097983 */ /* 0x000ee20000300800 */
[----:B------:R-:W-:-:S03]  /*85f90*/  IMAD.MOV.U32 R11, RZ, RZ, R17 ;  /* 0x000000ffff0b7224 */ /* 0x000fc600078e0011 */
[----:B------:R1:W-:Y:S04]  /*85fa0*/  STL [R1+0x1294], R17 ;  /* 0x0012941101007387 */ /* 0x0003e80000100800 */
[----:B------:R-:W3:Y:S04]  /*85fb0*/  LDL.LU R4, [R1+0x1398] ;  /* 0x0013980001047983 */ /* 0x000ee80000300800 */
[----:B------:R1:W-:Y:S01]  /*85fc0*/  LDGSTS.E [R3+0x4f80], desc[UR60][R10.64], P0 ;  /* 0x04f800000a037fae */ /* 0x0003e2000812187c */
[----:B------:R-:W-:-:S03]  /*85fd0*/  IADD3 R14, P1, R14, R5, RZ ;  /* 0x000000050e0e7210 */ /* 0x000fc60007f3e0ff */
[----:B-1----:R-:W3:Y:S02]  /*85fe0*/  LDL.LU R17, [R1+0x13d4] ;  /* 0x0013d40001117983 */ /* 0x002ee40000300800 */
[----:B------:R-:W-:Y:S02]  /*85ff0*/  IMAD.X R15, R15, 0x1, R0, P1 ;  /* 0x000000010f0f7824 */ /* 0x000fe400008e0600 */
[----:B------:R-:W3:Y:S04]  /*86000*/  LDL.LU R16, [R1+0x13d8] ;  /* 0x0013d80001107983 */ /* 0x000ee80000300800 */
[----:B------:R-:W-:Y:S01]  /*86010*/  STL [R1+0x12d8], R14 ;  /* 0x0012d80e01007387 */ /* 0x000fe20000100800 */
[----:B------:R-:W-:-:S03]  /*86020*/  IMAD.MOV.U32 R11, RZ, RZ, R15 ;  /* 0x000000ffff0b7224 */ /* 0x000fc600078e000f */
[----:B------:R1:W-:Y:S01]  /*86030*/  STL [R1+0x12d4], R15 ;  /* 0x0012d40f01007387 */ /* 0x0003e20000100800 */
[----:B------:R-:W-:-:S05]  /*86040*/  IMAD.MOV.U32 R10, RZ, RZ, R14 ;  /* 0x000000ffff0a7224 */ /* 0x000fca00078e000e */
[----:B------:R3:W-:Y:S01]  /*86050*/  LDGSTS.E [R3+0x5380], desc[UR60][R10.64], P0 ;  /* 0x053800000a037fae */ /* 0x0007e2000812187c */
[----:B----4-:R-:W-:-:S04]  /*86060*/  IADD3 R18, P2, R18, R5, RZ ;  /* 0x0000000512127210 */ /* 0x010fc80007f5e0ff */
[----:B--2---:R-:W-:Y:S01]  /*86070*/  IADD3.X R19, R19, R0, RZ, P2, !PT ;  /* 0x0000000013137210 */ /* 0x004fe200017fe4ff */
[----:B------:R-:W-:Y:S04]  /*86080*/  STL [R1+0x1318], R18 ;  /* 0x0013181201007387 */ /* 0x000fe80000100800 */
[----:B-1----:R-:W2:Y:S04]  /*86090*/  LDL.LU R15, [R1+0x1414] ;  /* 0x00141400010f7983 */ /* 0x002ea80000300800 */
[----:B------:R-:W-:Y:S04]  /*860a0*/  STL [R1+0x1314], R19 ;  /* 0x0013141301007387 */ /* 0x000fe80000100800 */
[----:B------:R-:W4:Y:S01]  /*860b0*/  LDL.LU R14, [R1+0x1418] ;  /* 0x00141800010e7983 */ /* 0x000f220000300800 */
[----:B---3--:R-:W-:Y:S01]  /*860c0*/  IADD3 R12, P1, R12, R5, RZ ;  /* 0x000000050c0c7210 */ /* 0x008fe20007f3e0ff */
[----:B------:R-:W-:Y:S01]  /*860d0*/  IMAD.MOV.U32 R10, RZ, RZ, R18 ;  /* 0x000000ffff0a7224 */ /* 0x000fe200078e0012 */
[----:B------:R-:W-:Y:S01]  /*860e0*/  MOV R11, R19 ;  /* 0x00000013000b7202 */ /* 0x000fe20000000f00 */
[----:B------:R-:W3:Y:S02]  /*860f0*/  LDL.LU R21, [R1+0x1454] ;  /* 0x0014540001157983 */ /* 0x000ee40000300800 */
[----:B------:R-:W-:-:S02]  /*86100*/  IMAD.X R13, R13, 0x1, R0, P1 ;  /* 0x000000010d0d7824 */ /* 0x000fc400008e0600 */
[----:B------:R-:W3:Y:S04]  /*86110*/  LDL.LU R20, [R1+0x1458] ;  /* 0x0014580001147983 */ /* 0x000ee80000300800 */
[----:B------:R1:W-:Y:S04]  /*86120*/  LDGSTS.E [R3+0x5780], desc[UR60][R10.64], P0 ;  /* 0x057800000a037fae */ /* 0x0003e8000812187c */
[----:B------:R-:W-:Y:S04]  /*86130*/  STL [R1+0x1358], R12 ;  /* 0x0013580c01007387 */ /* 0x000fe80000100800 */
[----:B------:R1:W-:Y:S02]  /*86140*/  STL [R1+0x1354], R13 ;  /* 0x0013540d01007387 */ /* 0x0003e40000100800 */
[----:B-1----:R-:W-:Y:S01]  /*86150*/  IMAD.MOV.U32 R10, RZ, RZ, R12 ;  /* 0x000000ffff0a7224 */ /* 0x002fe200078e000c */
[----:B------:R-:W-:-:S05]  /*86160*/  MOV R11, R13 ;  /* 0x0000000d000b7202 */ /* 0x000fca0000000f00 */
[----:B------:R1:W-:Y:S01]  /*86170*/  LDGSTS.E [R3+0x5b80], desc[UR60][R10.64], P0 ;  /* 0x05b800000a037fae */ /* 0x0003e2000812187c */
[----:B------:R-:W-:-:S05]  /*86180*/  IADD3 R4, P2, R4, R5, RZ ;  /* 0x0000000504047210 */ /* 0x000fca0007f5e0ff */
[----:B------:R-:W-:Y:S01]  /*86190*/  IMAD.X R9, R9, 0x1, R0, P2 ;  /* 0x0000000109097824 */ /* 0x000fe200010e0600 */
[----:B------:R-:W-:Y:S01]  /*861a0*/  STL [R1+0x1398], R4 ;  /* 0x0013980401007387 */ /* 0x000fe20000100800 */
[----:B------:R-:W-:-:S03]  /*861b0*/  IADD3 R16, P1, R16, R5, RZ ;  /* 0x0000000510107210 */ /* 0x000fc60007f3e0ff */
[----:B------:R-:W3:Y:S01]  /*861c0*/  LDL.LU R13, [R1+0x1494] ;  /* 0x00149400010d7983 */ /* 0x000ee20000300800 */
[----:B-1----:R-:W-:-:S03]  /*861d0*/  IMAD.MOV.U32 R11, RZ, RZ, R9 ;  /* 0x000000ffff0b7224 */ /* 0x002fc600078e0009 */
[----:B------:R1:W-:Y:S01]  /*861e0*/  STL [R1+0x1394], R9 ;  /* 0x0013940901007387 */ /* 0x0003e20000100800 */
[----:B------:R-:W-:Y:S02]  /*861f0*/  IMAD.X R17, R17, 0x1, R0, P1 ;  /* 0x0000000111117824 */ /* 0x000fe400008e0600 */
[----:B------:R-:W-:Y:S01]  /*86200*/  IMAD.MOV.U32 R10, RZ, RZ, R4 ;  /* 0x000000ffff0a7224 */ /* 0x000fe200078e0004 */
[----:B------:R-:W3:Y:S04]  /*86210*/  LDL.LU R12, [R1+0x1498] ;  /* 0x00149800010c7983 */ /* 0x000ee80000300800 */
[----:B------:R2:W-:Y:S04]  /*86220*/  LDGSTS.E [R3+0x5f80], desc[UR60][R10.64], P0 ;  /* 0x05f800000a037fae */ /* 0x0005e8000812187c */
[----:B-1----:R-:W3:Y:S04]  /*86230*/  LDL.LU R9, [R1+0x14d4] ;  /* 0x0014d40001097983 */ /* 0x002ee80000300800 */
[----:B------:R-:W3:Y:S04]  /*86240*/  LDL.LU R4, [R1+0x14d8] ;  /* 0x0014d80001047983 */ /* 0x000ee80000300800 */
[----:B------:R-:W-:Y:S04]  /*86250*/  STL [R1+0x13d8], R16 ;  /* 0x0013d81001007387 */ /* 0x000fe80000100800 */
[----:B------:R1:W-:Y:S01]  /*86260*/  STL [R1+0x13d4], R17 ;  /* 0x0013d41101007387 */ /* 0x0003e20000100800 */
[----:B----4-:R-:W-:-:S04]  /*86270*/  IADD3 R14, P2, R14, R5, RZ ;  /* 0x000000050e0e7210 */ /* 0x010fc80007f5e0ff */
[----:B--2---:R-:W-:Y:S01]  /*86280*/  IADD3.X R15, R15, R0, RZ, P2, !PT ;  /* 0x000000000f0f7210 */ /* 0x004fe200017fe4ff */
[----:B------:R-:W-:Y:S04]  /*86290*/  STL [R1+0x1418], R14 ;  /* 0x0014180e01007387 */ /* 0x000fe80000100800 */
[----:B------:R-:W2:Y:S04]  /*862a0*/  LDL.LU R19, [R1+0x1514] ;  /* 0x0015140001137983 */ /* 0x000ea80000300800 */
[----:B------:R4:W-:Y:S04]  /*862b0*/  STL [R1+0x1414], R15 ;  /* 0x0014140f01007387 */ /* 0x0009e80000100800 */
[----:B------:R-:W2:Y:S01]  /*862c0*/  LDL.LU R18, [R1+0x1518] ;  /* 0x0015180001127983 */ /* 0x000ea20000300800 */
[----:B------:R-:W-:-:S02]  /*862d0*/  IMAD.MOV.U32 R10, RZ, RZ, R16 ;  /* 0x000000ffff0a7224 */ /* 0x000fc400078e0010 */
[----:B------:R-:W-:Y:S01]  /*862e0*/  IMAD.MOV.U32 R11, RZ, RZ, R17 ;  /* 0x000000ffff0b7224 */ /* 0x000fe200078e0011 */
[----:B---3--:R-:W-:Y:S01]  /*862f0*/  IADD3 R20, P1, R20, R5, RZ ;  /* 0x0000000514147210 */ /* 0x008fe20007f3e0ff */
[----:B-1----:R-:W3:Y:S04]  /*86300*/  LDL.LU R17, [R1+0x1554] ;  /* 0x0015540001117983 */ /* 0x002ee80000300800 */
[----:B------:R1:W-:Y:S01]  /*86310*/  LDGSTS.E [R3+0x6380], desc[UR60][R10.64], P0 ;  /* 0x063800000a037fae */ /* 0x0003e2000812187c */
[----:B------:R-:W-:-:S03]  /*86320*/  IMAD.X R21, R21, 0x1, R0, P1 ;  /* 0x0000000115157824 */ /* 0x000fc600008e0600 */
[----:B------:R-:W3:Y:S01]  /*86330*/  LDL.LU R16, [R1+0x1558] ;  /* 0x0015580001107983 */ /* 0x000ee20000300800 */
[----:B-1----:R-:W-:Y:S01]  /*86340*/  IMAD.MOV.U32 R10, RZ, RZ, R14 ;  /* 0x000000ffff0a7224 */ /* 0x002fe200078e000e */
[----:B------:R-:W-:Y:S02]  /*86350*/  MOV R11, R15 ;  /* 0x0000000f000b7202 */ /* 0x000fe40000000f00 */
[----:B----4-:R-:W4:Y:S04]  /*86360*/  LDL.LU R15, [R1+0x1594] ;  /* 0x00159400010f7983 */ /* 0x010f280000300800 */
[----:B------:R-:W4:Y:S04]  /*86370*/  LDL.LU R14, [R1+0x1598] ;  /* 0x00159800010e7983 */ /* 0x000f280000300800 */
[----:B------:R1:W-:Y:S01]  /*86380*/  LDGSTS.E [R3+0x6780], desc[UR60][R10.64], P0 ;  /* 0x067800000a037fae */ /* 0x0003e2000812187c */
[----:B------:R-:W-:Y:S01]  /*86390*/  IADD3 R12, P2, R12, R5, RZ ;  /* 0x000000050c0c7210 */ /* 0x000fe20007f5e0ff */
[----:B-1----:R-:W-:Y:S01]  /*863a0*/  IMAD.MOV.U32 R10, RZ, RZ, R20 ;  /* 0x000000ffff0a7224 */ /* 0x002fe200078e0014 */
[----:B------:R-:W-:-:S03]  /*863b0*/  MOV R11, R21 ;  /* 0x00000015000b7202 */ /* 0x000fc60000000f00 */
[----:B------:R-:W-:Y:S01]  /*863c0*/  IMAD.X R13, R13, 0x1, R0, P2 ;  /* 0x000000010d0d7824 */ /* 0x000fe200010e0600 */
[----:B------:R-:W-:Y:S01]  /*863d0*/  STL [R1+0x1458], R20 ;  /* 0x0014581401007387 */ /* 0x000fe20000100800 */
[----:B------:R-:W-:-:S03]  /*863e0*/  IADD3 R4, P1, R4, R5, RZ ;  /* 0x0000000504047210 */ /* 0x000fc60007f3e0ff */
[----:B------:R-:W-:Y:S04]  /*863f0*/  STL [R1+0x1454], R21 ;  /* 0x0014541501007387 */ /* 0x000fe80000100800 */
[----:B------:R1:W-:Y:S01]  /*86400*/  LDGSTS.E [R3+0x6b80], desc[UR60][R10.64], P0 ;  /* 0x06b800000a037fae */ /* 0x0003e2000812187c */
[----:B------:R-:W-:-:S03]  /*86410*/  IMAD.X R9, R9, 0x1, R0, P1 ;  /* 0x0000000109097824 */ /* 0x000fc600008e0600 */
[----:B------:R-:W-:Y:S04]  /*86420*/  STL [R1+0x1498], R12 ;  /* 0x0014980c01007387 */ /* 0x000fe80000100800 */
[----:B------:R1:W-:Y:S02]  /*86430*/  STL [R1+0x1494], R13 ;  /* 0x0014940d01007387 */ /* 0x0003e40000100800 */
[----:B-1----:R-:W-:Y:S02]  /*86440*/  IMAD.MOV.U32 R10, RZ, RZ, R12 ;  /* 0x000000ffff0a7224 */ /* 0x002fe400078e000c */
[----:B------:R-:W-:Y:S02]  /*86450*/  IMAD.MOV.U32 R11, RZ, RZ, R13 ;  /* 0x000000ffff0b7224 */ /* 0x000fe400078e000d */
[----:B------:R-:W4:Y:S04]  /*86460*/  LDL.LU R13, [R1+0x15d4] ;  /* 0x0015d400010d7983 */ /* 0x000f280000300800 */
[----:B------:R-:W4:Y:S04]  /*86470*/  LDL.LU R12, [R1+0x15d8] ;  /* 0x0015d800010c7983 */ /* 0x000f280000300800 */
[----:B------:R-:W-:Y:S04]  /*86480*/  STL [R1+0x14d8], R4 ;  /* 0x0014d80401007387 */ /* 0x000fe80000100800 */
[----:B------:R1:W-:Y:S04]  /*86490*/  LDGSTS.E [R3+0x6f80], desc[UR60][R10.64], P0 ;  /* 0x06f800000a037fae */ /* 0x0003e8000812187c */
[----:B------:R2:W-:Y:S01]  /*864a0*/  STL [R1+0x14d4], R9 ;  /* 0x0014d40901007387 */ /* 0x0005e20000100800 */
[----:B-1----:R-:W-:-:S02]  /*864b0*/  IMAD.MOV.U32 R11, RZ, RZ, R9 ;  /* 0x000000ffff0b7224 */ /* 0x002fc400078e0009 */
[----:B------:R-:W-:-:S05]  /*864c0*/  IMAD.MOV.U32 R10, RZ, RZ, R4 ;  /* 0x000000ffff0a7224 */ /* 0x000fca00078e0004 */
[----:B------:R1:W-:Y:S01]  /*864d0*/  LDGSTS.E [R3+0x7380], desc[UR60][R10.64], P0 ;  /* 0x073800000a037fae */ /* 0x0003e2000812187c */
[----:B--2---:R-:W-:-:S04]  /*864e0*/  IADD3 R18, P2, R18, R5, RZ ;  /* 0x0000000512127210 */ /* 0x004fc80007f5e0ff */
[----:B------:R-:W-:Y:S01]  /*864f0*/  IADD3.X R19, R19, R0, RZ, P2, !PT ;  /* 0x0000000013137210 */ /* 0x000fe200017fe4ff */
[----:B------:R-:W-:Y:S04]  /*86500*/  STL [R1+0x1518], R18 ;  /* 0x0015181201007387 */ /* 0x000fe80000100800 */
[----:B------:R-:W2:Y:S04]  /*86510*/  LDL.LU R9, [R1+0x1614] ;  /* 0x0016140001097983 */ /* 0x000ea80000300800 */
[----:B------:R1:W-:Y:S04]  /*86520*/  STL [R1+0x1514], R19 ;  /* 0x0015141301007387 */ /* 0x0003e80000100800 */
[----:B------:R-:W2:Y:S01]  /*86530*/  LDL.LU R4, [R1+0x1618] ;  /* 0x0016180001047983 */ /* 0x000ea20000300800 */
[----:B---3--:R-:W-:Y:S01]  /*86540*/  IADD3 R16, P1, R16, R5, RZ ;  /* 0x0000000510107210 */ /* 0x008fe20007f3e0ff */
[----:B-1----:R-:W-:Y:S01]  /*86550*/  IMAD.MOV.U32 R10, RZ, RZ, R18 ;  /* 0x000000ffff0a7224 */ /* 0x002fe200078e0012 */
[----:B------:R-:W-:-:S03]  /*86560*/  MOV R11, R19 ;  /* 0x00000013000b7202 */ /* 0x000fc60000000f00 */
[----:B------:R-:W-:Y:S01]  /*86570*/  IMAD.X R17, R17, 0x1, R0, P1 ;  /* 0x0000000111117824 */ /* 0x000fe200008e0600 */
[----:B------:R-:W3:Y:S01]  /*86580*/  LDL.LU R19, [R1+0x1654] ;  /* 0x0016540001137983 */ /* 0x000ee20000300800 */
[----:B----4-:R-:W-:-:S03]  /*86590*/  IADD3 R14, P2, R14, R5, RZ ;  /* 0x000000050e0e7210 */ /* 0x010fc60007f5e0ff */
[----:B------:R-:W4:Y:S02]  /*865a0*/  LDL.LU R18, [R1+0x1658] ;  /* 0x0016580001127983 */ /* 0x000f240000300800 */
[----:B------:R-:W-:Y:S02]  /*865b0*/  IMAD.X R15, R15, 0x1, R0, P2 ;  /* 0x000000010f0f7824 */ /* 0x000fe400010e0600 */
[----:B------:R-:W-:Y:S04]  /*865c0*/  STL [R1+0x1558], R16 ;  /* 0x0015581001007387 */ /* 0x000fe80000100800 */
[----:B------:R1:W-:Y:S04]  /*865d0*/  LDGSTS.E [R3+0x7780], desc[UR60][R10.64], P0 ;  /* 0x077800000a037fae */ /* 0x0003e8000812187c */
[----:B------:R1:W-:Y:S04]  /*865e0*/  STL [R1+0x1554], R17 ;  /* 0x0015541101007387 */ /* 0x0003e80000100800 */
[----:B------:R-:W-:Y:S01]  /*865f0*/  STL [R1+0x1598], R14 ;  /* 0x0015980e01007387 */ /* 0x000fe20000100800 */
[----:B-1----:R-:W-:Y:S01]  /*86600*/  MOV R11, R17 ;  /* 0x00000011000b7202 */ /* 0x002fe20000000f00 */
[----:B------:R-:W-:-:S02]  /*86610*/  IMAD.MOV.U32 R10, RZ, RZ, R16 ;  /* 0x000000ffff0a7224 */ /* 0x000fc400078e0010 */
[----:B------:R-:W3:Y:S04]  /*86620*/  LDL.LU R17, [R1+0x1694] ;  /* 0x0016940001117983 */ /* 0x000ee80000300800 */
[----:B------:R1:W-:Y:S04]  /*86630*/  STL [R1+0x1594], R15 ;  /* 0x0015940f01007387 */ /* 0x0003e80000100800 */
[----:B------:R-:W3:Y:S04]  /*86640*/  LDL.LU R16, [R1+0x1698] ;  /* 0x0016980001107983 */ /* 0x000ee80000300800 */
[----:B------:R1:W-:Y:S01]  /*86650*/  LDGSTS.E [R3+0x7b80], desc[UR60][R10.64], P0 ;  /* 0x07b800000a037fae */ /* 0x0003e2000812187c */
[----:B------:R-:W-:Y:S01]  /*86660*/  IADD3 R12, P1, R12, R5, RZ ;  /* 0x000000050c0c7210 */ /* 0x000fe20007f3e0ff */
[----:B-1----:R-:W-:-:S02]  /*86670*/  IMAD.MOV.U32 R10, RZ, RZ, R14 ;  /* 0x000000ffff0a7224 */ /* 0x002fc400078e000e */
[----:B------:R-:W-:Y:S02]  /*86680*/  IMAD.MOV.U32 R11, RZ, RZ, R15 ;  /* 0x000000ffff0b7224 */ /* 0x000fe400078e000f */
[----:B------:R-:W-:Y:S01]  /*86690*/  IMAD.X R13, R13, 0x1, R0, P1 ;  /* 0x000000010d0d7824 */ /* 0x000fe200008e0600 */
        /* <DEDUP_REMOVED lines=14> */
[----:B----4-:R-:W-:Y:S01]  /*86780*/  IADD3 R18, P1, R18, R5, RZ ;  /* 0x0000000512127210 */ /* 0x010fe20007f3e0ff */
[----:B-1----:R-:W-:Y:S01]  /*86790*/  IMAD.MOV.U32 R10, RZ, RZ, R4 ;  /* 0x000000ffff0a7224 */ /* 0x002fe200078e0004 */
[----:B------:R-:W-:-:S03]  /*867a0*/  MOV R11, R9 ;  /* 0x00000009000b7202 */ /* 0x000fc60000000f00 */
[----:B---3--:R-:W-:Y:S01]  /*867b0*/  IMAD.X R19, R19, 0x1, R0, P1 ;  /* 0x0000000113137824 */ /* 0x008fe200008e0600 */
[----:B------:R-:W3:Y:S04]  /*867c0*/  LDL.LU R9, [R1+0x1754] ;  /* 0x0017540001097983 */ /* 0x000ee80000300800 */
[----:B------:R-:W4:Y:S04]  /*867d0*/  LDL.LU R4, [R1+0x1758] ;  /* 0x0017580001047983 */ /* 0x000f280000300800 */
[----:B------:R-:W-:Y:S04]  /*867e0*/  STL [R1+0x1658], R18 ;  /* 0x0016581201007387 */ /* 0x000fe80000100800 */
[----:B------:R-:W-:Y:S04]  /*867f0*/  STL [R1+0x1654], R19 ;  /* 0x0016541301007387 */ /* 0x000fe80000100800 */
[----:B------:R1:W-:Y:S01]  /*86800*/  LDGSTS.E [R3+0x20780], desc[UR60][R10.64], P0 ;  /* 0x207800000a037fae */ /* 0x0003e2000812187c */
[----:B------:R-:W-:-:S05]  /*86810*/  IADD3 R16, P2, R16, R5, RZ ;  /* 0x0000000510107210 */ /* 0x000fca0007f5e0ff */
[----:B------:R-:W-:Y:S01]  /*86820*/  IMAD.X R17, R17, 0x1, R0, P2 ;  /* 0x0000000111117824 */ /* 0x000fe200010e0600 */
[----:B------:R-:W-:Y:S04]  /*86830*/  STL [R1+0x1698], R16 ;  /* 0x0016981001007387 */ /* 0x000fe80000100800 */
[----:B------:R-:W3:Y:S04]  /*86840*/  LDL.LU R21, [R1+0x1794] ;  /* 0x0017940001157983 */ /* 0x000ee80000300800 */
[----:B------:R1:W-:Y:S02]  /*86850*/  STL [R1+0x1694], R17 ;  /* 0x0016941101007387 */ /* 0x0003e40000100800 */
[----:B-1----:R-:W-:-:S02]  /*86860*/  IMAD.MOV.U32 R10, RZ, RZ, R18 ;  /* 0x000000ffff0a7224 */ /* 0x002fc400078e0012 */
[----:B------:R-:W3:Y:S01]  /*86870*/  LDL.LU R20, [R1+0x1798] ;  /* 0x0017980001147983 */ /* 0x000ee20000300800 */
[----:B------:R-:W-:-:S05]  /*86880*/  MOV R11, R19 ;  /* 0x00000013000b7202 */ /* 0x000fca0000000f00 */
[----:B------:R1:W-:Y:S01]  /*86890*/  LDGSTS.E [R3+0x20b80], desc[UR60][R10.64], P0 ;  /* 0x20b800000a037fae */ /* 0x0003e2000812187c */
[----:B------:R-:W-:-:S05]  /*868a0*/  IADD3 R14, P1, R14, R5, RZ ;  /* 0x000000050e0e7210 */ /* 0x000fca0007f3e0ff */
[----:B------:R-:W-:Y:S02]  /*868b0*/  IMAD.X R15, R15, 0x1, R0, P1 ;  /* 0x000000010f0f7824 */ /* 0x000fe400008e0600 */
[----:B-1----:R-:W-:Y:S02]  /*868c0*/  IMAD.MOV.U32 R11, RZ, RZ, R17 ;  /* 0x000000ffff0b7224 */ /* 0x002fe400078e0011 */
[----:B------:R-:W-:Y:S01]  /*868d0*/  IMAD.MOV.U32 R10, RZ, RZ, R16 ;  /* 0x000000ffff0a7224 */ /* 0x000fe200078e0010 */
[----:B------:R-:W3:Y:S04]  /*868e0*/  LDL.LU R17, [R1+0x17d4] ;  /* 0x0017d40001117983 */ /* 0x000ee80000300800 */
[----:B------:R-:W3:Y:S04]  /*868f0*/  LDL.LU R16, [R1+0x17d8] ;  /* 0x0017d80001107983 */ /* 0x000ee80000300800 */
[----:B------:R-:W-:Y:S04]  /*86900*/  STL [R1+0x16d8], R14 ;  /* 0x0016d80e01007387 */ /* 0x000fe80000100800 */
[----:B------:R-:W-:Y:S04]  /*86910*/  STL [R1+0x16d4], R15 ;  /* 0x0016d40f01007387 */ /* 0x000fe80000100800 */
[----:B------:R1:W-:Y:S01]  /*86920*/  LDGSTS.E [R3+0x20f80], desc[UR60][R10.64], P0 ;  /* 0x20f800000a037fae */ /* 0x0003e2000812187c */
[----:B--2---:R-:W-:-:S04]  /*86930*/  IADD3 R12, P2, R12, R5, RZ ;  /* 0x000000050c0c7210 */ /* 0x004fc80007f5e0ff */
[----:B------:R-:W-:Y:S01]  /*86940*/  IADD3.X R13, R13, R0, RZ, P2, !PT ;  /* 0x000000000d0d7210 */ /* 0x000fe200017fe4ff */
[----:B------:R-:W-:Y:S04]  /*86950*/  STL [R1+0x1718], R12 ;  /* 0x0017180c01007387 */ /* 0x000fe80000100800 */
[----:B------:R-:W2:Y:S04]  /*86960*/  LDL.LU R19, [R1+0x1874] ;  /* 0x0018740001137983 */ /* 0x000ea80000300800 */
[----:B------:R3:W-:Y:S04]  /*86970*/  STL [R1+0x1714], R13 ;  /* 0x0017140d01007387 */ /* 0x0007e80000100800 */
[----:B------:R-:W2:Y:S01]  /*86980*/  LDL.LU R18, [R1+0x1878] ;  /* 0x0018780001127983 */ /* 0x000ea20000300800 */
[----:B-1----:R-:W-:-:S02]  /*86990*/  IMAD.MOV.U32 R10, RZ, RZ, R14 ;  /* 0x000000ffff0a7224 */ /* 0x002fc400078e000e */
[----:B------:R-:W-:Y:S01]  /*869a0*/  IMAD.MOV.U32 R11, RZ, RZ, R15 ;  /* 0x000000ffff0b7224 */ /* 0x000fe200078e000f */
[----:B----4-:R-:W-:-:S04]  /*869b0*/  IADD3 R4, P1, R4, R5, RZ ;  /* 0x0000000504047210 */ /* 0x010fc80007f3e0ff */
[----:B------:R1:W-:Y:S01]  /*869c0*/  LDGSTS.E [R3+0x21380], desc[UR60][R10.64], P0 ;  /* 0x213800000a037fae */ /* 0x0003e2000812187c */
[----:B---3--:R-:W-:Y:S01]  /*869d0*/  IMAD.X R9, R9, 0x1, R0, P1 ;  /* 0x0000000109097824 */ /* 0x008fe200008e0600 */
[----:B-1----:R-:W-:Y:S01]  /*869e0*/  MOV R11, R13 ;  /* 0x0000000d000b7202 */ /* 0x002fe20000000f00 */
[----:B------:R-:W-:Y:S01]  /*869f0*/  IMAD.MOV.U32 R10, RZ, RZ, R12 ;  /* 0x000000ffff0a7224 */ /* 0x000fe200078e000c */
[----:B------:R-:W3:Y:S04]  /*86a00*/  LDL.LU R13, [R1+0x1894] ;  /* 0x00189400010d7983 */ /* 0x000ee80000300800 */
[----:B------:R-:W4:Y:S01]  /*86a10*/  LDL.LU R12, [R1+0x1898] ;  /* 0x00189800010c7983 */ /* 0x000f220000300800 */
[----:B------:R-:W-:-:S03]  /*86a20*/  IADD3 R20, P2, R20, R5, RZ ;  /* 0x0000000514147210 */ /* 0x000fc60007f5e0ff */
[----:B------:R-:W-:Y:S02]  /*86a30*/  STL [R1+0x1758], R4 ;  /* 0x0017580401007387 */ /* 0x000fe40000100800 */
[----:B------:R-:W-:Y:S02]  /*86a40*/  IMAD.X R21, R21, 0x1, R0, P2 ;  /* 0x0000000115157824 */ /* 0x000fe400010e0600 */
[----:B------:R1:W-:Y:S04]  /*86a50*/  LDGSTS.E [R3+0x21780], desc[UR60][R10.64], P0 ;  /* 0x217800000a037fae */ /* 0x0003e8000812187c */
[----:B------:R1:W-:Y:S04]  /*86a60*/  STL [R1+0x1754], R9 ;  /* 0x0017540901007387 */ /* 0x0003e80000100800 */
[----:B------:R-:W-:Y:S01]  /*86a70*/  STL [R1+0x1798], R20 ;  /* 0x0017981401007387 */ /* 0x000fe20000100800 */
[----:B-1----:R-:W-:Y:S01]  /*86a80*/  MOV R11, R9 ;  /* 0x00000009000b7202 */ /* 0x002fe20000000f00 */
[----:B------:R-:W-:-:S02]  /*86a90*/  IMAD.MOV.U32 R10, RZ, RZ, R4 ;  /* 0x000000ffff0a7224 */ /* 0x000fc400078e0004 */
[----:B------:R-:W3:Y:S04]  /*86aa0*/  LDL.LU R9, [R1+0x18bc] ;  /* 0x0018bc0001097983 */ /* 0x000ee80000300800 */
[----:B------:R-:W-:Y:S01]  /*86ab0*/  STL [R1+0x1794], R21 ;  /* 0x0017941501007387 */ /* 0x000fe20000100800 */
[----:B------:R-:W-:-:S03]  /*86ac0*/  IADD3 R16, P1, R16, R5, RZ ;  /* 0x0000000510107210 */ /* 0x000fc60007f3e0ff */
[----:B------:R-:W3:Y:S04]  /*86ad0*/  LDL.LU R4, [R1+0x18c0] ;  /* 0x0018c00001047983 */ /* 0x000ee80000300800 */
[----:B------:R-:W3:Y:S01]  /*86ae0*/  LDL.LU.64 R14, [R1+0x680] ;  /* 0x00068000010e7983 */ /* 0x000ee20000300a00 */
[----:B------:R-:W-:-:S03]  /*86af0*/  IMAD.X R17, R17, 0x1, R0, P1 ;  /* 0x0000000111117824 */ /* 0x000fc600008e0600 */
[----:B------:R1:W-:Y:S04]  /*86b00*/  LDGSTS.E [R3+0x21b80], desc[UR60][R10.64], P0 ;  /* 0x21b800000a037fae */ /* 0x0003e8000812187c */
[----:B------:R-:W3:Y:S04]  /*86b10*/  LDL.LU.64 R22, [R1+0x668] ;  /* 0x0006680001167983 */ /* 0x000ee80000300a00 */
[----:B------:R-:W-:Y:S01]  /*86b20*/  STL [R1+0x17d8], R16 ;  /* 0x0017d81001007387 */ /* 0x000fe20000100800 */
[----:B-1----:R-:W-:Y:S02]  /*86b30*/  IMAD.MOV.U32 R10, RZ, RZ, R20 ;  /* 0x000000ffff0a7224 */ /* 0x002fe400078e0014 */
[----:B------:R-:W-:Y:S01]  /*86b40*/  IMAD.MOV.U32 R11, RZ, RZ, R21 ;  /* 0x000000ffff0b7224 */ /* 0x000fe200078e0015 */
[----:B------:R1:W-:Y:S04]  /*86b50*/  STL [R1+0x17d4], R17 ;  /* 0x0017d41101007387 */ /* 0x0003e80000100800 */
[----:B------:R1:W-:Y:S02]  /*86b60*/  LDGSTS.E [R3+0x21f80], desc[UR60][R10.64], P0 ;  /* 0x21f800000a037fae */ /* 0x0003e4000812187c */
[----:B-1----:R-:W-:-:S02]  /*86b70*/  IMAD.MOV.U32 R10, RZ, RZ, R16 ;  /* 0x000000ffff0a7224 */ /* 0x002fc400078e0010 */
[----:B------:R-:W-:-:S05]  /*86b80*/  IMAD.MOV.U32 R11, RZ, RZ, R17 ;  /* 0x000000ffff0b7224 */ /* 0x000fca00078e0011 */
[----:B------:R1:W-:Y:S01]  /*86b90*/  LDGSTS.E [R3+0x22380], desc[UR60][R10.64], P0 ;  /* 0x223800000a037fae */ /* 0x0003e2000812187c */
[----:B--2---:R-:W-:-:S04]  /*86ba0*/  IADD3 R18, P2, R18, R5, RZ ;  /* 0x0000000512127210 */ /* 0x004fc80007f5e0ff */
[----:B------:R-:W-:Y:S01]  /*86bb0*/  IADD3.X R19, R19, R0, RZ, P2, !PT ;  /* 0x0000000013137210 */ /* 0x000fe200017fe4ff */
[----:B------:R-:W-:Y:S04]  /*86bc0*/  STL [R1+0x1878], R18 ;  /* 0x0018781201007387 */ /* 0x000fe80000100800 */
[----:B------:R-:W2:Y:S04]  /*86bd0*/  LDL.LU.64 R16, [R1+0x650] ;  /* 0x0006500001107983 */ /* 0x000ea80000300a00 */
[----:B------:R1:W-:Y:S04]  /*86be0*/  STL [R1+0x1874], R19 ;  /* 0x0018741301007387 */ /* 0x0003e80000100800 */
[----:B------:R-:W2:Y:S01]  /*86bf0*/  LDL.LU.64 R20, [R1+0x638] ;  /* 0x0006380001147983 */ /* 0x000ea20000300a00 */
[----:B-1----:R-:W-:Y:S01]  /*86c00*/  IMAD.MOV.U32 R10, RZ, RZ, R18 ;  /* 0x000000ffff0a7224 */ /* 0x002fe200078e0012 */
[----:B------:R-:W-:-:S02]  /*86c10*/  MOV R11, R19 ;  /* 0x00000013000b7202 */ /* 0x000fc40000000f00 */
[----:B------:R-:W2:Y:S01]  /*86c20*/  LDL.LU.64 R18, [R1+0x620] ;  /* 0x0006200001127983 */ /* 0x000ea20000300a00 */
[----:B----4-:R-:W-:-:S03]  /*86c30*/  IADD3 R12, P1, R12, R5, RZ ;  /* 0x000000050c0c7210 */ /* 0x010fc60007f3e0ff */
[----:B------:R1:W-:Y:S02]  /*86c40*/  LDGSTS.E [R3+0x22780], desc[UR60][R10.64], P0 ;  /* 0x227800000a037fae */ /* 0x0003e4000812187c */
[----:B---3--:R-:W-:Y:S02]  /*86c50*/  IMAD.X R13, R13, 0x1, R0, P1 ;  /* 0x000000010d0d7824 */ /* 0x008fe400008e0600 */
[----:B------:R-:W-:Y:S04]  /*86c60*/  STL [R1+0x1898], R12 ;  /* 0x0018980c01007387 */ /* 0x000fe80000100800 */
[----:B------:R3:W-:Y:S01]  /*86c70*/  STL [R1+0x1894], R13 ;  /* 0x0018940d01007387 */ /* 0x0007e20000100800 */
[----:B-1----:R-:W-:Y:S01]  /*86c80*/  IMAD.MOV.U32 R10, RZ, RZ, R12 ;  /* 0x000000ffff0a7224 */ /* 0x002fe200078e000c */
[----:B------:R-:W-:-:S05]  /*86c90*/  MOV R11, R13 ;  /* 0x0000000d000b7202 */ /* 0x000fca0000000f00 */
[----:B------:R1:W-:Y:S01]  /*86ca0*/  LDGSTS.E [R3+0x22b80], desc[UR60][R10.64], P0 ;  /* 0x22b800000a037fae */ /* 0x0003e2000812187c */
[-C--:B------:R-:W-:Y:S02]  /*86cb0*/  IADD3 R4, P2, R4, R5.reuse, RZ ;  /* 0x0000000504047210 */ /* 0x080fe40007f5e0ff */
[----:B---3--:R-:W-:-:S03]  /*86cc0*/  IADD3 R13, P1, R14, R5, RZ ;  /* 0x000000050e0d7210 */ /* 0x008fc60007f3e0ff */
[----:B------:R-:W-:Y:S01]  /*86cd0*/  IMAD.X R9, R9, 0x1, R0, P2 ;  /* 0x0000000109097824 */ /* 0x000fe200010e0600 */
[----:B------:R3:W-:Y:S01]  /*86ce0*/  STL [R1+0x18c0], R4 ;  /* 0x0018c00401007387 */ /* 0x0007e20000100800 */
[----:B-1----:R-:W-:Y:S02]  /*86cf0*/  IMAD.MOV.U32 R10, RZ, RZ, R4 ;  /* 0x000000ffff0a7224 */ /* 0x002fe400078e0004 */
[----:B------:R-:W-:Y:S01]  /*86d00*/  IMAD.MOV.U32 R11, RZ, RZ, R9 ;  /* 0x000000ffff0b7224 */ /* 0x000fe200078e0009 */
[----:B------:R1:W-:Y:S04]  /*86d10*/  STL [R1+0x18bc], R9 ;  /* 0x0018bc0901007387 */ /* 0x0003e80000100800 */
[----:B------:R4:W-:Y:S01]  /*86d20*/  LDGSTS.E [R3+0x22f80], desc[UR60][R10.64], P0 ;  /* 0x22f800000a037fae */ /* 0x0009e2000812187c */
[----:B---3--:R-:W-:Y:S01]  /*86d30*/  IMAD.X R4, R15, 0x1, R0, P1 ;  /* 0x000000010f047824 */ /* 0x008fe200008e0600 */
[----:B------:R-:W-:-:S04]  /*86d40*/  IADD3 R14, P1, R22, R5, RZ ;  /* 0x00000005160e7210 */ /* 0x000fc80007f3e0ff */
[----:B-1----:R-:W-:Y:S01]  /*86d50*/  IADD3.X R9, R23, R0, RZ, P1, !PT ;  /* 0x0000000017097210 */ /* 0x002fe20000ffe4ff */
[----:B------:R-:W-:Y:S01]  /*86d60*/  IMAD.MOV.U32 R166, RZ, RZ, R14 ;  /* 0x000000ffffa67224 */ /* 0x000fe200078e000e */
[----:B------:R-:W-:-:S03]  /*86d70*/  MOV R163, R4 ;  /* 0x0000000400a37202 */ /* 0x000fc60000000f00 */
[----:B------:R-:W-:Y:S02]  /*86d80*/  IMAD.MOV.U32 R167, RZ, RZ, R9 ;  /* 0x000000ffffa77224 */ /* 0x000fe400078e0009 */
[----:B------:R-:W-:-:S03]  /*86d90*/  IMAD.MOV.U32 R162, RZ, RZ, R13 ;  /* 0x000000ffffa27224 */ /* 0x000fc600078e000d */
[----:B------:R1:W-:Y:S01]  /*86da0*/  STL.64 [R1+0x668], R166 ;  /* 0x000668a601007387 */ /* 0x0003e20000100a00 */
[----:B------:R-:W-:-:S03]  /*86db0*/  IMAD.MOV.U32 R14, RZ, RZ, R166 ;  /* 0x000000ffff0e7224 */ /* 0x000fc600078e00a6 */
[----:B------:R3:W-:Y:S01]  /*86dc0*/  STL.64 [R1+0x680], R162 ;  /* 0x000680a201007387 */ /* 0x0007e20000100a00 */
[----:B------:R-:W-:Y:S02]  /*86dd0*/  IADD3 R164, R164, 0x1, RZ ;  /* 0x00000001a4a47810 */ /* 0x000fe40007ffe0ff */
[----:B------:R-:W-:-:S05]  /*86de0*/  SHF.L.U32 R8, R8, 0x7, RZ ;  /* 0x0000000708087819 */ /* 0x000fca00000006ff */
[----:B------:R-:W-:Y:S01]  /*86df0*/  IMAD.SHL.U32 R8, R8, 0x4, RZ ;  /* 0x0000000408087824 */ /* 0x000fe200078e00ff */
[----:B--2---:R-:W-:-:S05]  /*86e00*/  IADD3 R15, P1, R16, R5, RZ ;  /* 0x00000005100f7210 */ /* 0x004fca0007f3e0ff */
[----:B----4-:R-:W-:Y:S01]  /*86e10*/  IMAD.X R10, R17, 0x1, R0, P1 ;  /* 0x00000001110a7824 */ /* 0x010fe200008e0600 */
        /* <DEDUP_REMOVED lines=26> */
[----:B------:R-:W-:Y:S01]  /*86fc0*/  IADD3 R157, P1, R176, R5, RZ ;  /* 0x00000005b09d7210 */ /* 0x000fe20007f3e0ff */
[----:B------:R-:W-:Y:S01]  /*86fd0*/  IMAD.MOV.U32 R168, RZ, RZ, R15 ;  /* 0x000000ffffa87224 */ /* 0x000fe200078e000f */
[----:B------:R-:W-:Y:S01]  /*86fe0*/  MOV R169, R10 ;  /* 0x0000000a00a97202 */ /* 0x000fe20000000f00 */
[----:B------:R-:W-:Y:S01]  /*86ff0*/  IMAD.MOV.U32 R15, RZ, RZ, R167 ;  /* 0x000000ffff0f7224 */ /* 0x000fe200078e00a7 */
[----:B-1----:R-:W-:Y:S01]  /*87000*/  MOV R167, R11 ;  /* 0x0000000b00a77202 */ /* 0x002fe20000000f00 */
[----:B------:R-:W-:Y:S01]  /*87010*/  IMAD.X R176, R177, 0x1, R0, P1 ;  /* 0x00000001b1b07824 */ /* 0x000fe200008e0600 */
[-C--:B------:R-:W-:Y:S01]  /*87020*/  IADD3 R158, P1, R174, R5.reuse, RZ ;  /* 0x00000005ae9e7210 */ /* 0x080fe20007f3e0ff */
[----:B------:R-:W-:Y:S02]  /*87030*/  IMAD.MOV.U32 R10, RZ, RZ, R162 ;  /* 0x000000ffff0a7224 */ /* 0x000fe400078e00a2 */
[----:B------:R-:W-:Y:S01]  /*87040*/  IMAD.MOV.U32 R11, RZ, RZ, R163 ;  /* 0x000000ffff0b7224 */ /* 0x000fe200078e00a3 */
[----:B------:R-:W-:Y:S01]  /*87050*/  IADD3.X R174, R175, R0, RZ, P1, !PT ;  /* 0x00000000afae7210 */ /* 0x000fe20000ffe4ff */
[----:B------:R-:W-:Y:S01]  /*87060*/  IMAD.MOV.U32 R166, RZ, RZ, R16 ;  /* 0x000000ffffa67224 */ /* 0x000fe200078e0010 */
[----:B------:R-:W-:Y:S01]  /*87070*/  IADD3 R159, P1, R172, R5, RZ ;  /* 0x00000005ac9f7210 */ /* 0x000fe20007f3e0ff */
[----:B---3--:R-:W-:Y:S01]  /*87080*/  IMAD.MOV.U32 R162, RZ, RZ, R17 ;  /* 0x000000ffffa27224 */ /* 0x008fe200078e0011 */
[----:B------:R-:W-:Y:S01]  /*87090*/  MOV R163, R12 ;  /* 0x0000000c00a37202 */ /* 0x000fe20000000f00 */
[----:B------:R-:W-:Y:S01]  /*870a0*/  IMAD.MOV.U32 R227, RZ, RZ, R226 ;  /* 0x000000ffffe37224 */ /* 0x000fe200078e00e2 */
[----:B------:R-:W-:Y:S01]  /*870b0*/  LDGSTS.E [R3+0x23380], desc[UR60][R10.64], P0 ;  /* 0x233800000a037fae */ /* 0x000fe2000812187c */
[----:B------:R-:W-:-:S02]  /*870c0*/  IMAD.MOV.U32 R226, RZ, RZ, R18 ;  /* 0x000000ffffe27224 */ /* 0x000fc400078e0012 */
[----:B------:R-:W-:Y:S01]  /*870d0*/  IMAD.MOV.U32 R223, RZ, RZ, R222 ;  /* 0x000000ffffdf7224 */ /* 0x000fe200078e00de */
[----:B------:R-:W-:Y:S01]  /*870e0*/  LDGSTS.E [R3+0x23780], desc[UR60][R14.64], P0 ;  /* 0x237800000e037fae */ /* 0x000fe2000812187c */
[----:B------:R-:W-:Y:S01]  /*870f0*/  MOV R222, R19 ;  /* 0x0000001300de7202 */ /* 0x000fe20000000f00 */
[----:B------:R-:W-:Y:S02]  /*87100*/  IMAD.MOV.U32 R219, RZ, RZ, R218 ;  /* 0x000000ffffdb7224 */ /* 0x000fe400078e00da */
[----:B------:R-:W-:Y:S01]  /*87110*/  STL.64 [R1+0x650], R168 ;  /* 0x000650a801007387 */ /* 0x000fe20000100a00 */
[----:B------:R-:W-:Y:S02]  /*87120*/  IMAD.MOV.U32 R218, RZ, RZ, R20 ;  /* 0x000000ffffda7224 */ /* 0x000fe400078e0014 */
[----:B------:R-:W-:Y:S01]  /*87130*/  IMAD.MOV.U32 R215, RZ, RZ, R214 ;  /* 0x000000ffffd77224 */ /* 0x000fe200078e00d6 */
[----:B------:R-:W-:Y:S01]  /*87140*/  LDGSTS.E [R3+0x23b80], desc[UR60][R168.64], P0 ;  /* 0x23b80000a8037fae */ /* 0x000fe2000812187c */
[----:B------:R-:W-:Y:S01]  /*87150*/  IMAD.X R172, R173, 0x1, R0, P1 ;  /* 0x00000001adac7824 */ /* 0x000fe200008e0600 */
[----:B------:R-:W-:Y:S01]  /*87160*/  MOV R214, R21 ;  /* 0x0000001500d67202 */ /* 0x000fe20000000f00 */
[----:B------:R-:W-:Y:S01]  /*87170*/  IMAD.MOV.U32 R211, RZ, RZ, R210 ;  /* 0x000000ffffd37224 */ /* 0x000fe200078e00d2 */
[----:B------:R1:W-:Y:S01]  /*87180*/  STL.64 [R1+0x638], R166 ;  /* 0x000638a601007387 */ /* 0x0003e20000100a00 */
[----:B------:R-:W-:Y:S01]  /*87190*/  IADD3 R160, P1, R170, R5, RZ ;  /* 0x00000005aaa07210 */ /* 0x000fe20007f3e0ff */
[----:B------:R-:W-:-:S02]  /*871a0*/  IMAD.MOV.U32 R210, RZ, RZ, R22 ;  /* 0x000000ffffd27224 */ /* 0x000fc400078e0016 */
[----:B------:R1:W-:Y:S01]  /*871b0*/  LDGSTS.E [R3+0x23f80], desc[UR60][R166.64], P0 ;  /* 0x23f80000a6037fae */ /* 0x0003e2000812187c */
[----:B------:R-:W-:Y:S01]  /*871c0*/  IMAD.MOV.U32 R207, RZ, RZ, R206 ;  /* 0x000000ffffcf7224 */ /* 0x000fe200078e00ce */
[----:B------:R-:W-:Y:S01]  /*871d0*/  MOV R206, R23 ;  /* 0x0000001700ce7202 */ /* 0x000fe20000000f00 */
[----:B------:R-:W-:Y:S01]  /*871e0*/  IMAD.MOV.U32 R203, RZ, RZ, R202 ;  /* 0x000000ffffcb7224 */ /* 0x000fe200078e00ca */
[----:B------:R2:W-:Y:S01]  /*871f0*/  LDGSTS.E [R3+0x24380], desc[UR60][R162.64], P0 ;  /* 0x24380000a2037fae */ /* 0x0005e2000812187c */
[----:B------:R-:W-:Y:S02]  /*87200*/  IMAD.MOV.U32 R202, RZ, RZ, R152 ;  /* 0x000000ffffca7224 */ /* 0x000fe400078e0098 */
[----:B------:R-:W-:Y:S01]  /*87210*/  IMAD.MOV.U32 R185, RZ, RZ, R184 ;  /* 0x000000ffffb97224 */ /* 0x000fe200078e00b8 */
[----:B------:R2:W-:Y:S01]  /*87220*/  LDGSTS.E [R3+0x24780], desc[UR60][R226.64], P0 ;  /* 0x24780000e2037fae */ /* 0x0005e2000812187c */
[----:B-1----:R-:W-:-:S03]  /*87230*/  VIADD R166, R165, 0x7f ;  /* 0x0000007fa5a67836 */ /* 0x002fc60000000000 */
[----:B------:R2:W-:Y:S01]  /*87240*/  LDGSTS.E [R3+0x24b80], desc[UR60][R222.64], P0 ;  /* 0x24b80000de037fae */ /* 0x0005e2000812187c */
[----:B------:R-:W-:Y:S01]  /*87250*/  MOV R184, R153 ;  /* 0x0000009900b87202 */ /* 0x000fe20000000f00 */
[----:B------:R-:W-:Y:S02]  /*87260*/  IMAD.MOV.U32 R183, RZ, RZ, R182 ;  /* 0x000000ffffb77224 */ /* 0x000fe400078e00b6 */
[----:B------:R2:W-:Y:S01]  /*87270*/  LDGSTS.E [R3+0x24f80], desc[UR60][R218.64], P0 ;  /* 0x24f80000da037fae */ /* 0x0005e2000812187c */
[----:B------:R-:W-:Y:S01]  /*87280*/  IMAD.MOV.U32 R182, RZ, RZ, R154 ;  /* 0x000000ffffb67224 */ /* 0x000fe200078e009a */
[----:B------:R-:W-:Y:S01]  /*87290*/  SHF.R.S32.HI R165, RZ, 0x1f, R166 ;  /* 0x0000001fffa57819 */ /* 0x000fe200000114a6 */
[----:B------:R-:W-:Y:S01]  /*872a0*/  IMAD.MOV.U32 R181, RZ, RZ, R180 ;  /* 0x000000ffffb57224 */ /* 0x000fe200078e00b4 */
[----:B------:R2:W-:Y:S01]  /*872b0*/  LDGSTS.E [R3+0x25380], desc[UR60][R214.64], P0 ;  /* 0x25380000d6037fae */ /* 0x0005e2000812187c */
[----:B------:R-:W-:Y:S01]  /*872c0*/  IMAD.X R170, R171, 0x1, R0, P1 ;  /* 0x00000001abaa7824 */ /* 0x000fe200008e0600 */
[----:B------:R-:W-:Y:S01]  /*872d0*/  MOV R180, R155 ;  /* 0x0000009b00b47202 */ /* 0x000fe20000000f00 */
[----:B------:R-:W-:Y:S01]  /*872e0*/  IMAD.MOV.U32 R179, RZ, RZ, R178 ;  /* 0x000000ffffb37224 */ /* 0x000fe200078e00b2 */
[----:B------:R2:W-:Y:S01]  /*872f0*/  LDGSTS.E [R3+0x25780], desc[UR60][R210.64], P0 ;  /* 0x25780000d2037fae */ /* 0x0005e2000812187c */
[----:B------:R-:W-:-:S02]  /*87300*/  IMAD.MOV.U32 R178, RZ, RZ, R156 ;  /* 0x000000ffffb27224 */ /* 0x000fc400078e009c */
[----:B------:R-:W-:Y:S01]  /*87310*/  IMAD.MOV.U32 R177, RZ, RZ, R176 ;  /* 0x000000ffffb17224 */ /* 0x000fe200078e00b0 */
[----:B------:R2:W-:Y:S01]  /*87320*/  LDGSTS.E [R3+0x25b80], desc[UR60][R206.64], P0 ;  /* 0x25b80000ce037fae */ /* 0x0005e2000812187c */
[----:B------:R-:W-:Y:S01]  /*87330*/  MOV R176, R157 ;  /* 0x0000009d00b07202 */ /* 0x000fe20000000f00 */
[----:B------:R-:W-:Y:S01]  /*87340*/  IMAD.MOV.U32 R175, RZ, RZ, R174 ;  /* 0x000000ffffaf7224 */ /* 0x000fe200078e00ae */
[----:B------:R-:W-:Y:S01]  /*87350*/  LEA.HI R165, R165, R166, RZ, 0x7 ;  /* 0x000000a6a5a57211 */ /* 0x000fe200078f38ff */
[----:B------:R2:W-:Y:S01]  /*87360*/  LDGSTS.E [R3+0x25f80], desc[UR60][R202.64], P0 ;  /* 0x25f80000ca037fae */ /* 0x0005e2000812187c */
[----:B------:R-:W-:Y:S02]  /*87370*/  IMAD.MOV.U32 R174, RZ, RZ, R158 ;  /* 0x000000ffffae7224 */ /* 0x000fe400078e009e */
[----:B------:R-:W-:Y:S01]  /*87380*/  IMAD.MOV.U32 R173, RZ, RZ, R172 ;  /* 0x000000ffffad7224 */ /* 0x000fe200078e00ac */
[----:B------:R2:W-:Y:S01]  /*87390*/  LDGSTS.E [R3+0x26380], desc[UR60][R184.64], P0 ;  /* 0x26380000b8037fae */ /* 0x0005e2000812187c */
[----:B------:R-:W-:Y:S01]  /*873a0*/  MOV R172, R159 ;  /* 0x0000009f00ac7202 */ /* 0x000fe20000000f00 */
[----:B------:R-:W-:-:S02]  /*873b0*/  IMAD.MOV.U32 R171, RZ, RZ, R170 ;  /* 0x000000ffffab7224 */ /* 0x000fc400078e00aa */
[----:B------:R2:W-:Y:S01]  /*873c0*/  LDGSTS.E [R3+0x26780], desc[UR60][R182.64], P0 ;  /* 0x26780000b6037fae */ /* 0x0005e2000812187c */
[----:B------:R-:W-:Y:S01]  /*873d0*/  IMAD.MOV.U32 R170, RZ, RZ, R160 ;  /* 0x000000ffffaa7224 */ /* 0x000fe200078e00a0 */
[----:B------:R-:W-:Y:S02]  /*873e0*/  SHF.R.S32.HI R165, RZ, 0x7, R165 ;  /* 0x00000007ffa57819 */ /* 0x000fe400000114a5 */
[----:B------:R2:W-:Y:S04]  /*873f0*/  STL.64 [R1+0x620], R162 ;  /* 0x000620a201007387 */ /* 0x0005e80000100a00 */
[----:B------:R2:W-:Y:S04]  /*87400*/  LDGSTS.E [R3+0x26b80], desc[UR60][R180.64], P0 ;  /* 0x26b80000b4037fae */ /* 0x0005e8000812187c */
[----:B------:R2:W-:Y:S04]  /*87410*/  LDGSTS.E [R3+0x26f80], desc[UR60][R178.64], P0 ;  /* 0x26f80000b2037fae */ /* 0x0005e8000812187c */
[----:B------:R2:W-:Y:S04]  /*87420*/  STL [R1+0x990], R164 ;  /* 0x000990a401007387 */ /* 0x0005e80000100800 */
[----:B------:R2:W-:Y:S04]  /*87430*/  LDGSTS.E [R3+0x27380], desc[UR60][R176.64], P0 ;  /* 0x27380000b0037fae */ /* 0x0005e8000812187c */
[----:B------:R2:W-:Y:S04]  /*87440*/  LDGSTS.E [R3+0x27780], desc[UR60][R174.64], P0 ;  /* 0x27780000ae037fae */ /* 0x0005e8000812187c */
[----:B------:R2:W-:Y:S04]  /*87450*/  LDGSTS.E [R3+0x27b80], desc[UR60][R172.64], P0 ;  /* 0x27b80000ac037fae */ /* 0x0005e8000812187c */
[----:B------:R2:W-:Y:S01]  /*87460*/  LDGSTS.E [R3+0x27f80], desc[UR60][R170.64], P0 ;  /* 0x27f80000aa037fae */ /* 0x0005e2000812187c */
[----:B------:R-:W-:-:S03]  /*87470*/  ISETP.NE.U32.AND P0, PT, R164, R165, PT ;  /* 0x000000a5a400720c */ /* 0x000fc60003f05070 */
[----:B------:R-:W0:Y:S10]  /*87480*/  LDGDEPBAR ;  /* 0x00000000000079af */ /* 0x000e340000000000 */
[----:B--2---:R-:W-:Y:S05]  /*87490*/  @P0 BRA `(.L_x_1) ;  /* 0xfffffe4000600947 */ /* 0x004fea000383ffff */
.L_x_0:
[----:B------:R-:W2:Y:S01]  /*874a0*/  LDL.LU R167, [R1+0x400] ;  /* 0x0004000001a77983 */ /* 0x000ea20000300800 */
[----:B------:R-:W-:-:S04]  /*874b0*/  DEPBAR.LE SB0, 0x0 ;  /* 0x000080000000791a */ /* 0x000fc80000000000 */
[----:B------:R-:W3:Y:S01]  /*874c0*/  LDL.LU R9, [R1+0x408] ;  /* 0x0004080001097983 */ /* 0x000ee20000300800 */
[----:B-----5:R-:W1:Y:S03]  /*874d0*/  LDC R7, c[0x0][0x244] ;  /* 0x00009100ff077b82 */ /* 0x020e660000000800 */
[----:B------:R-:W3:Y:S04]  /*874e0*/  LDL.LU R10, [R1] ;  /* 0x00000000010a7983 */ /* 0x000ee80000300800 */
[----:B------:R-:W3:Y:S01]  /*874f0*/  LDL.LU R11, [R1+0x8] ;  /* 0x00000800010b7983 */ /* 0x000ee20000300800 */
[----:B------:R-:W4:Y:S03]  /*87500*/  LDC R5, c[0x0][0x228] ;  /* 0x00008a00ff057b82 */ /* 0x000f260000000800 */
[----:B------:R-:W4:Y:S04]  /*87510*/  LDL.LU R166, [R1+0x404] ;  /* 0x0004040001a67983 */ /* 0x000f280000300800 */
[----:B------:R-:W3:Y:S04]  /*87520*/  LDL.LU R165, [R1+0x40c] ;  /* 0x00040c0001a57983 */ /* 0x000ee80000300800 */
        /* <DEDUP_REMOVED lines=24> */
[----:B------:R-:W1:Y:S01]  /*876b0*/  S2R R0, SR_TID.X ;  /* 0x0000000000007919 */ /* 0x000e620000002100 */
[----:B------:R-:W1:Y:S02]  /*876c0*/  S2R R4, SR_TID.X ;  /* 0x0000000000047919 */ /* 0x000e640000002100 */
[----:B-1----:R-:W-:-:S02]  /*876d0*/  IMAD.SHL.U32 R3, R0, 0x10, RZ ;  /* 0x0000001000037824 */ /* 0x002fc400078e00ff */
[----:B------:R-:W-:Y:S01]  /*876e0*/  IMAD.SHL.U32 R2, R0, 0x40, RZ ;  /* 0x0000004000027824 */ /* 0x000fe200078e00ff */
[----:B------:R-:W-:Y:S02]  /*876f0*/  LOP3.LUT R164, R4, 0x7f, RZ, 0xc0, !PT ;  /* 0x0000007f04a47812 */ /* 0x000fe400078ec0ff */
[----:B------:R-:W-:Y:S02]  /*87700*/  LOP3.LUT R3, R3, 0xf0, RZ, 0xc0, !PT ;  /* 0x000000f003037812 */ /* 0x000fe400078ec0ff */
[----:B------:R-:W-:Y:S01]  /*87710*/  LOP3.LUT R2, R2, 0x400, RZ, 0xc0, !PT ;  /* 0x0000040002027812 */ /* 0x000fe200078ec0ff */
[----:B------:R-:W-:Y:S01]  /*87720*/  IMAD R164, R164, 0x10, R252 ;  /* 0x00000010a4a47824 */ /* 0x000fe200078e02fc */
[----:B------:R-:W-:Y:S01]  /*87730*/  BAR.SYNC.DEFER_BLOCKING 0x0 ;  /* 0x0000000000007b1d */ /* 0x000fe20000010000 */
[----:B------:R-:W-:Y:S02]  /*87740*/  LOP3.LUT R4, R0, 0x60, RZ, 0xc0, !PT ;  /* 0x0000006000047812 */ /* 0x000fe400078ec0ff */
[----:B------:R-:W-:-:S05]  /*87750*/  IADD3 R0, R2, R252, R3 ;  /* 0x000000fc02007210 */ /* 0x000fca0007ffe003 */
[----:B------:R-:W1:Y:S01]  /*87760*/  LDC.64 R2, c[0x0][0x220] ;  /* 0x00008800ff027b82 */ /* 0x000e620000000a00 */
[----:B--2---:R-:W-:Y:S01]  /*87770*/  MOV R168, R167 ;  /* 0x000000a700a87202 */ /* 0x004fe20000000f00 */
[----:B----4-:R-:W-:Y:S02]  /*87780*/  IMAD.MOV.U32 R167, RZ, RZ, R166 ;  /* 0x000000ffffa77224 */ /* 0x010fe400078e00a6 */
[----:B---3--:R-:W-:Y:S02]  /*87790*/  IMAD.MOV.U32 R166, RZ, RZ, R165 ;  /* 0x000000ffffa67224 */ /* 0x008fe400078e00a5 */
[----:B------:R-:W-:Y:S01]  /*877a0*/  IMAD.MOV.U32 R165, RZ, RZ, R163 ;  /* 0x000000ffffa57224 */ /* 0x000fe200078e00a3 */
[----:B------:R-:W-:Y:S01]  /*877b0*/  MOV R163, R162 ;  /* 0x000000a200a37202 */ /* 0x000fe20000000f00 */
[----:B------:R-:W-:Y:S02]  /*877c0*/  IMAD.MOV.U32 R162, RZ, RZ, R161 ;  /* 0x000000ffffa27224 */ /* 0x000fe400078e00a1 */
[----:B------:R-:W-:-:S02]  /*877d0*/  IMAD.MOV.U32 R161, RZ, RZ, R160 ;  /* 0x000000ffffa17224 */ /* 0x000fc400078e00a0 */
[----:B------:R-:W-:Y:S01]  /*877e0*/  IMAD.MOV.U32 R160, RZ, RZ, R159 ;  /* 0x000000ffffa07224 */ /* 0x000fe200078e009f */
[----:B------:R-:W-:Y:S02]  /*877f0*/  MOV R159, R158 ;  /* 0x0000009e009f7202 */ /* 0x000fe40000000f00 */
[----:B------:R-:W2:Y:S01]  /*87800*/  LDL.LU R158, [R1+0x420] ;  /* 0x00042000019e7983 */ /* 0x000ea20000300800 */
[----:B------:R-:W-:Y:S02]  /*87810*/  IMAD R0, R4, 0x8, R0 ;  /* 0x0000000804007824 */ /* 0x000fe400078e0200 */
[----:B------:R-:W-:Y:S01]  /*87820*/  IMAD.MOV.U32 R8, RZ, RZ, R168 ;  /* 0x000000ffff087224 */ /* 0x000fe200078e00a8 */
[----:B------:R-:W-:Y:S01]  /*87830*/  STL [R1+0xe20], R164 ;  /* 0x000e20a401007387 */ /* 0x000fe20000100800 */
[----:B------:R-:W3:Y:S03]  /*87840*/  LDC R4, c[0x0][0x248] ;  /* 0x00009200ff047b82 */ /* 0x000ee60000000800 */
[----:B------:R4:W-:Y:S05]  /*87850*/  STSM.16.M88.4 [R0], R8 ;  /* 0x0000000800007844 */ /* 0x0009ea0000000200 */
[----:B------:R-:W-:Y:S01]  /*87860*/  BAR.SYNC.DEFER_BLOCKING 0x0 ;  /* 0x0000000000007b1d */ /* 0x000fe20000010000 */
[----:B----4-:R-:W-:Y:S01]  /*87870*/  IMAD.MOV.U32 R8, RZ, RZ, R167 ;  /* 0x000000ffff087224 */ /* 0x010fe200078e00a7 */
[----:B------:R-:W-:Y:S01]  /*87880*/  MOV R9, R166 ;  /* 0x000000a600097202 */ /* 0x000fe20000000f00 */
[----:B------:R-:W-:-:S02]  /*87890*/  IMAD.MOV.U32 R10, RZ, RZ, R165 ;  /* 0x000000ffff0a7224 */ /* 0x000fc400078e00a5 */
[----:B------:R-:W-:Y:S01]  /*878a0*/  IMAD.MOV.U32 R11, RZ, RZ, R163 ;  /* 0x000000ffff0b7224 */ /* 0x000fe200078e00a3 */
[----:B------:R-:W4:Y:S02]  /*878b0*/  LDS.128 R168, [R164] ;  /* 0x00000000a4a87984 */ /* 0x000f240000000c00 */
[----:B------:R-:W-:Y:S06]  /*878c0*/  BAR.SYNC.DEFER_BLOCKING 0x0 ;  /* 0x0000000000007b1d */ /* 0x000fec0000010000 */
[----:B------:R1:W-:Y:S04]  /*878d0*/  STSM.16.M88.4 [R0], R8 ;  /* 0x0000000800007844 */ /* 0x0003e80000000200 */
[----:B----4-:R-:W-:Y:S04]  /*878e0*/  STL.64 [R1+0x630], R168 ;  /* 0x000630a801007387 */ /* 0x010fe80000100a00 */
[----:B------:R-:W-:Y:S01]  /*878f0*/  STL.64 [R1+0x638], R170 ;  /* 0x000638aa01007387 */ /* 0x000fe20000100a00 */
[----:B-1----:R-:W-:Y:S01]  /*87900*/  IMAD.MOV.U32 R8, RZ, RZ, R162 ;  /* 0x000000ffff087224 */ /* 0x002fe200078e00a2 */
[----:B------:R-:W-:Y:S01]  /*87910*/  MOV R9, R161 ;  /* 0x000000a100097202 */ /* 0x000fe20000000f00 */
[----:B------:R-:W-:Y:S01]  /*87920*/  IMAD.MOV.U32 R10, RZ, RZ, R160 ;  /* 0x000000ffff0a7224 */ /* 0x000fe200078e00a0 */
[----:B------:R-:W-:Y:S01]  /*87930*/  BAR.SYNC.DEFER_BLOCKING 0x0 ;  /* 0x0000000000007b1d */ /* 0x000fe20000010000 */
[----:B------:R-:W-:-:S05]  /*87940*/  IMAD.MOV.U32 R11, RZ, RZ, R159 ;  /* 0x000000ffff0b7224 */ /* 0x000fca00078e009f */
[----:B------:R-:W1:Y:S02]  /*87950*/  LDS.128 R168, [R164] ;  /* 0x00000000a4a87984 */ /* 0x000e640000000c00 */
[----:B------:R-:W-:Y:S06]  /*87960*/  BAR.SYNC.DEFER_BLOCKING 0x0 ;  /* 0x0000000000007b1d */ /* 0x000fec0000010000 */
[----:B------:R4:W-:Y:S02]  /*87970*/  STSM.16.M88.4 [R0], R12 ;  /* 0x0000000c00007844 */ /* 0x0009e40000000200 */
[----:B------:R-:W-:Y:S06]  /*87980*/  BAR.SYNC.DEFER_BLOCKING 0x0 ;  /* 0x0000000000007b1d */ /* 0x000fec0000010000 */
[----:B-1----:R-:W-:Y:S01]  /*87990*/  STL.64 [R1+0x620], R168 ;  /* 0x000620a801007387 */ /* 0x002fe20000100a00 */
[----:B----4-:R-:W-:Y:S01]  /*879a0*/  MOV R13, R157 ;  /* 0x0000009d000d7202 */ /* 0x010fe20000000f00 */
[----:B------:R-:W-:-:S02]  /*879b0*/  IMAD.MOV.U32 R14, RZ, RZ, R156 ;  /* 0x000000ffff0e7224 */ /* 0x000fc400078e009c */
[----:B------:R-:W-:Y:S01]  /*879c0*/  STL.64 [R1+0x628], R170 ;  /* 0x000628aa01007387 */ /* 0x000fe20000100a00 */
[----:B------:R-:W-:-:S03]  /*879d0*/  IMAD.MOV.U32 R15, RZ, RZ, R155 ;  /* 0x000000ffff0f7224 */ /* 0x000fc600078e009b */
[----:B------:R-:W1:Y:S01]  /*879e0*/  LDS.128 R160, [R164] ;  /* 0x00000000a4a07984 */ /* 0x000e620000000c00 */
[----:B------:R-:W-:Y:S06]  /*879f0*/  BAR.SYNC.DEFER_BLOCKING 0x0 ;  /* 0x0000000000007b1d */ /* 0x000fec0000010000 */
[----:B------:R4:W-:Y:S04]  /*87a00*/  STSM.16.M88.4 [R0], R8 ;  /* 0x0000000800007844 */ /* 0x0009e80000000200 */
[----:B-1----:R-:W-:Y:S01]  /*87a10*/  STL.64 [R1+0x610], R160 ;  /* 0x000610a001007387 */ /* 0x002fe20000100a00 */
[----:B----4-:R-:W-:Y:S01]  /*87a20*/  IMAD.MOV.U32 R8, RZ, RZ, R154 ;  /* 0x000000ffff087224 */ /* 0x010fe200078e009a */
[----:B------:R-:W-:Y:S01]  /*87a30*/  MOV R9, R153 ;  /* 0x0000009900097202 */ /* 0x000fe20000000f00 */
[----:B------:R-:W-:Y:S01]  /*87a40*/  IMAD.MOV.U32 R10, RZ, RZ, R152 ;  /* 0x000000ffff0a7224 */ /* 0x000fe200078e0098 */
[----:B------:R-:W-:Y:S01]  /*87a50*/  BAR.SYNC.DEFER_BLOCKING 0x0 ;  /* 0x0000000000007b1d */ /* 0x000fe20000010000 */
[----:B------:R-:W-:-:S05]  /*87a60*/  IMAD.MOV.U32 R11, RZ, RZ, R23 ;  /* 0x000000ffff0b7224 */ /* 0x000fca00078e0017 */
[----:B------:R-:W-:Y:S01]  /*87a70*/  STL.64 [R1+0x618], R162 ;  /* 0x000618a201007387 */ /* 0x000fe20000100a00 */
[----:B--2---:R-:W-:-:S03]  /*87a80*/  IMAD.MOV.U32 R12, RZ, RZ, R158 ;  /* 0x000000ffff0c7224 */ /* 0x004fc600078e009e */
[----:B------:R-:W1:Y:S01]  /*87a90*/  LDS.128 R156, [R164] ;  /* 0x00000000a49c7984 */ /* 0x000e620000000c00 */
[----:B------:R-:W-:Y:S06]  /*87aa0*/  BAR.SYNC.DEFER_BLOCKING 0x0 ;  /* 0x0000000000007b1d */ /* 0x000fec0000010000 */
[----:B------:R2:W-:Y:S02]  /*87ab0*/  STSM.16.M88.4 [R0], R12 ;  /* 0x0000000c00007844 */ /* 0x0005e40000000200 */
[----:B------:R-:W-:Y:S06]  /*87ac0*/  BAR.SYNC.DEFER_BLOCKING 0x0 ;  /* 0x0000000000007b1d */ /* 0x000fec0000010000 */
[----:B-1----:R-:W-:Y:S01]  /*87ad0*/  STL.64 [R1+0x600], R156 ;  /* 0x0006009c01007387 */ /* 0x002fe20000100a00 */
[----:B--2---:R-:W-:Y:S01]  /*87ae0*/  IMAD.MOV.U32 R12, RZ, RZ, R22 ;  /* 0x000000ffff0c7224 */ /* 0x004fe200078e0016 */
[----:B------:R-:W-:Y:S01]  /*87af0*/  MOV R13, R21 ;  /* 0x00000015000d7202 */ /* 0x000fe20000000f00 */
[----:B------:R-:W-:Y:S01]  /*87b00*/  IMAD.MOV.U32 R14, RZ, RZ, R20 ;  /* 0x000000ffff0e7224 */ /* 0x000fe200078e0014 */
[----:B------:R-:W-:Y:S01]  /*87b10*/  STL.64 [R1+0x608], R158 ;  /* 0x0006089e01007387 */ /* 0x000fe20000100a00 */
[----:B------:R-:W-:-:S03]  /*87b20*/  IMAD.MOV.U32 R15, RZ, RZ, R19 ;  /* 0x000000ffff0f7224 */ /* 0x000fc600078e0013 */
[----:B------:R-:W1:Y:S01]  /*87b30*/  LDS.128 R152, [R164] ;  /* 0x00000000a4987984 */ /* 0x000e620000000c00 */
[----:B------:R-:W-:Y:S06]  /*87b40*/  BAR.SYNC.DEFER_BLOCKING 0x0 ;  /* 0x0000000000007b1d */ /* 0x000fec0000010000 */
[----:B------:R2:W-:Y:S02]  /*87b50*/  STSM.16.M88.4 [R0], R8 ;  /* 0x0000000800007844 */ /* 0x0005e40000000200 */
[----:B------:R-:W-:Y:S06]  /*87b60*/  BAR.SYNC.DEFER_BLOCKING 0x0 ;  /* 0x0000000000007b1d */ /* 0x000fec0000010000 */
[----:B-1----:R-:W-:Y:S04]  /*87b70*/  STL.64 [R1+0x410], R152 ;  /* 0x0004109801007387 */ /* 0x002fe80000100a00 */
[----:B------:R-:W-:Y:S01]  /*87b80*/  STL.64 [R1+0x418], R154 ;  /* 0x0004189a01007387 */ /* 0x000fe20000100a00 */
[----:B--2---:R-:W-:Y:S01]  /*87b90*/  IMAD.MOV.U32 R8, RZ, RZ, R18 ;  /* 0x000000ffff087224 */ /* 0x004fe200078e0012 */
[----:B------:R-:W-:Y:S01]  /*87ba0*/  MOV R9, R17 ;  /* 0x0000001100097202 */ /* 0x000fe20000000f00 */
[----:B------:R-:W-:Y:S01]  /*87bb0*/  IMAD.MOV.U32 R10, RZ, RZ, R16 ;  /* 0x000000ffff0a7224 */ /* 0x000fe200078e0010 */
[----:B------:R-:W1:Y:S01]  /*87bc0*/  LDS.128 R20, [R164] ;  /* 0x00000000a4147984 */ /* 0x000e620000000c00 */
[----:B------:R-:W-:Y:S06]  /*87bd0*/  BAR.SYNC.DEFER_BLOCKING 0x0 ;  /* 0x0000000000007b1d */ /* 0x000fec0000010000 */
[----:B------:R2:W-:Y:S02]  /*87be0*/  STSM.16.M88.4 [R0], R12 ;  /* 0x0000000c00007844 */ /* 0x0005e40000000200 */
[----:B------:R-:W-:Y:S06]  /*87bf0*/  BAR.SYNC.DEFER_BLOCKING 0x0 ;  /* 0x0000000000007b1d */ /* 0x000fec0000010000 */
[----:B-1----:R-:W-:Y:S04]  /*87c00*/  STL.64 [R1+0x400], R20 ;  /* 0x0004001401007387 */ /* 0x002fe80000100a00 */
[----:B------:R-:W-:Y:S04]  /*87c10*/  STL.64 [R1+0x408], R22 ;  /* 0x0004081601007387 */ /* 0x000fe80000100a00 */
[----:B------:R-:W4:Y:S04]  /*87c20*/  LDL.LU R11, [R1+0x3c] ;  /* 0x00003c00010b7983 */ /* 0x000f280000300800 */
[----:B--2---:R-:W2:Y:S04]  /*87c30*/  LDL.LU R12, [R1+0x440] ;  /* 0x00044000010c7983 */ /* 0x004ea80000300800 */
[----:B------:R-:W1:Y:S01]  /*87c40*/  LDS.128 R16, [R164] ;  /* 0x00000000a4107984 */ /* 0x000e620000000c00 */
[----:B------:R-:W-:Y:S06]  /*87c50*/  BAR.SYNC.DEFER_BLOCKING 0x0 ;  /* 0x0000000000007b1d */ /* 0x000fec0000010000 */
[----:B-1----:R-:W-:Y:S04]  /*87c60*/  STL.64 [R1+0x20], R16 ;  /* 0x0000201001007387 */ /* 0x002fe80000100a00 */
[----:B------:R-:W-:Y:S04]  /*87c70*/  STL.64 [R1+0x28], R18 ;  /* 0x0000281201007387 */ /* 0x000fe80000100a00 */
[----:B------:R-:W2:Y:S04]  /*87c80*/  LDL.LU R13, [R1+0x448] ;  /* 0x00044800010d7983 */ /* 0x000ea80000300800 */
[----:B------:R-:W2:Y:S04]  /*87c90*/  LDL.LU R14, [R1+0x40] ;  /* 0x00004000010e7983 */ /* 0x000ea80000300800 */
[----:B------:R-:W2:Y:S04]  /*87ca0*/  LDL.LU R15, [R1+0x48] ;  /* 0x00004800010f7983 */ /* 0x000ea80000300800 */
[----:B----4-:R1:W-:Y:S01]  /*87cb0*/  STSM.16.M88.4 [R0], R8 ;  /* 0x0000000800007844 */ /* 0x0103e20000000200 */
[----:B------:R-:W-:Y:S06]  /*87cc0*/  BAR.SYNC.DEFER_BLOCKING 0x0 ;  /* 0x0000000000007b1d */ /* 0x000fec0000010000 */
[----:B-1----:R-:W4:Y:S04]  /*87cd0*/  LDL.LU R8, [R1+0x444] ;  /* 0x0004440001087983 */ /* 0x002f280000300800 */
[----:B------:R-:W1:Y:S01]  /*87ce0*/  LDS.128 R16, [R164] ;  /* 0x00000000a4107984 */ /* 0x000e620000000c00 */
[----:B------:R-:W-:Y:S06]  /*87cf0*/  BAR.SYNC.DEFER_BLOCKING 0x0 ;  /* 0x0000000000007b1d */ /* 0x000fec0000010000 */
[----:B--2---:R2:W-:Y:S04]  /*87d00*/  STSM.16.M88.4 [R0], R12 ;  /* 0x0000000c00007844 */ /* 0x0045e80000000200 */
[----:B-1----:R-:W-:Y:S04]  /*87d10*/  STL.64 [R1+0x10], R16 ;  /* 0x0000101001007387 */ /* 0x002fe80000100a00 */
[----:B------:R-:W-:Y:S01]  /*87d20*/  STL.64 [R1+0x18], R18 ;  /* 0x0000181201007387 */ /* 0x000fe20000100a00 */
[----:B------:R-:W-:Y:S06]  /*87d30*/  BAR.SYNC.DEFER_BLOCKING 0x0 ;  /* 0x0000000000007b1d */ /* 0x000fec0000010000 */
[----:B------:R-:W4:Y:S04]  /*87d40*/  LDL.LU R9, [R1+0x44c] ;  /* 0x00044c0001097983 */ /* 0x000f280000300800 */
[----:B------:R-:W4:Y:S04]  /*87d50*/  LDL.LU R10, [R1+0x44] ;  /* 0x00004400010a7983 */ /* 0x000f280000300800 */
[----:B------:R-:W4:Y:S04]  /*87d60*/  LDL.LU R11, [R1+0x4c] ;  /* 0x00004c00010b7983 */ /* 0x000f280000300800 */
[----:B--2---:R-:W2:Y:S04]  /*87d70*/  LDL.LU R12, [R1+0x450] ;  /* 0x00045000010c7983 */ /* 0x004ea80000300800 */
[----:B------:R-:W1:Y:S01]  /*87d80*/  LDS.128 R16, [R164] ;  /* 0x00000000a4107984 */ /* 0x000e620000000c00 */
[----:B------:R-:W-:Y:S06]  /*87d90*/  BAR.SYNC.DEFER_BLOCKING 0x0 ;  /* 0x0000000000007b1d */ /* 0x000fec0000010000 */
[----:B-1----:R-:W-:Y:S04]  /*87da0*/  STL.64 [R1], R16 ;  /* 0x0000001001007387 */ /* 0x002fe80000100a00 */
[----:B------:R-:W-:Y:S04]  /*87db0*/  STL.64 [R1+0x8], R18 ;  /* 0x0000081201007387 */ /* 0x000fe80000100a00 */
[----:B------:R-:W2:Y:S04]  /*87dc0*/  LDL.LU R13, [R1+0x458] ;  /* 0x00045800010d7983 */ /* 0x000ea80000300800 */
[----:B------:R-:W2:Y:S04]  /*87dd0*/  LDL.LU R14, [R1+0x50] ;  /* 0x00005000010e7983 */ /* 0x000ea80000300800 */
[----:B------:R-:W2:Y:S04]  /*87de0*/  LDL.LU R15, [R1+0x58] ;  /* 0x00005800010f7983 */ /* 0x000ea80000300800 */
[----:B----4-:R1:W-:Y:S01]  /*87df0*/  STSM.16.M88.4 [R0], R8 ;  /* 0x0000000800007844 */ /* 0x0103e20000000200 */
[----:B------:R-:W-:Y:S06]  /*87e00*/  BAR.SYNC.DEFER_BLOCKING 0x0 ;  /* 0x0000000000007b1d */ /* 0x000fec0000010000 */
[----:B-1----:R-:W4:Y:S04]  /*87e10*/  LDL.LU R8, [R1+0x454] ;  /* 0x0004540001087983 */ /* 0x002f280000300800 */
[----:B------:R-:W4:Y:S04]  /*87e20*/  LDL.LU R9, [R1+0x45c] ;  /* 0x00045c0001097983 */ /* 0x000f280000300800 */
[----:B------:R-:W4:Y:S04]  /*87e30*/  LDL.LU R10, [R1+0x54] ;  /* 0x00005400010a7983 */ /* 0x000f280000300800 */
[----:B------:R-:W4:Y:S04]  /*87e40*/  LDL.LU R11, [R1+0x5c] ;  /* 0x00005c00010b7983 */ /* 0x000f280000300800 */
[----:B------:R-:W-:Y:S01]  /*87e50*/  LDS.128 R248, [R164] ;  /* 0x00000000a4f87984 */ /* 0x000fe20000000c00 */
[----:B------:R-:W-:Y:S06]  /*87e60*/  BAR.SYNC.DEFER_BLOCKING 0x0 ;  /* 0x0000000000007b1d */ /* 0x000fec0000010000 */
[----:B--2---:R1:W-:Y:S02]  /*87e70*/  STSM.16.M88.4 [R0], R12 ;  /* 0x0000000c00007844 */ /* 0x0043e40000000200 */
[----:B------:R-:W-:Y:S06]  /*87e80*/  BAR.SYNC.DEFER_BLOCKING 0x0 ;  /* 0x0000000000007b1d */ /* 0x000fec0000010000 */
[----:B-1----:R-:W2:Y:S04]  /*87e90*/  LDL.LU R12, [R1+0x460] ;  /* 0x00046000010c7983 */ /* 0x002ea80000300800 */
[----:B------:R-:W2:Y:S04]  /*87ea0*/  LDL.LU R13, [R1+0x468] ;  /* 0x00046800010d7983 */ /* 0x000ea80000300800 */
[----:B------:R-:W2:Y:S04]  /*87eb0*/  LDL.LU R14, [R1+0x60] ;  /* 0x00006000010e7983 */ /* 0x000ea80000300800 */
[----:B------:R-:W2:Y:S04]  /*87ec0*/  LDL.LU R15, [R1+0x68] ;  /* 0x00006800010f7983 */ /* 0x000ea80000300800 */
[----:B------:R-:W-:Y:S01]  /*87ed0*/  LDS.128 R244, [R164] ;  /* 0x00000000a4f47984 */ /* 0x000fe20000000c00 */
[----:B------:R-:W-:Y:S06]  /*87ee0*/  BAR.SYNC.DEFER_BLOCKING 0x0 ;  /* 0x0000000000007b1d */ /* 0x000fec0000010000 */
[----:B----4-:R1:W-:Y:S02]  /*87ef0*/  STSM.16.M88.4 [R0], R8 ;  /* 0x0000000800007844 */ /* 0x0103e40000000200 */
        /* <DEDUP_REMOVED lines=148> */
[----:B------:R-:W-:Y:S01]  /*88840*/  LDS.128 R168, [R164] ;  /* 0x00000000a4a87984 */ /* 0x000fe20000000c00 */
[----:B------:R-:W-:Y:S06]  /*88850*/  BAR.SYNC.DEFER_BLOCKING 0x0 ;  /* 0x0000000000007b1d */ /* 0x000fec0000010000 */
[----:B------:R-:W4:Y:S04]  /*88860*/  LDL.LU R11, [R1+0xfc] ;  /* 0x0000fc00010b7983 */ /* 0x000f280000300800 */
[----:B--2---:R1:W-:Y:S01]  /*88870*/  STSM.16.M88.4 [R0], R12 ;  /* 0x0000000c00007844 */ /* 0x0043e20000000200 */
[----:B------:R-:W-:Y:S06]  /*88880*/  BAR.SYNC.DEFER_BLOCKING 0x0 ;  /* 0x0000000000007b1d */ /* 0x000fec0000010000 */
[----:B-1----:R-:W2:Y:S04]  /*88890*/  LDL.LU R12, [R1+0x500] ;  /* 0x00050000010c7983 */ /* 0x002ea80000300800 */
[----:B------:R-:W1:Y:S01]  /*888a0*/  LDS.128 R16, [R164] ;  /* 0x00000000a4107984 */ /* 0x000e620000000c00 */
[----:B------:R-:W-:Y:S06]  /*888b0*/  BAR.SYNC.DEFER_BLOCKING 0x0 ;  /* 0x0000000000007b1d */ /* 0x000fec0000010000 */
[----:B-1----:R-:W-:Y:S04]  /*888c0*/  STL [R1+0x2774], R18 ;  /* 0x0027741201007387 */ /* 0x002fe80000100800 */
[----:B------:R-:W-:Y:S04]  /*888d0*/  STL [R1+0x2770], R19 ;  /* 0x0027701301007387 */ /* 0x000fe80000100800 */
        /* <DEDUP_REMOVED lines=8> */
[----:B-1----:R-:W-:Y:S04]  /*88960*/  STL [R1+0xe1c], R23 ;  /* 0x000e1c1701007387 */ /* 0x002fe80000100800 */
[----:B------:R-:W4:Y:S04]  /*88970*/  LDL.LU R9, [R1+0x50c] ;  /* 0x00050c0001097983 */ /* 0x000f280000300800 */
[----:B------:R-:W4:Y:S04]  /*88980*/  LDL.LU R10, [R1+0x104] ;  /* 0x00010400010a7983 */ /* 0x000f280000300800 */
[----:B------:R-:W4:Y:S01]  /*88990*/  LDL.LU R11, [R1+0x10c] ;  /* 0x00010c00010b7983 */ /* 0x000f220000300800 */
[----:B------:R-:W-:Y:S01]  /*889a0*/  IMAD.MOV.U32 R18, RZ, RZ, R20 ;  /* 0x000000ffff127224 */ /* 0x000fe200078e0014 */
[----:B------:R-:W-:Y:S01]  /*889b0*/  MOV R252, R22 ;  /* 0x0000001600fc7202 */ /* 0x000fe20000000f00 */
[----:B------:R-:W-:Y:S01]  /*889c0*/  IMAD.MOV.U32 R19, RZ, RZ, R21 ;  /* 0x000000ffff137224 */ /* 0x000fe200078e0015 */
[----:B--2---:R1:W-:Y:S01]  /*889d0*/  STSM.16.M88.4 [R0], R12 ;  /* 0x0000000c00007844 */ /* 0x0043e20000000200 */
[----:B------:R-:W-:Y:S06]  /*889e0*/  BAR.SYNC.DEFER_BLOCKING 0x0 ;  /* 0x0000000000007b1d */ /* 0x000fec0000010000 */
[----:B-1----:R-:W2:Y:S04]  /*889f0*/  LDL.LU R12, [R1+0x510] ;  /* 0x00051000010c7983 */ /* 0x002ea80000300800 */
        /* <DEDUP_REMOVED lines=12> */
[----:B-1----:R-:W-:Y:S04]  /*88ac0*/  STL.64 [R1+0xdf0], R20 ;  /* 0x000df01401007387 */ /* 0x002fe80000100a00 */
[----:B------:R-:W-:Y:S04]  /*88ad0*/  STL.64 [R1+0xdf8], R22 ;  /* 0x000df81601007387 */ /* 0x000fe80000100a00 */
[----:B------:R-:W4:Y:S04]  /*88ae0*/  LDL.LU R9, [R1+0x51c] ;  /* 0x00051c0001097983 */ /* 0x000f280000300800 */
[----:B------:R-:W4:Y:S04]  /*88af0*/  LDL.LU R10, [R1+0x114] ;  /* 0x00011400010a7983 */ /* 0x000f280000300800 */
[----:B------:R-:W4:Y:S04]  /*88b00*/  LDL.LU R11, [R1+0x11c] ;  /* 0x00011c00010b7983 */ /* 0x000f280000300800 */
        /* <DEDUP_REMOVED lines=287> */
[----:B------:R-:W2:Y:S01]  /*89d00*/  LDL.LU R13, [R1+0x208] ;  /* 0x00020800010d7983 */ /* 0x000ea20000300800 */
[----:B------:R-:W-:-:S02]  /*89d10*/  IMAD.MOV.U32 R14, RZ, RZ, R24 ;  /* 0x000000ffff0e7224 */ /* 0x000fc400078e0018 */
[----:B------:R-:W-:Y:S01]  /*89d20*/  IMAD.MOV.U32 R15, RZ, RZ, R26 ;  /* 0x000000ffff0f7224 */ /* 0x000fe200078e001a */
        /* <DEDUP_REMOVED lines=8> */
[----:B--2---:R1:W-:Y:S01]  /*89db0*/  STSM.16.M88.4 [R0], R12 ;  /* 0x0000000c00007844 */ /* 0x0043e20000000200 */
[----:B------:R-:W-:Y:S06]  /*89dc0*/  BAR.SYNC.DEFER_BLOCKING 0x0 ;  /* 0x0000000000007b1d */ /* 0x000fec0000010000 */
[----:B-1----:R-:W2:Y:S04]  /*89dd0*/  LDL.LU R12, [R1+0x210] ;  /* 0x00021000010c7983 */ /* 0x002ea80000300800 */
[----:B------:R-:W1:Y:S04]  /*89de0*/  LDS.128 R20, [R164] ;  /* 0x00000000a4147984 */ /* 0x000e680000000c00 */
[----:B-1----:R-:W-:Y:S04]  /*89df0*/  STL.64 [R1+0xc00], R20 ;  /* 0x000c001401007387 */ /* 0x002fe80000100a00 */
[----:B------:R-:W-:Y:S04]  /*89e00*/  STL.64 [R1+0xc08], R22 ;  /* 0x000c081601007387 */ /* 0x000fe80000100a00 */
[----:B------:R-:W2:Y:S01]  /*89e10*/  LDL.LU R13, [R1+0x218] ;  /* 0x00021800010d7983 */ /* 0x000ea20000300800 */
[----:B------:R-:W-:Y:S01]  /*89e20*/  BAR.SYNC.DEFER_BLOCKING 0x0 ;  /* 0x0000000000007b1d */ /* 0x000fe20000010000 */
[----:B------:R-:W-:Y:S01]  /*89e30*/  IMAD.MOV.U32 R10, RZ, RZ, R25 ;  /* 0x000000ffff0a7224 */ /* 0x000fe200078e0019 */
[----:B------:R-:W-:Y:S01]  /*89e40*/  MOV R11, R27 ;  /* 0x0000001b000b7202 */ /* 0x000fe20000000f00 */
[----:B------:R-:W-:-:S02]  /*89e50*/  IMAD.MOV.U32 R14, RZ, RZ, R28 ;  /* 0x000000ffff0e7224 */ /* 0x000fc400078e001c */
[----:B------:R-:W-:Y:S02]  /*89e60*/  IMAD.MOV.U32 R15, RZ, RZ, R30 ;  /* 0x000000ffff0f7224 */ /* 0x000fe400078e001e */
        /* <DEDUP_REMOVED lines=266> */
[----:B------:R-:W1:Y:S01]  /*8af10*/  LDC R76, c[0x0][0x22c] ;  /* 0x00008b00ff4c7b82 */ /* 0x000e620000000800 */
[----:B----4-:R4:W-:Y:S07]  /*8af20*/  STSM.16.M88.4 [R0], R8 ;  /* 0x0000000800007844 */ /* 0x0109ee0000000200 */
[----:B------:R-:W-:Y:S06]  /*8af30*/  BAR.SYNC.DEFER_BLOCKING 0x0 ;  /* 0x0000000000007b1d */ /* 0x000fec0000010000 */
[----:B----4-:R-:W4:Y:S04]  /*8af40*/  LDL.LU R8, [R1+0x2d4] ;  /* 0x0002d40001087983 */ /* 0x010f280000300800 */
[----:B------:R-:W3:Y:S01]  /*8af50*/  LDS.128 R20, [R164] ;  /* 0x00000000a4147984 */ /* 0x000ee20000000c00 */
[----:B------:R-:W-:Y:S06]  /*8af60*/  BAR.SYNC.DEFER_BLOCKING 0x0 ;  /* 0x0000000000007b1d */ /* 0x000fec0000010000 */
[----:B---3--:R-:W-:Y:S04]  /*8af70*/  STL.64 [R1+0x840], R20 ;  /* 0x0008401401007387 */ /* 0x008fe80000100a00 */
[----:B------:R-:W-:Y:S04]  /*8af80*/  STL.64 [R1+0x848], R22 ;  /* 0x0008481601007387 */ /* 0x000fe80000100a00 */
[----:B------:R-:W4:Y:S04]  /*8af90*/  LDL.LU R9, [R1+0x2dc] ;  /* 0x0002dc0001097983 */ /* 0x000f280000300800 */
[----:B--2---:R2:W-:Y:S01]  /*8afa0*/  STSM.16.M88.4 [R0], R12 ;  /* 0x0000000c00007844 */ /* 0x0045e20000000200 */
[----:B------:R-:W-:Y:S06]  /*8afb0*/  BAR.SYNC.DEFER_BLOCKING 0x0 ;  /* 0x0000000000007b1d */ /* 0x000fec0000010000 */
[----:B--2---:R-:W2:Y:S04]  /*8afc0*/  LDL.LU R12, [R1+0x2e0] ;  /* 0x0002e000010c7983 */ /* 0x004ea80000300800 */
[----:B------:R-:W3:Y:S04]  /*8afd0*/  LDS.128 R20, [R164] ;  /* 0x00000000a4147984 */ /* 0x000ee80000000c00 */
[----:B---3--:R-:W-:Y:S04]  /*8afe0*/  STL.64 [R1+0x800], R20 ;  /* 0x0008001401007387 */ /* 0x008fe80000100a00 */
[----:B------:R-:W-:Y:S04]  /*8aff0*/  STL.64 [R1+0x808], R22 ;  /* 0x0008081601007387 */ /* 0x000fe80000100a00 */
[----:B------:R-:W2:Y:S01]  /*8b000*/  LDL.LU R13, [R1+0x2e8] ;  /* 0x0002e800010d7983 */ /* 0x000ea20000300800 */
[----:B------:R-:W-:Y:S01]  /*8b010*/  BAR.SYNC.DEFER_BLOCKING 0x0 ;  /* 0x0000000000007b1d */ /* 0x000fe20000010000 */
[----:B------:R-:W-:Y:S01]  /*8b020*/  IMAD.MOV.U32 R10, RZ, RZ, R77 ;  /* 0x000000ffff0a7224 */ /* 0x000fe200078e004d */
[----:B------:R-:W-:Y:S01]  /*8b030*/  MOV R11, R79 ;  /* 0x0000004f000b7202 */ /* 0x000fe20000000f00 */
[----:B------:R-:W-:-:S02]  /*8b040*/  IMAD.MOV.U32 R14, RZ, RZ, R80 ;  /* 0x000000ffff0e7224 */ /* 0x000fc400078e0050 */
[----:B------:R-:W-:-:S03]  /*8b050*/  IMAD.MOV.U32 R15, RZ, RZ, R82 ;  /* 0x000000ffff0f7224 */ /* 0x000fc600078e0052 */
[----:B------:R-:W3:Y:S01]  /*8b060*/  LDC R77, c[0x0][0x22c] ;  /* 0x00008b00ff4d7b82 */ /* 0x000ee20000000800 */
[----:B----4-:R4:W-:Y:S07]  /*8b070*/  STSM.16.M88.4 [R0], R8 ;  /* 0x0000000800007844 */ /* 0x0109ee0000000200 */
[----:B------:R-:W-:Y:S06]  /*8b080*/  BAR.SYNC.DEFER_BLOCKING 0x0 ;  /* 0x0000000000007b1d */ /* 0x000fec0000010000 */
[----:B----4-:R-:W4:Y:S04]  /*8b090*/  LDL.LU R8, [R1+0x2e4] ;  /* 0x0002e40001087983 */ /* 0x010f280000300800 */
        /* <DEDUP_REMOVED lines=56> */
[----:B------:R-:W-:-:S03]  /*8b420*/  IMAD.MOV.U32 R15, RZ, RZ, R94 ;  /* 0x000000ffff0f7224 */ /* 0x000fc600078e005e */
[----:B------:R-:W1:Y:S08]  /*8b430*/  LDC R91, c[0x0][0x22c] ;  /* 0x00008b00ff5b7b82 */ /* 0x000e700000000800 */
[----:B------:R-:W1:Y:S08]  /*8b440*/  LDC R94, c[0x0][0x22c] ;  /* 0x00008b00ff5e7b82 */ /* 0x000e700000000800 */
        /* <DEDUP_REMOVED lines=34> */
[----:B-1----:R1:W-:Y:S04]  /*8b670*/  STL.64 [R1+0x5c0], R20 ;  /* 0x0005c01401007387 */ /* 0x0023e80000100a00 */
[----:B------:R-:W-:Y:S04]  /*8b680*/  STL.64 [R1+0x5c8], R22 ;  /* 0x0005c81601007387 */ /* 0x000fe80000100a00 */
[----:B------:R-:W2:Y:S01]  /*8b690*/  LDL.LU R13, [R1+0x338] ;  /* 0x00033800010d7983 */ /* 0x000ea20000300800 */
[----:B------:R-:W-:Y:S01]  /*8b6a0*/  IMAD.MOV.U32 R10, RZ, RZ, R97 ;  /* 0x000000ffff0a7224 */ /* 0x000fe200078e0061 */
[----:B------:R-:W-:Y:S01]  /*8b6b0*/  MOV R11, R99 ;  /* 0x00000063000b7202 */ /* 0x000fe20000000f00 */
[----:B------:R-:W-:Y:S01]  /*8b6c0*/  BAR.SYNC.DEFER_BLOCKING 0x0 ;  /* 0x0000000000007b1d */ /* 0x000fe20000010000 */
[----:B------:R-:W-:-:S02]  /*8b6d0*/  IMAD.MOV.U32 R14, RZ, RZ, R100 ;  /* 0x000000ffff0e7224 */ /* 0x000fc400078e0064 */
[----:B------:R-:W-:-:S03]  /*8b6e0*/  IMAD.MOV.U32 R15, RZ, RZ, R102 ;  /* 0x000000ffff0f7224 */ /* 0x000fc600078e0066 */
[----:B-1----:R-:W3:Y:S04]  /*8b6f0*/  LDL.LU R20, [R1+0x334] ;  /* 0x0003340001147983 */ /* 0x002ee80000300800 */
[----:B----4-:R-:W-:Y:S01]  /*8b700*/  STSM.16.M88.4 [R0], R8 ;  /* 0x0000000800007844 */ /* 0x010fe20000000200 */
[----:B------:R-:W-:Y:S06]  /*8b710*/  BAR.SYNC.DEFER_BLOCKING 0x0 ;  /* 0x0000000000007b1d */ /* 0x000fec0000010000 */
[----:B------:R-:W1:Y:S02]  /*8b720*/  LDS.128 R8, [R164] ;  /* 0x00000000a4087984 */ /* 0x000e640000000c00 */
[----:B------:R-:W-:Y:S06]  /*8b730*/  BAR.SYNC.DEFER_BLOCKING 0x0 ;  /* 0x0000000000007b1d */ /* 0x000fec0000010000 */
[----:B-1----:R-:W-:Y:S04]  /*8b740*/  STL.64 [R1+0x540], R8 ;  /* 0x0005400801007387 */ /* 0x002fe80000100a00 */
[----:B------:R-:W-:Y:S04]  /*8b750*/  STL.64 [R1+0x548], R10 ;  /* 0x0005480a01007387 */ /* 0x000fe80000100a00 */
[----:B------:R-:W3:Y:S04]  /*8b760*/  LDL.LU R21, [R1+0x33c] ;  /* 0x00033c0001157983 */ /* 0x000ee80000300800 */
[----:B--2---:R1:W-:Y:S01]  /*8b770*/  STSM.16.M88.4 [R0], R12 ;  /* 0x0000000c00007844 */ /* 0x0043e20000000200 */
[----:B------:R-:W-:Y:S06]  /*8b780*/  BAR.SYNC.DEFER_BLOCKING 0x0 ;  /* 0x0000000000007b1d */ /* 0x000fec0000010000 */
[----:B-1----:R-:W2:Y:S04]  /*8b790*/  LDL.LU R12, [R1+0x340] ;  /* 0x00034000010c7983 */ /* 0x002ea80000300800 */
[----:B------:R-:W4:Y:S04]  /*8b7a0*/  LDL.LU R78, [R1+0x18d4] ;  /* 0x0018d400014e7983 */ /* 0x000f280000300800 */
        /* <DEDUP_REMOVED lines=9> */
[----:B------:R-:W4:Y:S04]  /*8b840*/  LDL.LU R24, [R1+0x344] ;  /* 0x0003440001187983 */ /* 0x000f280000300800 */
[----:B---3--:R-:W-:Y:S01]  /*8b850*/  STSM.16.M88.4 [R0], R20 ;  /* 0x0000001400007844 */ /* 0x008fe20000000200 */
[----:B------:R-:W-:Y:S06]  /*8b860*/  BAR.SYNC.DEFER_BLOCKING 0x0 ;  /* 0x0000000000007b1d */ /* 0x000fec0000010000 */
[----:B------:R-:W1:Y:S02]  /*8b870*/  LDS.128 R8, [R164] ;  /* 0x00000000a4087984 */ /* 0x000e640000000c00 */
[----:B------:R-:W-:Y:S06]  /*8b880*/  BAR.SYNC.DEFER_BLOCKING 0x0 ;  /* 0x0000000000007b1d */ /* 0x000fec0000010000 */
[----:B-1----:R-:W-:Y:S04]  /*8b890*/  STL [R1+0x2620], R8 ;  /* 0x0026200801007387 */ /* 0x002fe80000100800 */
[----:B------:R-:W-:Y:S04]  /*8b8a0*/  STL [R1+0x25f0], R9 ;  /* 0x0025f00901007387 */ /* 0x000fe80000100800 */
[----:B------:R-:W-:Y:S04]  /*8b8b0*/  STL [R1+0x25e0], R10 ;  /* 0x0025e00a01007387 */ /* 0x000fe80000100800 */
[----:B------:R-:W-:Y:S04]  /*8b8c0*/  STL [R1+0x25d0], R11 ;  /* 0x0025d00b01007387 */ /* 0x000fe80000100800 */
[----:B------:R-:W3:Y:S04]  /*8b8d0*/  LDL.LU R25, [R1+0x34c] ;  /* 0x00034c0001197983 */ /* 0x000ee80000300800 */
[----:B------:R-:W3:Y:S04]  /*8b8e0*/  LDL.LU R28, [R1+0x350] ;  /* 0x00035000011c7983 */ /* 0x000ee80000300800 */
[----:B--2---:R-:W-:Y:S01]  /*8b8f0*/  STSM.16.M88.4 [R0], R12 ;  /* 0x0000000c00007844 */ /* 0x004fe20000000200 */
[----:B------:R-:W-:Y:S06]  /*8b900*/  BAR.SYNC.DEFER_BLOCKING 0x0 ;  /* 0x0000000000007b1d */ /* 0x000fec0000010000 */
[----:B------:R-:W1:Y:S02]  /*8b910*/  LDS.128 R20, [R164] ;  /* 0x00000000a4147984 */ /* 0x000e640000000c00 */
[----:B------:R-:W-:Y:S06]  /*8b920*/  BAR.SYNC.DEFER_BLOCKING 0x0 ;  /* 0x0000000000007b1d */ /* 0x000fec0000010000 */
[----:B-1----:R-:W-:Y:S04]  /*8b930*/  STL.64 [R1+0x25b8], R20 ;  /* 0x0025b81401007387 */ /* 0x002fe80000100a00 */
[----:B------:R1:W-:Y:S04]  /*8b940*/  STL.64 [R1+0x2598], R22 ;  /* 0x0025981601007387 */ /* 0x0003e80000100a00 */
[----:B------:R-:W2:Y:S04]  /*8b950*/  LDL.LU R29, [R1+0x358] ;  /* 0x00035800011d7983 */ /* 0x000ea80000300800 */
[----:B------:R-:W2:Y:S01]  /*8b960*/  LDL.LU R32, [R1+0x354] ;  /* 0x0003540001207983 */ /* 0x000ea20000300800 */
[C---:B----4-:R-:W-:Y:S01]  /*8b970*/  IMAD R7, R78.reuse, R7, RZ ;  /* 0x000000074e077224 */ /* 0x050fe200078e02ff */
[----:B------:R-:W-:-:S02]  /*8b980*/  ISETP.GE.AND P0, PT, R78, R5, PT ;  /* 0x000000054e00720c */ /* 0x000fc40003f06270 */
[----:B---3--:R-:W-:Y:S01]  /*8b990*/  STSM.16.M88.4 [R0], R24 ;  /* 0x0000001800007844 */ /* 0x008fe20000000200 */
[----:B-1----:R-:W1:Y:S08]  /*8b9a0*/  LDC R23, c[0x0][0x248] ;  /* 0x00009200ff177b82 */ /* 0x002e700000000800 */
[----:B------:R-:W-:Y:S08]  /*8b9b0*/  BAR.SYNC.DEFER_BLOCKING 0x0 ;  /* 0x0000000000007b1d */ /* 0x000ff00000010000 */
[----:B------:R-:W3:Y:S08]  /*8b9c0*/  LDC R21, c[0x0][0x248] ;  /* 0x00009200ff157b82 */ /* 0x000ef00000000800 */
[----:B------:R-:W4:Y:S08]  /*8b9d0*/  LDC R20, c[0x0][0x248] ;  /* 0x00009200ff147b82 */ /* 0x000f300000000800 */
[----:B------:R-:W4:Y:S01]  /*8b9e0*/  LDC R22, c[0x0][0x248] ;  /* 0x00009200ff167b82 */ /* 0x000f220000000800 */
[----:B------:R-:W1:Y:S07]  /*8b9f0*/  LDS.128 R12, [R164] ;  /* 0x00000000a40c7984 */ /* 0x000e6e0000000c00 */
[----:B------:R-:W-:Y:S06]  /*8ba00*/  BAR.SYNC.DEFER_BLOCKING 0x0 ;  /* 0x0000000000007b1d */ /* 0x000fec0000010000 */
[----:B-1----:R-:W-:Y:S04]  /*8ba10*/  STL.64 [R1+0x25b0], R12 ;  /* 0x0025b00c01007387 */ /* 0x002fe80000100a00 */
[----:B------:R-:W-:Y:S04]  /*8ba20*/  STL.64 [R1+0x2590], R14 ;  /* 0x0025900e01007387 */ /* 0x000fe80000100a00 */
[----:B------:R-:W3:Y:S04]  /*8ba30*/  LDL.LU R33, [R1+0x35c] ;  /* 0x00035c0001217983 */ /* 0x000ee80000300800 */
[----:B------:R-:W4:Y:S04]  /*8ba40*/  LDL.LU R36, [R1+0x360] ;  /* 0x0003600001247983 */ /* 0x000f280000300800 */
[----:B--2---:R-:W-:Y:S01]  /*8ba50*/  STSM.16.M88.4 [R0], R28 ;  /* 0x0000001c00007844 */ /* 0x004fe20000000200 */
[----:B------:R-:W-:Y:S06]  /*8ba60*/  BAR.SYNC.DEFER_BLOCKING 0x0 ;  /* 0x0000000000007b1d */ /* 0x000fec0000010000 */
[----:B------:R-:W1:Y:S02]  /*8ba70*/  LDS.128 R28, [R164] ;  /* 0x00000000a41c7984 */ /* 0x000e640000000c00 */
[----:B------:R-:W-:Y:S06]  /*8ba80*/  BAR.SYNC.DEFER_BLOCKING 0x0 ;  /* 0x0000000000007b1d */ /* 0x000fec0000010000 */
[----:B-1----:R1:W-:Y:S04]  /*8ba90*/  STL.64 [R1+0x2578], R28 ;  /* 0x0025781c01007387 */ /* 0x0023e80000100a00 */
[----:B------:R2:W-:Y:S04]  /*8baa0*/  STL.64 [R1+0x2560], R30 ;  /* 0x0025601e01007387 */ /* 0x0005e80000100a00 */
[----:B------:R-:W4:Y:S04]  /*8bab0*/  LDL.LU R37, [R1+0x368] ;  /* 0x0003680001257983 */ /* 0x000f280000300800 */
[----:B------:R-:W4:Y:S01]  /*8bac0*/  LDL.LU R40, [R1+0x364] ;  /* 0x0003640001287983 */ /* 0x000f220000300800 */
[C---:B------:R-:W-:Y:S01]  /*8bad0*/  IMAD R5, R6.reuse, R4, RZ ;  /* 0x0000000406057224 */ /* 0x040fe200078e02ff */
[----:B------:R-:W-:Y:S01]  /*8bae0*/  LEA R2, P2, R7, R2, 0x2 ;  /* 0x0000000207027211 */ /* 0x000fe200078410ff */
[----:B-1----:R-:W1:Y:S01]  /*8baf0*/  LDC R29, c[0x0][0x248] ;  /* 0x00009200ff1d7b82 */ /* 0x002e620000000800 */
[----:B---3--:R-:W-:Y:S07]  /*8bb00*/  STSM.16.M88.4 [R0], R32 ;  /* 0x0000002000007844 */ /* 0x008fee0000000200 */
[----:B------:R-:W-:Y:S01]  /*8bb10*/  BAR.SYNC.DEFER_BLOCKING 0x0 ;  /* 0x0000000000007b1d */ /* 0x000fe20000010000 */
[----:B------:R-:W-:-:S07]  /*8bb20*/  ISETP.LT.AND P1, PT, R6, R77, !P0 ;  /* 0x0000004d0600720c */ /* 0x000fce0004721270 */
[----:B--2---:R-:W2:Y:S08]  /*8bb30*/  LDC R31, c[0x0][0x248] ;  /* 0x00009200ff1f7b82 */ /* 0x004eb00000000800 */
[----:B------:R-:W3:Y:S08]  /*8bb40*/  LDC R28, c[0x0][0x248] ;  /* 0x00009200ff1c7b82 */ /* 0x000ef00000000800 */
[----:B------:R-:W3:Y:S01]  /*8bb50*/  LDC R30, c[0x0][0x248] ;  /* 0x00009200ff1e7b82 */ /* 0x000ee20000000800 */
[----:B------:R-:W1:Y:S07]  /*8bb60*/  LDS.128 R24, [R164] ;  /* 0x00000000a4187984 */ /* 0x000e6e0000000c00 */
[----:B------:R-:W-:Y:S06]  /*8bb70*/  BAR.SYNC.DEFER_BLOCKING 0x0 ;  /* 0x0000000000007b1d */ /* 0x000fec0000010000 */
[----:B-1----:R1:W-:Y:S04]  /*8bb80*/  STL.64 [R1+0x2580], R24 ;  /* 0x0025801801007387 */ /* 0x0023e80000100a00 */
[----:B------:R2:W-:Y:S04]  /*8bb90*/  STL.64 [R1+0x2568], R26 ;  /* 0x0025681a01007387 */ /* 0x0005e80000100a00 */
[----:B------:R-:W3:Y:S04]  /*8bba0*/  LDL.LU R41, [R1+0x36c] ;  /* 0x00036c0001297983 */ /* 0x000ee80000300800 */
[----:B------:R-:W3:Y:S01]  /*8bbb0*/  LDL.LU R44, [R1+0x370] ;  /* 0x00037000012c7983 */ /* 0x000ee20000300800 */
[----:B------:R-:W-:-:S03]  /*8bbc0*/  LEA.HI.X.SX32 R3, R7, R3, 0x2, P2 ;  /* 0x0000000307037211 */ /* 0x000fc600010f16ff */
[----:B----4-:R-:W-:Y:S01]  /*8bbd0*/  STSM.16.M88.4 [R0], R36 ;  /* 0x0000002400007844 */ /* 0x010fe20000000200 */
[----:B-1----:R-:W1:Y:S08]  /*8bbe0*/  LDC R25, c[0x0][0x248] ;  /* 0x00009200ff197b82 */ /* 0x002e700000000800 */
[----:B------:R-:W-:Y:S08]  /*8bbf0*/  BAR.SYNC.DEFER_BLOCKING 0x0 ;  /* 0x0000000000007b1d */ /* 0x000ff00000010000 */
[----:B------:R-:W4:Y:S08]  /*8bc00*/  LDC R24, c[0x0][0x248] ;  /* 0x00009200ff187b82 */ /* 0x000f300000000800 */
[----:B--2---:R-:W2:Y:S08]  /*8bc10*/  LDC R27, c[0x0][0x248] ;  /* 0x00009200ff1b7b82 */ /* 0x004eb00000000800 */
[----:B------:R-:W2:Y:S01]  /*8bc20*/  LDC R26, c[0x0][0x248] ;  /* 0x00009200ff1a7b82 */ /* 0x000ea20000000800 */
[----:B------:R-:W1:Y:S07]  /*8bc30*/  LDS.128 R36, [R164] ;  /* 0x00000000a4247984 */ /* 0x000e6e0000000c00 */
[----:B------:R-:W-:Y:S06]  /*8bc40*/  BAR.SYNC.DEFER_BLOCKING 0x0 ;  /* 0x0000000000007b1d */ /* 0x000fec0000010000 */
[----:B-1----:R1:W-:Y:S04]  /*8bc50*/  STL.64 [R1+0x2540], R36 ;  /* 0x0025402401007387 */ /* 0x0023e80000100a00 */
[----:B------:R4:W-:Y:S04]  /*8bc60*/  STL.64 [R1+0x2528], R38 ;  /* 0x0025282601007387 */ /* 0x0009e80000100a00 */
[----:B------:R-:W2:Y:S04]  /*8bc70*/  LDL.LU R45, [R1+0x378] ;  /* 0x00037800012d7983 */ /* 0x000ea80000300800 */
[----:B------:R-:W2:Y:S01]  /*8bc80*/  LDL.LU R48, [R1+0x374] ;  /* 0x0003740001307983 */ /* 0x000ea20000300800 */
[----:B------:R-:W-:Y:S01]  /*8bc90*/  VIADD R7, R6, 0x3 ;  /* 0x0000000306077836 */ /* 0x000fe20000000000 */
[----:B-1----:R-:W1:Y:S08]  /*8bca0*/  LDC R37, c[0x0][0x248] ;  /* 0x00009200ff257b82 */ /* 0x002e700000000800 */
[----:B----4-:R-:W4:Y:S08]  /*8bcb0*/  LDC R39, c[0x0][0x248] ;  /* 0x00009200ff277b82 */ /* 0x010f300000000800 */
[----:B------:R-:W1:Y:S08]  /*8bcc0*/  LDC R38, c[0x0][0x248] ;  /* 0x00009200ff267b82 */ /* 0x000e700000000800 */
[----:B------:R-:W1:Y:S01]  /*8bcd0*/  LDC R36, c[0x0][0x248] ;  /* 0x00009200ff247b82 */ /* 0x000e620000000800 */
[----:B---3--:R-:W-:Y:S07]  /*8bce0*/  STSM.16.M88.4 [R0], R40 ;  /* 0x0000002800007844 */ /* 0x008fee0000000200 */
[----:B------:R-:W-:Y:S06]  /*8bcf0*/  BAR.SYNC.DEFER_BLOCKING 0x0 ;  /* 0x0000000000007b1d */ /* 0x000fec0000010000 */
[----:B------:R-:W3:Y:S02]  /*8bd00*/  LDS.128 R32, [R164] ;  /* 0x00000000a4207984 */ /* 0x000ee40000000c00 */
[----:B------:R-:W-:Y:S06]  /*8bd10*/  BAR.SYNC.DEFER_BLOCKING 0x0 ;  /* 0x0000000000007b1d */ /* 0x000fec0000010000 */
[----:B---3--:R3:W-:Y:S04]  /*8bd20*/  STL.64 [R1+0x2538], R32 ;  /* 0x0025382001007387 */ /* 0x0087e80000100a00 */
[----:B------:R4:W-:Y:S04]  /*8bd30*/  STL.64 [R1+0x2520], R34 ;  /* 0x0025202201007387 */ /* 0x0009e80000100a00 */
[----:B------:R-:W4:Y:S04]  /*8bd40*/  LDL.LU R49, [R1+0x37c] ;  /* 0x00037c0001317983 */ /* 0x000f280000300800 */
[----:B------:R-:W4:Y:S01]  /*8bd50*/  LDL.LU R52, [R1+0x380] ;  /* 0x0003800001347983 */ /* 0x000f220000300800 */
[----:B---3--:R-:W3:Y:S08]  /*8bd60*/  LDC R33, c[0x0][0x248] ;  /* 0x00009200ff217b82 */ /* 0x008ef00000000800 */
[----:B------:R-:W3:Y:S01]  /*8bd70*/  LDC R32, c[0x0][0x248] ;  /* 0x00009200ff207b82 */ /* 0x000ee20000000800 */
[----:B--2---:R-:W-:Y:S07]  /*8bd80*/  STSM.16.M88.4 [R0], R44 ;  /* 0x0000002c00007844 */ /* 0x004fee0000000200 */
[----:B----4-:R-:W2:Y:S08]  /*8bd90*/  LDC R35, c[0x0][0x248] ;  /* 0x00009200ff237b82 */ /* 0x010eb00000000800 */
[----:B------:R-:W-:Y:S08]  /*8bda0*/  BAR.SYNC.DEFER_BLOCKING 0x0 ;  /* 0x0000000000007b1d */ /* 0x000ff00000010000 */
[----:B------:R-:W4:Y:S01]  /*8bdb0*/  LDC R34, c[0x0][0x248] ;  /* 0x00009200ff227b82 */ /* 0x000f220000000800 */
[----:B------:R-:W1:Y:S07]  /*8bdc0*/  LDS.128 R44, [R164] ;  /* 0x00000000a42c7984 */ /* 0x000e6e0000000c00 */
[----:B------:R-:W-:Y:S06]  /*8bdd0*/  BAR.SYNC.DEFER_BLOCKING 0x0 ;  /* 0x0000000000007b1d */ /* 0x000fec0000010000 */
[----:B-1----:R1:W-:Y:S04]  /*8bde0*/  STL.64 [R1+0x2548], R44 ;  /* 0x0025482c01007387 */ /* 0x0023e80000100a00 */
[----:B------:R3:W-:Y:S04]  /*8bdf0*/  STL.64 [R1+0x2530], R46 ;  /* 0x0025302e01007387 */ /* 0x0007e80000100a00 */
[----:B------:R-:W2:Y:S04]  /*8be00*/  LDL.LU R53, [R1+0x388] ;  /* 0x0003880001357983 */ /* 0x000ea80000300800 */
[----:B------:R-:W4:Y:S01]  /*8be10*/  LDL.LU R56, [R1+0x384] ;  /* 0x0003840001387983 */ /* 0x000f220000300800 */
[----:B-1----:R-:W1:Y:S08]  /*8be20*/  LDC R45, c[0x0][0x248] ;  /* 0x00009200ff2d7b82 */ /* 0x002e700000000800 */
[----:B---3--:R-:W3:Y:S08]  /*8be30*/  LDC R47, c[0x0][0x248] ;  /* 0x00009200ff2f7b82 */ /* 0x008ef00000000800 */
[----:B------:R-:W1:Y:S08]  /*8be40*/  LDC R46, c[0x0][0x248] ;  /* 0x00009200ff2e7b82 */ /* 0x000e700000000800 */
[----:B------:R-:W1:Y:S01]  /*8be50*/  LDC R44, c[0x0][0x248] ;  /* 0x00009200ff2c7b82 */ /* 0x000e620000000800 */
[----:B------:R-:W-:Y:S07]  /*8be60*/  STSM.16.M88.4 [R0], R48 ;  /* 0x0000003000007844 */ /* 0x000fee0000000200 */
        /* <DEDUP_REMOVED lines=8> */
[----:B-1----:R-:W1:Y:S01]  /*8bef0*/  LDC R43, c[0x0][0x248] ;  /* 0x00009200ff2b7b82 */ /* 0x002e620000000800 */
[----:B--2---:R-:W-:Y:S07]  /*8bf00*/  STSM.16.M88.4 [R0], R52 ;  /* 0x0000003400007844 */ /* 0x004fee0000000200 */
[----:B------:R-:W2:Y:S08]  /*8bf10*/  LDC R42, c[0x0][0x248] ;  /* 0x00009200ff2a7b82 */ /* 0x000eb00000000800 */
[----:B------:R-:W-:Y:S08]  /*8bf20*/  BAR.SYNC.DEFER_BLOCKING 0x0 ;  /* 0x0000000000007b1d */ /* 0x000ff00000010000 */
[----:B------:R-:W3:Y:S01]  /*8bf30*/  LDC R40, c[0x0][0x248] ;  /* 0x00009200ff287b82 */ /* 0x000ee20000000800 */
[----:B------:R-:W1:Y:S07]  /*8bf40*/  LDS.128 R52, [R164] ;  /* 0x00000000a4347984 */ /* 0x000e6e0000000c00 */
[----:B------:R-:W-:Y:S06]  /*8bf50*/  BAR.SYNC.DEFER_BLOCKING 0x0 ;  /* 0x0000000000007b1d */ /* 0x000fec0000010000 */
[----:B-1----:R1:W-:Y:S04]  /*8bf60*/  STL.64 [R1+0x2588], R52 ;  /* 0x0025883401007387 */ /* 0x0023e80000100a00 */
[----:B------:R2:W-:Y:S04]  /*8bf70*/  STL.64 [R1+0x2570], R54 ;  /* 0x0025703601007387 */ /* 0x0005e80000100a00 */
[----:B------:R-:W3:Y:S04]  /*8bf80*/  LDL.LU R61, [R1+0x398] ;  /* 0x00039800013d7983 */ /* 0x000ee80000300800 */
[----:B------:R-:W3:Y:S01]  /*8bf90*/  LDL.LU R64, [R1+0x394] ;  /* 0x0003940001407983 */ /* 0x000ee20000300800 */
[----:B-1----:R-:W1:Y:S08]  /*8bfa0*/  LDC R53, c[0x0][0x248] ;  /* 0x00009200ff357b82 */ /* 0x002e700000000800 */
[----:B--2---:R-:W2:Y:S08]  /*8bfb0*/  LDC R55, c[0x0][0x248] ;  /* 0x00009200ff377b82 */ /* 0x004eb00000000800 */
[----:B------:R-:W1:Y:S08]  /*8bfc0*/  LDC R54, c[0x0][0x248] ;  /* 0x00009200ff367b82 */ /* 0x000e700000000800 */
[----:B------:R-:W1:Y:S01]  /*8bfd0*/  LDC R52, c[0x0][0x248] ;  /* 0x00009200ff347b82 */ /* 0x000e620000000800 */
[----:B----4-:R-:W-:Y:S07]  /*8bfe0*/  STSM.16.M88.4 [R0], R56 ;  /* 0x0000003800007844 */ /* 0x010fee0000000200 */
[----:B------:R-:W-:Y:S06]  /*8bff0*/  BAR.SYNC.DEFER_BLOCKING 0x0 ;  /* 0x0000000000007b1d */ /* 0x000fec0000010000 */
[----:B------:R-:W4:Y:S02]  /*8c000*/  LDS.128 R48, [R164] ;  /* 0x00000000a4307984 */ /* 0x000f240000000c00 */
[----:B------:R-:W-:Y:S06]  /*8c010*/  BAR.SYNC.DEFER_BLOCKING 0x0 ;  /* 0x0000000000007b1d */ /* 0x000fec0000010000 */
[----:B----4-:R4:W-:Y:S04]  /*8c020*/  STL.64 [R1+0x25a8], R48 ;  /* 0x0025a83001007387 */ /* 0x0109e80000100a00 */
[----:B------:R2:W-:Y:S04]  /*8c030*/  STL.64 [R1+0x25a0], R50 ;  /* 0x0025a03201007387 */ /* 0x0005e80000100a00 */
[----:B------:R-:W3:Y:S04]  /*8c040*/  LDL.LU R65, [R1+0x39c] ;  /* 0x00039c0001417983 */ /* 0x000ee80000300800 */
[----:B------:R-:W3:Y:S01]  /*8c050*/  LDL.LU R68, [R1+0x3a0] ;  /* 0x0003a00001447983 */ /* 0x000ee20000300800 */
[----:B----4-:R-:W4:Y:S08]  /*8c060*/  LDC R49, c[0x0][0x248] ;  /* 0x00009200ff317b82 */ /* 0x010f300000000800 */
[----:B--2---:R-:W2:Y:S01]  /*8c070*/  LDC R51, c[0x0][0x248] ;  /* 0x00009200ff337b82 */ /* 0x004ea20000000800 */
[----:B---3--:R-:W-:Y:S07]  /*8c080*/  STSM.16.M88.4 [R0], R60 ;  /* 0x0000003c00007844 */ /* 0x008fee0000000200 */
[----:B------:R-:W3:Y:S08]  /*8c090*/  LDC R50, c[0x0][0x248] ;  /* 0x00009200ff327b82 */ /* 0x000ef00000000800 */
[----:B------:R-:W-:Y:S08]  /*8c0a0*/  BAR.SYNC.DEFER_BLOCKING 0x0 ;  /* 0x0000000000007b1d */ /* 0x000ff00000010000 */
[----:B------:R-:W4:Y:S01]  /*8c0b0*/  LDC R48, c[0x0][0x248] ;  /* 0x00009200ff307b82 */ /* 0x000f220000000800 */
[----:B------:R-:W1:Y:S07]  /*8c0c0*/  LDS.128 R60, [R164] ;  /* 0x00000000a43c7984 */ /* 0x000e6e0000000c00 */
[----:B------:R-:W-:Y:S06]  /*8c0d0*/  BAR.SYNC.DEFER_BLOCKING 0x0 ;  /* 0x0000000000007b1d */ /* 0x000fec0000010000 */
[----:B-1----:R1:W-:Y:S04]  /*8c0e0*/  STL.64 [R1+0x25c8], R60 ;  /* 0x0025c83c01007387 */ /* 0x0023e80000100a00 */
[----:B------:R2:W-:Y:S04]  /*8c0f0*/  STL.64 [R1+0x25c0], R62 ;  /* 0x0025c03e01007387 */ /* 0x0005e80000100a00 */
[----:B------:R-:W4:Y:S01]  /*8c100*/  LDL.LU R69, [R1+0x3a8] ;  /* 0x0003a80001457983 */ /* 0x000f220000300800 */
[----:B-1----:R-:W1:Y:S08]  /*8c110*/  LDC R61, c[0x0][0x248] ;  /* 0x00009200ff3d7b82 */ /* 0x002e700000000800 */
[----:B--2---:R-:W2:Y:S08]  /*8c120*/  LDC R63, c[0x0][0x248] ;  /* 0x00009200ff3f7b82 */ /* 0x004eb00000000800 */
[----:B------:R-:W1:Y:S08]  /*8c130*/  LDC R62, c[0x0][0x248] ;  /* 0x00009200ff3e7b82 */ /* 0x000e700000000800 */
[----:B------:R-:W1:Y:S01]  /*8c140*/  LDC R60, c[0x0][0x248] ;  /* 0x00009200ff3c7b82 */ /* 0x000e620000000800 */
[----:B------:R2:W-:Y:S07]  /*8c150*/  STSM.16.M88.4 [R0], R64 ;  /* 0x0000004000007844 */ /* 0x0005ee0000000200 */
[----:B------:R-:W-:Y:S06]  /*8c160*/  BAR.SYNC.DEFER_BLOCKING 0x0 ;  /* 0x0000000000007b1d */ /* 0x000fec0000010000 */
[----:B--2---:R-:W2:Y:S04]  /*8c170*/  LDL.LU R64, [R1+0x3a4] ;  /* 0x0003a40001407983 */ /* 0x004ea80000300800 */
[----:B------:R-:W1:Y:S01]  /*8c180*/  LDS.128 R56, [R164] ;  /* 0x00000000a4387984 */ /* 0x000e620000000c00 */
[----:B------:R-:W-:Y:S06]  /*8c190*/  BAR.SYNC.DEFER_BLOCKING 0x0 ;  /* 0x0000000000007b1d */ /* 0x000fec0000010000 */
[----:B-1----:R1:W-:Y:S04]  /*8c1a0*/  STL [R1+0x25f4], R56 ;  /* 0x0025f43801007387 */ /* 0x0023e80000100800 */
[----:B------:R3:W-:Y:S04]  /*8c1b0*/  STL [R1+0x25e4], R57 ;  /* 0x0025e43901007387 */ /* 0x0007e80000100800 */
[----:B------:R3:W-:Y:S01]  /*8c1c0*/  STL.64 [R1+0x25d8], R58 ;  /* 0x0025d83a01007387 */ /* 0x0007e20000100a00 */
[----:B------:R-:W-:Y:S01]  /*8c1d0*/  IMAD.MOV.U32 R66, RZ, RZ, R129 ;  /* 0x000000ffff427224 */ /* 0x000fe200078e0081 */
[----:B------:R-:W-:Y:S01]  /*8c1e0*/  MOV R67, R131 ;  /* 0x0000008300437202 */ /* 0x000fe20000000f00 */
[----:B-1----:R-:W1:Y:S01]  /*8c1f0*/  LDC R56, c[0x0][0x248] ;  /* 0x00009200ff387b82 */ /* 0x002e620000000800 */
[----:B------:R-:W2:Y:S07]  /*8c200*/  LDL.LU R65, [R1+0x3ac] ;  /* 0x0003ac0001417983 */ /* 0x000eae0000300800 */
[----:B---3--:R-:W3:Y:S08]  /*8c210*/  LDC R57, c[0x0][0x248] ;  /* 0x00009200ff397b82 */ /* 0x008ef00000000800 */
[----:B------:R-:W1:Y:S01]  /*8c220*/  LDC R59, c[0x0][0x248] ;  /* 0x00009200ff3b7b82 */ /* 0x000e620000000800 */
[----:B----4-:R4:W-:Y:S07]  /*8c230*/  STSM.16.M88.4 [R0], R68 ;  /* 0x0000004400007844 */ /* 0x0109ee0000000200 */
[----:B------:R-:W-:Y:S08]  /*8c240*/  BAR.SYNC.DEFER_BLOCKING 0x0 ;  /* 0x0000000000007b1d */ /* 0x000ff00000010000 */
[----:B------:R-:W1:Y:S01]  /*8c250*/  LDC R58, c[0x0][0x248] ;  /* 0x00009200ff3a7b82 */ /* 0x000e620000000800 */
[----:B----4-:R-:W4:Y:S04]  /*8c260*/  LDL.LU R68, [R1+0x3b0] ;  /* 0x0003b00001447983 */ /* 0x010f280000300800 */
[----:B------:R-:W3:Y:S03]  /*8c270*/  LDS.128 R124, [R164] ;  /* 0x00000000a47c7984 */ /* 0x000ee60000000c00 */
[----:B------:R-:W-:Y:S06]  /*8c280*/  BAR.SYNC.DEFER_BLOCKING 0x0 ;  /* 0x0000000000007b1d */ /* 0x000fec0000010000 */
[----:B---3--:R3:W-:Y:S04]  /*8c290*/  STL [R1+0x25fc], R124 ;  /* 0x0025fc7c01007387 */ /* 0x0087e80000100800 */
[----:B------:R1:W-:Y:S04]  /*8c2a0*/  STL [R1+0x25f8], R125 ;  /* 0x0025f87d01007387 */ /* 0x0003e80000100800 */
[----:B------:R1:W-:Y:S01]  /*8c2b0*/  STL.64 [R1+0x25e8], R126 ;  /* 0x0025e87e01007387 */ /* 0x0003e20000100a00 */
[----:B------:R-:W-:Y:S01]  /*8c2c0*/  IMAD.MOV.U32 R70, RZ, RZ, R132 ;  /* 0x000000ffff467224 */ /* 0x000fe200078e0084 */
[----:B---3--:R-:W3:Y:S02]  /*8c2d0*/  LDC R124, c[0x0][0x248] ;  /* 0x00009200ff7c7b82 */ /* 0x008ee40000000800 */
[----:B------:R-:W4:Y:S01]  /*8c2e0*/  LDL.LU R69, [R1+0x3b8] ;  /* 0x0003b80001457983 */ /* 0x000f220000300800 */
[----:B------:R-:W-:-:S05]  /*8c2f0*/  IMAD.MOV.U32 R71, RZ, RZ, R134 ;  /* 0x000000ffff477224 */ /* 0x000fca00078e0086 */
[----:B-1----:R-:W1:Y:S08]  /*8c300*/  LDC R125, c[0x0][0x248] ;  /* 0x00009200ff7d7b82 */ /* 0x002e700000000800 */
[----:B------:R-:W3:Y:S08]  /*8c310*/  LDC R127, c[0x0][0x248] ;  /* 0x00009200ff7f7b82 */ /* 0x000ef00000000800 */
[----:B------:R-:W1:Y:S01]  /*8c320*/  LDC R126, c[0x0][0x248] ;  /* 0x00009200ff7e7b82 */ /* 0x000e620000000800 */
[----:B--2---:R2:W-:Y:S07]  /*8c330*/  STSM.16.M88.4 [R0], R64 ;  /* 0x0000004000007844 */ /* 0x0045ee0000000200 */
[----:B------:R-:W-:Y:S06]  /*8c340*/  BAR.SYNC.DEFER_BLOCKING 0x0 ;  /* 0x0000000000007b1d */ /* 0x000fec0000010000 */
[----:B--2---:R-:W2:Y:S04]  /*8c350*/  LDL.LU R64, [R1+0x3b4] ;  /* 0x0003b40001407983 */ /* 0x004ea80000300800 */
[----:B------:R-:W3:Y:S01]  /*8c360*/  LDS.128 R120, [R164] ;  /* 0x00000000a4787984 */ /* 0x000ee20000000c00 */
[----:B------:R-:W-:Y:S01]  /*8c370*/  BAR.SYNC.DEFER_BLOCKING 0x0 ;  /* 0x0000000000007b1d */ /* 0x000fe20000010000 */
[----:B------:R-:W-:Y:S01]  /*8c380*/  IMAD.MOV.U32 R66, RZ, RZ, R133 ;  /* 0x000000ffff427224 */ /* 0x000fe200078e0085 */
[----:B------:R-:W-:-:S04]  /*8c390*/  MOV R67, R135 ;  /* 0x0000008700437202 */ /* 0x000fc80000000f00 */
[----:B---3--:R3:W-:Y:S04]  /*8c3a0*/  STL [R1+0x2610], R122 ;  /* 0x0026107a01007387 */ /* 0x0087e80000100800 */
[----:B------:R-:W-:Y:S04]  /*8c3b0*/  STL.64 [R1+0x2608], R120 ;  /* 0x0026087801007387 */ /* 0x000fe80000100a00 */
[----:B------:R1:W-:Y:S01]  /*8c3c0*/  STL [R1+0x2600], R123 ;  /* 0x0026007b01007387 */ /* 0x0003e20000100800 */
[----:B---3--:R-:W3:Y:S03]  /*8c3d0*/  LDC R122, c[0x0][0x248] ;  /* 0x00009200ff7a7b82 */ /* 0x008ee60000000800 */
[----:B------:R-:W2:Y:S05]  /*8c3e0*/  LDL.LU R65, [R1+0x3bc] ;  /* 0x0003bc0001417983 */ /* 0x000eaa0000300800 */
[----:B-1----:R-:W1:Y:S08]  /*8c3f0*/  LDC R123, c[0x0][0x248] ;  /* 0x00009200ff7b7b82 */ /* 0x002e700000000800 */
[----:B------:R-:W3:Y:S01]  /*8c400*/  LDC R121, c[0x0][0x248] ;  /* 0x00009200ff797b82 */ /* 0x000ee20000000800 */
[----:B----4-:R4:W-:Y:S07]  /*8c410*/  STSM.16.M88.4 [R0], R68 ;  /* 0x0000004400007844 */ /* 0x0109ee0000000200 */
[----:B------:R-:W-:Y:S08]  /*8c420*/  BAR.SYNC.DEFER_BLOCKING 0x0 ;  /* 0x0000000000007b1d */ /* 0x000ff00000010000 */
[----:B------:R-:W3:Y:S01]  /*8c430*/  LDC R120, c[0x0][0x248] ;  /* 0x00009200ff787b82 */ /* 0x000ee20000000800 */
[----:B----4-:R-:W4:Y:S04]  /*8c440*/  LDL.LU R68, [R1+0x3c0] ;  /* 0x0003c00001447983 */ /* 0x010f280000300800 */
[----:B------:R-:W1:Y:S03]  /*8c450*/  LDS.128 R132, [R164] ;  /* 0x00000000a4847984 */ /* 0x000e660000000c00 */
[----:B------:R-:W-:Y:S06]  /*8c460*/  BAR.SYNC.DEFER_BLOCKING 0x0 ;  /* 0x0000000000007b1d */ /* 0x000fec0000010000 */
[----:B-1----:R1:W-:Y:S04]  /*8c470*/  STL.64 [R1+0x2628], R132 ;  /* 0x0026288401007387 */ /* 0x0023e80000100a00 */
[----:B------:R3:W-:Y:S04]  /*8c480*/  STL.64 [R1+0x2618], R134 ;  /* 0x0026188601007387 */ /* 0x0007e80000100a00 */
[----:B------:R-:W4:Y:S01]  /*8c490*/  LDL.LU R69, [R1+0x3c8] ;  /* 0x0003c80001457983 */ /* 0x000f220000300800 */
[----:B------:R-:W-:-:S02]  /*8c4a0*/  IMAD.MOV.U32 R70, RZ, RZ, R136 ;  /* 0x000000ffff467224 */ /* 0x000fc400078e0088 */
[----:B------:R-:W-:Y:S01]  /*8c4b0*/  IMAD.MOV.U32 R71, RZ, RZ, R138 ;  /* 0x000000ffff477224 */ /* 0x000fe200078e008a */
[----:B-1----:R-:W1:Y:S08]  /*8c4c0*/  LDC R133, c[0x0][0x248] ;  /* 0x00009200ff857b82 */ /* 0x002e700000000800 */
[----:B---3--:R-:W3:Y:S08]  /*8c4d0*/  LDC R135, c[0x0][0x248] ;  /* 0x00009200ff877b82 */ /* 0x008ef00000000800 */
[----:B------:R-:W1:Y:S08]  /*8c4e0*/  LDC R134, c[0x0][0x248] ;  /* 0x00009200ff867b82 */ /* 0x000e700000000800 */
[----:B------:R-:W1:Y:S01]  /*8c4f0*/  LDC R132, c[0x0][0x248] ;  /* 0x00009200ff847b82 */ /* 0x000e620000000800 */
[----:B--2---:R2:W-:Y:S07]  /*8c500*/  STSM.16.M88.4 [R0], R64 ;  /* 0x0000004000007844 */ /* 0x0045ee0000000200 */
[----:B------:R-:W-:Y:S06]  /*8c510*/  BAR.SYNC.DEFER_BLOCKING 0x0 ;  /* 0x0000000000007b1d */ /* 0x000fec0000010000 */
[----:B--2---:R-:W2:Y:S04]  /*8c520*/  LDL.LU R64, [R1+0x3c4] ;  /* 0x0003c40001407983 */ /* 0x004ea80000300800 */
[----:B------:R-:W3:Y:S01]  /*8c530*/  LDS.128 R128, [R164] ;  /* 0x00000000a4807984 */ /* 0x000ee20000000c00 */
[----:B------:R-:W-:Y:S06]  /*8c540*/  BAR.SYNC.DEFER_BLOCKING 0x0 ;  /* 0x0000000000007b1d */ /* 0x000fec0000010000 */
[----:B---3--:R-:W-:Y:S04]  /*8c550*/  STL.64 [R1+0x2638], R128 ;  /* 0x0026388001007387 */ /* 0x008fe80000100a00 */
[----:B------:R3:W-:Y:S04]  /*8c560*/  STL [R1+0x2634], R130 ;  /* 0x0026348201007387 */ /* 0x0007e80000100800 */
[----:B----4-:R4:W-:Y:S01]  /*8c570*/  STSM.16.M88.4 [R0], R68 ;  /* 0x0000004400007844 */ /* 0x0109e20000000200 */
[----:B------:R-:W-:Y:S01]  /*8c580*/  IMAD.MOV.U32 R66, RZ, RZ, R137 ;  /* 0x000000ffff427224 */ /* 0x000fe200078e0089 */
[----:B------:R-:W-:Y:S01]  /*8c590*/  MOV R67, R139 ;  /* 0x0000008b00437202 */ /* 0x000fe20000000f00 */
[----:B---3--:R-:W3:Y:S08]  /*8c5a0*/  LDC R130, c[0x0][0x248] ;  /* 0x00009200ff827b82 */ /* 0x008ef00000000800 */
[----:B------:R-:W-:Y:S08]  /*8c5b0*/  BAR.SYNC.DEFER_BLOCKING 0x0 ;  /* 0x0000000000007b1d */ /* 0x000ff00000010000 */
[----:B------:R-:W1:Y:S01]  /*8c5c0*/  LDC R129, c[0x0][0x248] ;  /* 0x00009200ff817b82 */ /* 0x000e620000000800 */
[----:B------:R4:W-:Y:S04]  /*8c5d0*/  STL [R1+0x2630], R131 ;  /* 0x0026308301007387 */ /* 0x0009e80000100800 */
[----:B------:R-:W2:Y:S03]  /*8c5e0*/  LDL.LU R65, [R1+0x3cc] ;  /* 0x0003cc0001417983 */ /* 0x000ea60000300800 */
[----:B------:R-:W1:Y:S01]  /*8c5f0*/  LDC R128, c[0x0][0x248] ;  /* 0x00009200ff807b82 */ /* 0x000e620000000800 */
[----:B----4-:R-:W4:Y:S01]  /*8c600*/  LDL.LU R68, [R1+0x3d0] ;  /* 0x0003d00001447983 */ /* 0x010f220000300800 */
[----:B------:R-:W-:-:S02]  /*8c610*/  IMAD.MOV.U32 R70, RZ, RZ, R140 ;  /* 0x000000ffff467224 */ /* 0x000fc400078e008c */
[----:B------:R-:W-:-:S04]  /*8c620*/  IMAD.MOV.U32 R71, RZ, RZ, R142 ;  /* 0x000000ffff477224 */ /* 0x000fc800078e008e */
[----:B------:R-:W3:Y:S01]  /*8c630*/  LDC R131, c[0x0][0x248] ;  /* 0x00009200ff837b82 */ /* 0x000ee20000000800 */
[----:B------:R-:W1:Y:S07]  /*8c640*/  LDS.128 R152, [R164] ;  /* 0x00000000a4987984 */ /* 0x000e6e0000000c00 */
[----:B------:R-:W-:Y:S06]  /*8c650*/  BAR.SYNC.DEFER_BLOCKING 0x0 ;  /* 0x0000000000007b1d */ /* 0x000fec0000010000 */
[----:B-1----:R1:W-:Y:S04]  /*8c660*/  STL [R1+0x2668], R154 ;  /* 0x0026689a01007387 */ /* 0x0023e80000100800 */
[----:B------:R3:W-:Y:S04]  /*8c670*/  STL.64 [R1+0x2648], R152 ;  /* 0x0026489801007387 */ /* 0x0007e80000100a00 */
[----:B------:R3:W-:Y:S01]  /*8c680*/  STL [R1+0x2640], R155 ;  /* 0x0026409b01007387 */ /* 0x0007e20000100800 */
[----:B-1----:R-:W1:Y:S03]  /*8c690*/  LDC R154, c[0x0][0x248] ;  /* 0x00009200ff9a7b82 */ /* 0x002e660000000800 */
[----:B------:R-:W4:Y:S04]  /*8c6a0*/  LDL.LU R69, [R1+0x3d8] ;  /* 0x0003d80001457983 */ /* 0x000f280000300800 */
[----:B------:R-:W4:Y:S01]  /*8c6b0*/  LDL.LU R72, [R1+0x3d4] ;  /* 0x0003d40001487983 */ /* 0x000f220000300800 */
[----:B---3--:R-:W3:Y:S08]  /*8c6c0*/  LDC R153, c[0x0][0x248] ;  /* 0x00009200ff997b82 */ /* 0x008ef00000000800 */
[----:B------:R-:W1:Y:S08]  /*8c6d0*/  LDC R152, c[0x0][0x248] ;  /* 0x00009200ff987b82 */ /* 0x000e700000000800 */
[----:B------:R-:W1:Y:S01]  /*8c6e0*/  LDC R155, c[0x0][0x248] ;  /* 0x00009200ff9b7b82 */ /* 0x000e620000000800 */
[----:B--2---:R-:W-:Y:S07]  /*8c6f0*/  STSM.16.M88.4 [R0], R64 ;  /* 0x0000004000007844 */ /* 0x004fee0000000200 */
[----:B------:R-:W-:Y:S06]  /*8c700*/  BAR.SYNC.DEFER_BLOCKING 0x0 ;  /* 0x0000000000007b1d */ /* 0x000fec0000010000 */
[----:B------:R-:W2:Y:S02]  /*8c710*/  LDS.128 R136, [R164] ;  /* 0x00000000a4887984 */ /* 0x000ea40000000c00 */
[----:B------:R-:W-:Y:S06]  /*8c720*/  BAR.SYNC.DEFER_BLOCKING 0x0 ;  /* 0x0000000000007b1d */ /* 0x000fec0000010000 */
[----:B----4-:R4:W-:Y:S02]  /*8c730*/  STSM.16.M88.4 [R0], R68 ;  /* 0x0000004400007844 */ /* 0x0109e40000000200 */
[----:B------:R-:W-:Y:S06]  /*8c740*/  BAR.SYNC.DEFER_BLOCKING 0x0 ;  /* 0x0000000000007b1d */ /* 0x000fec0000010000 */
[----:B--2---:R2:W-:Y:S04]  /*8c750*/  STL.64 [R1+0x2658], R136 ;  /* 0x0026588801007387 */ /* 0x0045e80000100a00 */
[----:B------:R3:W-:Y:S04]  /*8c760*/  STL.64 [R1+0x2650], R138 ;  /* 0x0026508a01007387 */ /* 0x0007e80000100a00 */
[----:B------:R-:W3:Y:S01]  /*8c770*/  LDL.LU R73, [R1+0x3dc] ;  /* 0x0003dc0001497983 */ /* 0x000ee20000300800 */
[----:B------:R-:W-:-:S02]  /*8c780*/  IMAD.MOV.U32 R66, RZ, RZ, R144 ;  /* 0x000000ffff427224 */ /* 0x000fc400078e0090 */
[----:B------:R-:W-:Y:S01]  /*8c790*/  IMAD.MOV.U32 R67, RZ, RZ, R146 ;  /* 0x000000ffff437224 */ /* 0x000fe200078e0092 */
[----:B----4-:R-:W-:Y:S01]  /*8c7a0*/  MOV R71, R147 ;  /* 0x0000009300477202 */ /* 0x010fe20000000f00 */
[----:B------:R-:W-:Y:S01]  /*8c7b0*/  IMAD.MOV.U32 R70, RZ, RZ, R145 ;  /* 0x000000ffff467224 */ /* 0x000fe200078e0091 */
[----:B--2---:R-:W2:Y:S01]  /*8c7c0*/  LDC R137, c[0x0][0x248] ;  /* 0x00009200ff897b82 */ /* 0x004ea20000000800 */
[----:B------:R-:W4:Y:S07]  /*8c7d0*/  LDS.128 R140, [R164] ;  /* 0x00000000a48c7984 */ /* 0x000f2e0000000c00 */
[----:B------:R-:W-:Y:S08]  /*8c7e0*/  BAR.SYNC.DEFER_BLOCKING 0x0 ;  /* 0x0000000000007b1d */ /* 0x000ff00000010000 */
[----:B---3--:R-:W3:Y:S08]  /*8c7f0*/  LDC R139, c[0x0][0x248] ;  /* 0x00009200ff8b7b82 */ /* 0x008ef00000000800 */
[----:B------:R-:W2:Y:S08]  /*8c800*/  LDC R138, c[0x0][0x248] ;  /* 0x00009200ff8a7b82 */ /* 0x000eb00000000800 */
[----:B------:R-:W2:Y:S01]  /*8c810*/  LDC R136, c[0x0][0x248] ;  /* 0x00009200ff887b82 */ /* 0x000ea20000000800 */
[----:B----4-:R4:W-:Y:S04]  /*8c820*/  STL.64 [R1+0x2670], R140 ;  /* 0x0026708c01007387 */ /* 0x0109e80000100a00 */
[----:B------:R1:W-:Y:S04]  /*8c830*/  STL.64 [R1+0x2660], R142 ;  /* 0x0026608e01007387 */ /* 0x0003e80000100a00 */
[----:B------:R-:W2:Y:S04]  /*8c840*/  LDL.LU R64, [R1+0x3e0] ;  /* 0x0003e00001407983 */ /* 0x000ea80000300800 */
[----:B------:R-:W2:Y:S01]  /*8c850*/  LDL.LU R65, [R1+0x3e8] ;  /* 0x0003e80001417983 */ /* 0x000ea20000300800 */
[----:B----4-:R-:W4:Y:S03]  /*8c860*/  LDC R141, c[0x0][0x248] ;  /* 0x00009200ff8d7b82 */ /* 0x010f260000000800 */
[----:B------:R-:W4:Y:S04]  /*8c870*/  LDL.LU R68, [R1+0x3e4] ;  /* 0x0003e40001447983 */ /* 0x000f280000300800 */
[----:B------:R-:W4:Y:S01]  /*8c880*/  LDL.LU R69, [R1+0x3ec] ;  /* 0x0003ec0001457983 */ /* 0x000f220000300800 */
[----:B-1----:R-:W1:Y:S08]  /*8c890*/  LDC R143, c[0x0][0x248] ;  /* 0x00009200ff8f7b82 */ /* 0x002e700000000800 */
[----:B------:R-:W1:Y:S08]  /*8c8a0*/  LDC R142, c[0x0][0x248] ;  /* 0x00009200ff8e7b82 */ /* 0x000e700000000800 */
[----:B------:R-:W3:Y:S01]  /*8c8b0*/  LDC R140, c[0x0][0x248] ;  /* 0x00009200ff8c7b82 */ /* 0x000ee20000000800 */
[----:B------:R-:W-:Y:S07]  /*8c8c0*/  STSM.16.M88.4 [R0], R72 ;  /* 0x0000004800007844 */ /* 0x000fee0000000200 */
[----:B------:R-:W-:Y:S06]  /*8c8d0*/  BAR.SYNC.DEFER_BLOCKING 0x0 ;  /* 0x0000000000007b1d */ /* 0x000fec0000010000 */
[----:B------:R-:W1:Y:S02]  /*8c8e0*/  LDS.128 R160, [R164] ;  /* 0x00000000a4a07984 */ /* 0x000e640000000c00 */
[----:B------:R-:W-:Y:S06]  /*8c8f0*/  BAR.SYNC.DEFER_BLOCKING 0x0 ;  /* 0x0000000000007b1d */ /* 0x000fec0000010000 */
[----:B--2---:R2:W-:Y:S02]  /*8c900*/  STSM.16.M88.4 [R0], R64 ;  /* 0x0000004000007844 */ /* 0x0045e40000000200 */
[----:B------:R-:W-:Y:S06]  /*8c910*/  BAR.SYNC.DEFER_BLOCKING 0x0 ;  /* 0x0000000000007b1d */ /* 0x000fec0000010000 */
[----:B------:R-:W3:Y:S02]  /*8c920*/  LDS.128 R156, [R164] ;  /* 0x00000000a49c7984 */ /* 0x000ee40000000c00 */
[----:B------:R-:W-:Y:S06]  /*8c930*/  BAR.SYNC.DEFER_BLOCKING 0x0 ;  /* 0x0000000000007b1d */ /* 0x000fec0000010000 */
[----:B-1----:R1:W-:Y:S04]  /*8c940*/  STL.64 [R1+0x2680], R160 ;  /* 0x002680a001007387 */ /* 0x0023e80000100a00 */
[----:B----4-:R4:W-:Y:S01]  /*8c950*/  STSM.16.M88.4 [R0], R68 ;  /* 0x0000004400007844 */ /* 0x0109e20000000200 */
[----:B------:R-:W-:-:S02]  /*8c960*/  IMAD.MOV.U32 R74, RZ, RZ, R148 ;  /* 0x000000ffff4a7224 */ /* 0x000fc400078e0094 */
[----:B------:R-:W-:Y:S01]  /*8c970*/  IMAD.MOV.U32 R75, RZ, RZ, R150 ;  /* 0x000000ffff4b7224 */ /* 0x000fe200078e0096 */
[----:B------:R-:W-:Y:S01]  /*8c980*/  BAR.SYNC.DEFER_BLOCKING 0x0 ;  /* 0x0000000000007b1d */ /* 0x000fe20000010000 */
[----:B--2---:R-:W-:Y:S01]  /*8c990*/  IMAD.MOV.U32 R66, RZ, RZ, R149 ;  /* 0x000000ffff427224 */ /* 0x004fe200078e0095 */
[----:B------:R-:W-:-:S06]  /*8c9a0*/  MOV R67, R151 ;  /* 0x0000009700437202 */ /* 0x000fcc0000000f00 */
[----:B-1----:R-:W1:Y:S01]  /*8c9b0*/  LDC R161, c[0x0][0x248] ;  /* 0x00009200ffa17b82 */ /* 0x002e620000000800 */
[----:B------:R2:W-:Y:S04]  /*8c9c0*/  STL [R1+0x2678], R163 ;  /* 0x002678a301007387 */ /* 0x0005e80000100800 */
[----:B------:R2:W-:Y:S03]  /*8c9d0*/  STL [R1+0x26b8], R162 ;  /* 0x0026b8a201007387 */ /* 0x0005e60000100800 */
[----:B----4-:R-:W4:Y:S01]  /*8c9e0*/  LDC R70, c[0x0][0x22c] ;  /* 0x00008b00ff467b82 */ /* 0x010f220000000800 */
[----:B---3--:R-:W-:Y:S04]  /*8c9f0*/  STL.64 [R1+0x2690], R156 ;  /* 0x0026909c01007387 */ /* 0x008fe80000100a00 */
[----:B------:R3:W-:Y:S03]  /*8ca00*/  STL.64 [R1+0x2688], R158 ;  /* 0x0026889e01007387 */ /* 0x0007e60000100a00 */
[----:B------:R-:W1:Y:S01]  /*8ca10*/  LDC R71, c[0x0][0x22c] ;  /* 0x00008b00ff477b82 */ /* 0x000e620000000800 */
[----:B------:R-:W4:Y:S04]  /*8ca20*/  LDL.LU R72, [R1+0x3f0] ;  /* 0x0003f00001487983 */ /* 0x000f280000300800 */
[----:B------:R-:W4:Y:S01]  /*8ca30*/  LDL.LU R73, [R1+0x3f8] ;  /* 0x0003f80001497983 */ /* 0x000f220000300800 */
[----:B------:R-:W-:-:S02]  /*8ca40*/  LEA R68, P2, R5, R2, 0x2 ;  /* 0x0000000205447211 */ /* 0x000fc400078410ff */
[----:B--2---:R-:W2:Y:S01]  /*8ca50*/  LDC R163, c[0x0][0x248] ;  /* 0x00009200ffa37b82 */ /* 0x004ea20000000800 */
[----:B------:R-:W1:Y:S07]  /*8ca60*/  LDS.128 R144, [R164] ;  /* 0x00000000a4907984 */ /* 0x000e6e0000000c00 */
[----:B------:R-:W-:Y:S08]  /*8ca70*/  BAR.SYNC.DEFER_BLOCKING 0x0 ;  /* 0x0000000000007b1d */ /* 0x000ff00000010000 */
[----:B------:R-:W2:Y:S08]  /*8ca80*/  LDC R162, c[0x0][0x248] ;  /* 0x00009200ffa27b82 */ /* 0x000eb00000000800 */
[----:B------:R-:W2:Y:S08]  /*8ca90*/  LDC R160, c[0x0][0x248] ;  /* 0x00009200ffa07b82 */ /* 0x000eb00000000800 */
[----:B---3--:R-:W3:Y:S08]  /*8caa0*/  LDC R159, c[0x0][0x248] ;  /* 0x00009200ff9f7b82 */ /* 0x008ef00000000800 */
[----:B------:R-:W3:Y:S01]  /*8cab0*/  LDC R158, c[0x0][0x248] ;  /* 0x00009200ff9e7b82 */ /* 0x000ee20000000800 */
[----:B-1----:R-:W-:Y:S07]  /*8cac0*/  STL.64 [R1+0x26a0], R144 ;  /* 0x0026a09001007387 */ /* 0x002fee0000100a00 */
[----:B------:R-:W1:Y:S01]  /*8cad0*/  LDC R157, c[0x0][0x248] ;  /* 0x00009200ff9d7b82 */ /* 0x000e620000000800 */
[----:B------:R2:W-:Y:S04]  /*8cae0*/  STL.64 [R1+0x2698], R146 ;  /* 0x0026989201007387 */ /* 0x0005e80000100a00 */
[----:B------:R-:W3:Y:S03]  /*8caf0*/  LDL.LU R85, [R1+0x630] ;  /* 0x0006300001557983 */ /* 0x000ee60000300800 */
[----:B------:R-:W1:Y:S01]  /*8cb00*/  LDC R156, c[0x0][0x248] ;  /* 0x00009200ff9c7b82 */ /* 0x000e620000000800 */
[----:B------:R-:W3:Y:S04]  /*8cb10*/  LDL.LU R64, [R1+0x3f4] ;  /* 0x0003f40001407983 */ /* 0x000ee80000300800 */
[----:B------:R-:W3:Y:S01]  /*8cb20*/  LDL.LU R65, [R1+0x3fc] ;  /* 0x0003fc0001417983 */ /* 0x000ee20000300800 */
[----:B------:R-:W-:-:S02]  /*8cb30*/  LEA.HI.X.SX32 R69, R5, R3, 0x2, P2 ;  /* 0x0000000305457211 */ /* 0x000fc400010f16ff */
[----:B--2---:R-:W2:Y:S01]  /*8cb40*/  LDC R147, c[0x0][0x248] ;  /* 0x00009200ff937b82 */ /* 0x004ea20000000800 */
[----:B------:R-:W2:Y:S04]  /*8cb50*/  LDL.LU R86, [R1+0x620] ;  /* 0x0006200001567983 */ /* 0x000ea80000300800 */
[----:B------:R-:W2:Y:S03]  /*8cb60*/  LDL.LU R84, [R1+0x634] ;  /* 0x0006340001547983 */ /* 0x000ea60000300800 */
[----:B------:R-:W1:Y:S01]  /*8cb70*/  LDC R146, c[0x0][0x248] ;  /* 0x00009200ff927b82 */ /* 0x000e620000000800 */
[----:B------:R-:W2:Y:S04]  /*8cb80*/  LDL.LU R83, [R1+0x624] ;  /* 0x0006240001537983 */ /* 0x000ea80000300800 */
[----:B------:R-:W2:Y:S03]  /*8cb90*/  LDL.LU R81, [R1+0x638] ;  /* 0x0006380001517983 */ /* 0x000ea60000300800 */
[----:B------:R-:W1:Y:S01]  /*8cba0*/  LDC R145, c[0x0][0x248] ;  /* 0x00009200ff917b82 */ /* 0x000e620000000800 */
[----:B------:R-:W2:Y:S04]  /*8cbb0*/  LDL.LU R82, [R1+0x628] ;  /* 0x0006280001527983 */ /* 0x000ea80000300800 */
[----:B------:R-:W2:Y:S03]  /*8cbc0*/  LDL.LU R80, [R1+0x63c] ;  /* 0x00063c0001507983 */ /* 0x000ea60000300800 */
[----:B------:R-:W1:Y:S01]  /*8cbd0*/  LDC R144, c[0x0][0x248] ;  /* 0x00009200ff907b82 */ /* 0x000e620000000800 */
[----:B------:R-:W2:Y:S04]  /*8cbe0*/  LDL.LU R79, [R1+0x62c] ;  /* 0x00062c00014f7983 */ /* 0x000ea80000300800 */
[----:B------:R-:W2:Y:S04]  /*8cbf0*/  LDL.LU R78, [R1+0x610] ;  /* 0x00061000014e7983 */ /* 0x000ea80000300800 */
[----:B------:R-:W2:Y:S01]  /*8cc00*/  LDL.LU R8, [R1+0x1d54] ;  /* 0x001d540001087983 */ /* 0x000ea20000300800 */
[----:B----4-:R-:W-:-:S03]  /*8cc10*/  ISETP.LT.AND P2, PT, R7, R70, !P0 ;  /* 0x000000460700720c */ /* 0x010fc60004741270 */
[----:B------:R4:W-:Y:S01]  /*8cc20*/  STSM.16.M88.4 [R0], R72 ;  /* 0x0000004800007844 */ /* 0x0009e20000000200 */
[----:B------:R-:W-:Y:S08]  /*8cc30*/  BAR.SYNC.DEFER_BLOCKING 0x0 ;  /* 0x0000000000007b1d */ /* 0x000ff00000010000 */
[----:B----4-:R-:W4:Y:S08]  /*8cc40*/  LDC R72, c[0x0][0x22c] ;  /* 0x00008b00ff487b82 */ /* 0x010f300000000800 */
[----:B------:R-:W1:Y:S01]  /*8cc50*/  LDC R75, c[0x0][0x22c] ;  /* 0x00008b00ff4b7b82 */ /* 0x000e620000000800 */
[----:B------:R-:W1:Y:S07]  /*8cc60*/  LDS.128 R164, [R164] ;  /* 0x00000000a4a47984 */ /* 0x000e6e0000000c00 */
[----:B------:R-:W-:Y:S08]  /*8cc70*/  BAR.SYNC.DEFER_BLOCKING 0x0 ;  /* 0x0000000000007b1d */ /* 0x000ff00000010000 */
[----:B------:R-:W1:Y:S08]  /*8cc80*/  LDC R74, c[0x0][0x22c] ;  /* 0x00008b00ff4a7b82 */ /* 0x000e700000000800 */
[----:B------:R-:W1:Y:S01]  /*8cc90*/  LDC R73, c[0x0][0x22c] ;  /* 0x00008b00ff497b82 */ /* 0x000e620000000800 */
[----:B---3--:R3:W-:Y:S07]  /*8cca0*/  STSM.16.M88.4 [R0], R64 ;  /* 0x0000004000007844 */ /* 0x0087ee0000000200 */
[----:B------:R-:W-:Y:S01]  /*8ccb0*/  BAR.SYNC.DEFER_BLOCKING 0x0 ;  /* 0x0000000000007b1d */ /* 0x000fe20000010000 */
[----:B---3--:R-:W-:Y:S01]  /*8ccc0*/  IADD3 R65, R5, R4, RZ ;  /* 0x0000000405417210 */ /* 0x008fe20007ffe0ff */
[----:B------:R-:W-:-:S02]  /*8ccd0*/  VIADD R5, R6, 0x4 ;  /* 0x0000000406057836 */ /* 0x000fc40000000000 */
[----:B------:R-:W-:Y:S02]  /*8cce0*/  VIADD R0, R6, 0x1 ;  /* 0x0000000106007836 */ /* 0x000fe40000000000 */
[----:B------:R-:W-:-:S03]  /*8ccf0*/  IMAD.IADD R7, R65, 0x1, R4 ;  /* 0x0000000141077824 */ /* 0x000fc600078e0204 */
[----:B------:R-:W-:Y:S01]  /*8cd00*/  ISETP.LT.AND P4, PT, R0, R76, !P0 ;  /* 0x0000004c0000720c */ /* 0x000fe20004781270 */
[----:B------:R3:W-:Y:S01]  /*8cd10*/  @P1 STG.E desc[UR60][R68.64], R85 ;  /* 0x0000005544001986 */ /* 0x0007e2000c10193c */
[----:B----4-:R-:W-:Y:S02]  /*8cd20*/  ISETP.LT.AND P1, PT, R5, R72, !P0 ;  /* 0x000000480500720c */ /* 0x010fe40004721270 */
[----:B------:R-:W4:Y:S01]  /*8cd30*/  LDC R72, c[0x0][0x22c] ;  /* 0x00008b00ff487b82 */ /* 0x000f220000000800 */
[----:B------:R-:W-:Y:S01]  /*8cd40*/  VIADD R0, R6, 0x2 ;  /* 0x0000000206007836 */ /* 0x000fe20000000000 */
[----:B------:R-:W-:-:S04]  /*8cd50*/  LEA R64, P6, R65, R2, 0x2 ;  /* 0x0000000241407211 */ /* 0x000fc800078c10ff */
[----:B------:R-:W-:Y:S01]  /*8cd60*/  ISETP.LT.AND P3, PT, R0, R71, !P0 ;  /* 0x000000470000720c */ /* 0x000fe20004761270 */
[C---:B------:R-:W-:Y:S01]  /*8cd70*/  IMAD.IADD R0, R7.reuse, 0x1, R4 ;  /* 0x0000000107007824 */ /* 0x040fe200078e0204 */
[----:B------:R-:W-:Y:S02]  /*8cd80*/  LEA R66, P5, R7, R2, 0x2 ;  /* 0x0000000207427211 */ /* 0x000fe400078a10ff */
[-C--:B------:R-:W-:Y:S02]  /*8cd90*/  LEA.HI.X.SX32 R65, R65, R3.reuse, 0x2, P6 ;  /* 0x0000000341417211 */ /* 0x080fe400030f16ff */
[C---:B------:R-:W-:Y:S02]  /*8cda0*/  IADD3 R5, R0.reuse, R4, RZ ;  /* 0x0000000400057210 */ /* 0x040fe40007ffe0ff */
[----:B---3--:R-:W-:Y:S02]  /*8cdb0*/  LEA R68, P6, R0, R2, 0x2 ;  /* 0x0000000200447211 */ /* 0x008fe400078c10ff */
[----:B------:R-:W-:-:S02]  /*8cdc0*/  LEA.HI.X.SX32 R67, R7, R3, 0x2, P5 ;  /* 0x0000000307437211 */ /* 0x000fc400028f16ff */
[C---:B------:R-:W-:Y:S02]  /*8cdd0*/  LEA R70, P5, R5.reuse, R2, 0x2 ;  /* 0x0000000205467211 */ /* 0x040fe400078a10ff */
[-C--:B------:R-:W-:Y:S01]  /*8cde0*/  LEA.HI.X.SX32 R69, R0, R3.reuse, 0x2, P6 ;  /* 0x0000000300457211 */ /* 0x080fe200030f16ff */
[----:B------:R-:W-:Y:S01]  /*8cdf0*/  VIADD R0, R6, 0x5 ;  /* 0x0000000506007836 */ /* 0x000fe20000000000 */
[C---:B------:R-:W-:Y:S01]  /*8ce00*/  LEA.HI.X.SX32 R71, R5.reuse, R3, 0x2, P5 ;  /* 0x0000000305477211 */ /* 0x040fe200028f16ff */
[----:B--2---:R2:W-:Y:S04]  /*8ce10*/  @P4 STG.E desc[UR60][R64.64], R86 ;  /* 0x0000005640004986 */ /* 0x0045e8000c10193c */
[----:B------:R3:W-:Y:S01]  /*8ce20*/  @P3 STG.E desc[UR60][R66.64], R84 ;  /* 0x0000005442003986 */ /* 0x0007e2000c10193c */
[----:B----4-:R-:W-:Y:S01]  /*8ce30*/  ISETP.LT.AND P3, PT, R0, R72, !P0 ;  /* 0x000000480000720c */ /* 0x010fe20004761270 */
[----:B------:R-:W-:Y:S01]  /*8ce40*/  IMAD.IADD R0, R5, 0x1, R4 ;  /* 0x0000000105007824 */ /* 0x000fe200078e0204 */
[----:B------:R-:W4:Y:S01]  /*8ce50*/  LDC R72, c[0x0][0x22c] ;  /* 0x00008b00ff487b82 */ /* 0x000f220000000800 */
[----:B------:R3:W-:Y:S01]  /*8ce60*/  @P2 STG.E desc[UR60][R68.64], R83 ;  /* 0x0000005344002986 */ /* 0x0007e2000c10193c */
[----:B--2---:R-:W-:-:S03]  /*8ce70*/  IADD3 R65, R6, 0x8, RZ ;  /* 0x0000000806417810 */ /* 0x004fc60007ffe0ff */
[----:B------:R2:W-:Y:S01]  /*8ce80*/  @P1 STG.E desc[UR60][R70.64], R81 ;  /* 0x0000005146001986 */ /* 0x0005e2000c10193c */
[C---:B------:R-:W-:Y:S02]  /*8ce90*/  VIADD R64, R6.reuse, 0x7 ;  /* 0x0000000706407836 */ /* 0x040fe40000000000 */
[----:B------:R-:W-:Y:S01]  /*8cea0*/  VIADD R7, R6, 0x6 ;  /* 0x0000000606077836 */ /* 0x000fe20000000000 */
[----:B-1----:R-:W-:Y:S01]  /*8ceb0*/  ISETP.LT.AND P1, PT, R65, R75, !P0 ;  /* 0x0000004b4100720c */ /* 0x002fe20004721270 */
[--C-:B------:R-:W-:Y:S01]  /*8cec0*/  IMAD.IADD R5, R0, 0x1, R4.reuse ;  /* 0x0000000100057824 */ /* 0x100fe200078e0204 */
[----:B------:R-:W1:Y:S01]  /*8ced0*/  LDC R75, c[0x0][0x22c] ;  /* 0x00008b00ff4b7b82 */ /* 0x000e620000000800 */
[----:B------:R-:W-:Y:S02]  /*8cee0*/  ISETP.LT.AND P2, PT, R64, R74, !P0 ;  /* 0x0000004a4000720c */ /* 0x000fe40004741270 */
[----:B------:R-:W-:Y:S01]  /*8cef0*/  ISETP.LT.AND P4, PT, R7, R73, !P0 ;  /* 0x000000490700720c */ /* 0x000fe20004781270 */
[C---:B------:R-:W-:Y:S01]  /*8cf00*/  IMAD.IADD R7, R5.reuse, 0x1, R4 ;  /* 0x0000000105077824 */ /* 0x040fe200078e0204 */
[CC--:B------:R-:W-:Y:S01]  /*8cf10*/  LEA R64, P5, R0.reuse, R2.reuse, 0x2 ;  /* 0x0000000200407211 */ /* 0x0c0fe200078a10ff */
[----:B------:R-:W-:Y:S02]  /*8cf20*/  STL.64 [R1+0x26b0], R164 ;  /* 0x0026b0a401007387 */ /* 0x000fe40000100a00 */
[----:B------:R-:W4:Y:S01]  /*8cf30*/  LDC R74, c[0x0][0x22c] ;  /* 0x00008b00ff4a7b82 */ /* 0x000f220000000800 */
[----:B------:R-:W-:Y:S01]  /*8cf40*/  LEA.HI.X.SX32 R65, R0, R3, 0x2, P5 ;  /* 0x0000000300417211 */ /* 0x000fe200028f16ff */
[----:B------:R2:W-:Y:S01]  /*8cf50*/  STL.64 [R1+0x26a8], R166 ;  /* 0x0026a8a601007387 */ /* 0x0005e20000100a00 */
[----:B---3--:R-:W-:-:S02]  /*8cf60*/  LEA R66, P5, R5, R2, 0x2 ;  /* 0x0000000205427211 */ /* 0x008fc400078a10ff */
[C---:B------:R-:W-:Y:S01]  /*8cf70*/  IADD3 R0, R7.reuse, R4, RZ ;  /* 0x0000000407007210 */ /* 0x040fe20007ffe0ff */
[----:B------:R-:W3:Y:S01]  /*8cf80*/  LDL.LU R86, [R1+0x600] ;  /* 0x0006000001567983 */ /* 0x000ee20000300800 */
[----:B------:R-:W-:Y:S01]  /*8cf90*/  LEA R68, P6, R7, R2, 0x2 ;  /* 0x0000000207447211 */ /* 0x000fe200078c10ff */
[----:B------:R-:W4:Y:S02]  /*8cfa0*/  LDC R73, c[0x0][0x22c] ;  /* 0x00008b00ff497b82 */ /* 0x000f240000000800 */
[----:B------:R-:W3:Y:S01]  /*8cfb0*/  LDL.LU R84, [R1+0x614] ;  /* 0x0006140001547983 */ /* 0x000ee20000300800 */
[----:B------:R-:W-:-:S03]  /*8cfc0*/  LEA.HI.X.SX32 R67, R5, R3, 0x2, P5 ;  /* 0x0000000305437211 */ /* 0x000fc600028f16ff */
[----:B------:R-:W3:Y:S01]  /*8cfd0*/  LDL.LU R83, [R1+0x604] ;  /* 0x0006040001537983 */ /* 0x000ee20000300800 */
[C---:B--2---:R-:W-:Y:S01]  /*8cfe0*/  LEA R70, P5, R0.reuse, R2, 0x2 ;  /* 0x0000000200467211 */ /* 0x044fe200078a10ff */
[----:B------:R-:W2:Y:S02]  /*8cff0*/  LDC R167, c[0x0][0x248] ;  /* 0x00009200ffa77b82 */ /* 0x000ea40000000800 */
[----:B------:R-:W2:Y:S04]  /*8d000*/  LDL.LU R81, [R1+0x618] ;  /* 0x0006180001517983 */ /* 0x000ea80000300800 */
[----:B------:R-:W2:Y:S01]  /*8d010*/  LDL.LU R13, [R1+0x1d5c] ;  /* 0x001d5c00010d7983 */ /* 0x000ea20000300800 */
[-C--:B------:R-:W-:Y:S01]  /*8d020*/  LEA.HI.X.SX32 R69, R7, R3.reuse, 0x2, P6 ;  /* 0x0000000307457211 */ /* 0x080fe200030f16ff */
[----:B------:R-:W2:Y:S02]  /*8d030*/  LDC R166, c[0x0][0x248] ;  /* 0x00009200ffa67b82 */ /* 0x000ea40000000800 */
[----:B------:R-:W2:Y:S01]  /*8d040*/  LDL.LU R12, [R1+0x1d58] ;  /* 0x001d5800010c7983 */ /* 0x000ea20000300800 */
[----:B------:R-:W-:-:S03]  /*8d050*/  LEA.HI.X.SX32 R71, R0, R3, 0x2, P5 ;  /* 0x0000000300477211 */ /* 0x000fc600028f16ff */
[----:B------:R-:W2:Y:S02]  /*8d060*/  LDL.LU R9, [R1+0x1d60] ;  /* 0x001d600001097983 */ /* 0x000ea40000300800 */
[----:B------:R-:W2:Y:S02]  /*8d070*/  LDC R165, c[0x0][0x248] ;  /* 0x00009200ffa57b82 */ /* 0x000ea40000000800 */
[----:B------:R1:W-:Y:S04]  /*8d080*/  @P3 STG.E desc[UR60][R64.64], R82 ;  /* 0x0000005240003986 */ /* 0x0003e8000c10193c */
[----:B------:R4:W-:Y:S02]  /*8d090*/  @P4 STG.E desc[UR60][R66.64], R80 ;  /* 0x0000005042004986 */ /* 0x0009e4000c10193c */
[----:B------:R-:W2:Y:S02]  /*8d0a0*/  LDC R164, c[0x0][0x248] ;  /* 0x00009200ffa47b82 */ /* 0x000ea40000000800 */
[----:B------:R4:W-:Y:S04]  /*8d0b0*/  @P2 STG.E desc[UR60][R68.64], R79 ;  /* 0x0000004f44002986 */ /* 0x0009e8000c10193c */
[----:B------:R4:W-:Y:S01]  /*8d0c0*/  @P1 STG.E desc[UR60][R70.64], R78 ;  /* 0x0000004e46001986 */ /* 0x0009e2000c10193c */
[----:B-1----:R-:W-:-:S03]  /*8d0d0*/  ISETP.LT.AND P1, PT, R8, R75, !P0 ;  /* 0x0000004b0800720c */ /* 0x002fc60004721270 */
[----:B------:R-:W2:Y:S01]  /*8d0e0*/  LDL.LU R8, [R1+0x1d64] ;  /* 0x001d640001087983 */ /* 0x000ea20000300800 */
[C---:B------:R-:W-:Y:S02]  /*8d0f0*/  VIADD R5, R6.reuse, 0x9 ;  /* 0x0000000906057836 */ /* 0x040fe40000000000 */
[----:B------:R-:W-:Y:S01]  /*8d100*/  VIADD R7, R6, 0xa ;  /* 0x0000000a06077836 */ /* 0x000fe20000000000 */
[----:B------:R-:W2:Y:S02]  /*8d110*/  LDL.LU R82, [R1+0x608] ;  /* 0x0006080001527983 */ /* 0x000ea40000300800 */
[----:B----4-:R-:W-:Y:S02]  /*8d120*/  ISETP.LT.AND P4, PT, R5, R72, !P0 ;  /* 0x000000480500720c */ /* 0x010fe40004781270 */
[----:B------:R-:W-:Y:S01]  /*8d130*/  IADD3 R5, R0, R4, RZ ;  /* 0x0000000400057210 */ /* 0x000fe20007ffe0ff */
[----:B------:R-:W1:Y:S01]  /*8d140*/  LDC R72, c[0x0][0x22c] ;  /* 0x00008b00ff487b82 */ /* 0x000e620000000800 */
[----:B------:R-:W-:Y:S01]  /*8d150*/  VIADD R6, R6, 0xb ;  /* 0x0000000b06067836 */ /* 0x000fe20000000000 */
[----:B------:R-:W-:Y:S01]  /*8d160*/  ISETP.LT.AND P3, PT, R7, R73, !P0 ;  /* 0x000000490700720c */ /* 0x000fe20004761270 */
[----:B------:R-:W4:Y:S01]  /*8d170*/  LDL.LU R80, [R1+0x61c] ;  /* 0x00061c0001507983 */ /* 0x000f220000300800 */
[----:B------:R-:W-:-:S02]  /*8d180*/  IMAD.IADD R65, R5, 0x1, R4 ;  /* 0x0000000105417824 */ /* 0x000fc400078e0204 */
[----:B------:R-:W-:Y:S01]  /*8d190*/  ISETP.LT.AND P2, PT, R6, R74, !P0 ;  /* 0x0000004a0600720c */ /* 0x000fe20004741270 */
[----:B------:R-:W4:Y:S01]  /*8d1a0*/  LDL.LU R79, [R1+0x60c] ;  /* 0x00060c00014f7983 */ /* 0x000f220000300800 */
[-C--:B------:R-:W-:Y:S01]  /*8d1b0*/  LEA R6, P5, R5, R2.reuse, 0x2 ;  /* 0x0000000205067211 */ /* 0x080fe200078a10ff */
[C-C-:B------:R-:W-:Y:S01]  /*8d1c0*/  IMAD.IADD R0, R65.reuse, 0x1, R4.reuse ;  /* 0x0000000141007824 */ /* 0x140fe200078e0204 */
[----:B------:R-:W1:Y:S01]  /*8d1d0*/  LDC R73, c[0x0][0x22c] ;  /* 0x00008b00ff497b82 */ /* 0x000e620000000800 */
[-C--:B------:R-:W-:Y:S01]  /*8d1e0*/  LEA R64, P6, R65, R2.reuse, 0x2 ;  /* 0x0000000241407211 */ /* 0x080fe200078c10ff */
[----:B------:R-:W4:Y:S01]  /*8d1f0*/  LDL.LU R78, [R1+0x410] ;  /* 0x00041000014e7983 */ /* 0x000f220000300800 */
[-C--:B------:R-:W-:Y:S02]  /*8d200*/  LEA.HI.X.SX32 R7, R5, R3.reuse, 0x2, P5 ;  /* 0x0000000305077211 */ /* 0x080fe400028f16ff */
[CC--:B------:R-:W-:Y:S02]  /*8d210*/  LEA R66, P5, R0.reuse, R2.reuse, 0x2 ;  /* 0x0000000200427211 */ /* 0x0c0fe400078a10ff */
[-C--:B------:R-:W-:Y:S01]  /*8d220*/  LEA.HI.X.SX32 R65, R65, R3.reuse, 0x2, P6 ;  /* 0x0000000341417211 */ /* 0x080fe200030f16ff */
[C---:B------:R-:W-:Y:S01]  /*8d230*/  IMAD.IADD R5, R0.reuse, 0x1, R4 ;  /* 0x0000000100057824 */ /* 0x040fe200078e0204 */
[-C--:B------:R-:W-:Y:S01]  /*8d240*/  LEA.HI.X.SX32 R67, R0, R3.reuse, 0x2, P5 ;  /* 0x0000000300437211 */ /* 0x080fe200028f16ff */
[----:B------:R-:W4:Y:S01]  /*8d250*/  LDL.LU R11, [R1+0x1d6c] ;  /* 0x001d6c00010b7983 */ /* 0x000f220000300800 */
[----:B------:R-:W1:Y:S02]  /*8d260*/  LDC R71, c[0x0][0x22c] ;  /* 0x00008b00ff477b82 */ /* 0x000e640000000800 */
[C---:B------:R-:W-:Y:S01]  /*8d270*/  LEA R68, P6, R5.reuse, R2, 0x2 ;  /* 0x0000000205447211 */ /* 0x040fe200078c10ff */
[----:B------:R-:W4:Y:S03]  /*8d280*/  LDL.LU R10, [R1+0x1d68] ;  /* 0x001d6800010a7983 */ /* 0x000f260000300800 */
[----:B------:R-:W-:-:S02]  /*8d290*/  LEA.HI.X.SX32 R69, R5, R3, 0x2, P6 ;  /* 0x0000000305457211 */ /* 0x000fc400030f16ff */
[----:B------:R-:W1:Y:S08]  /*8d2a0*/  LDC R70, c[0x0][0x22c] ;  /* 0x00008b00ff467b82 */ /* 0x000e700000000800 */
[----:B------:R-:W4:Y:S01]  /*8d2b0*/  LDC R74, c[0x0][0x22c] ;  /* 0x00008b00ff4a7b82 */ /* 0x000f220000000800 */
[----:B---3--:R-:W-:Y:S04]  /*8d2c0*/  @P4 STG.E desc[UR60][R6.64], R86 ;  /* 0x0000005606004986 */ /* 0x008fe8000c10193c */
[----:B------:R3:W-:Y:S04]  /*8d2d0*/  @P3 STG.E desc[UR60][R64.64], R84 ;  /* 0x0000005440003986 */ /* 0x0007e8000c10193c */
[----:B------:R3:W-:Y:S04]  /*8d2e0*/  @P2 STG.E desc[UR60][R66.64], R83 ;  /* 0x0000005342002986 */ /* 0x0007e8000c10193c */
[----:B--2---:R2:W-:Y:S01]  /*8d2f0*/  @P1 STG.E desc[UR60][R68.64], R81 ;  /* 0x0000005144001986 */ /* 0x0045e2000c10193c */
[----:B-1----:R-:W-:-:S03]  /*8d300*/  ISETP.LT.AND P2, PT, R9, R72, !P0 ;  /* 0x000000480900720c */ /* 0x002fc60004741270 */
[----:B------:R-:W4:Y:S01]  /*8d310*/  LDL.LU R9, [R1+0x1d70] ;  /* 0x001d700001097983 */ /* 0x000f220000300800 */
[----:B------:R-:W-:Y:S01]  /*8d320*/  IADD3 R5, R5, R4, RZ ;  /* 0x0000000405057210 */ /* 0x000fe20007ffe0ff */
[----:B------:R-:W1:Y:S01]  /*8d330*/  LDC R72, c[0x0][0x22c] ;  /* 0x00008b00ff487b82 */ /* 0x000e620000000800 */
[----:B------:R-:W-:Y:S02]  /*8d340*/  ISETP.LT.AND P1, PT, R8, R73, !P0 ;  /* 0x000000490800720c */ /* 0x000fe40004721270 */
[----:B------:R-:W4:Y:S01]  /*8d350*/  LDL.LU R8, [R1+0x1d74] ;  /* 0x001d740001087983 */ /* 0x000f220000300800 */
[----:B---3--:R-:W-:Y:S01]  /*8d360*/  IMAD.IADD R65, R5, 0x1, R4 ;  /* 0x0000000105417824 */ /* 0x008fe200078e0204 */
[----:B------:R-:W-:-:S03]  /*8d370*/  ISETP.LT.AND P4, PT, R13, R71, !P0 ;  /* 0x000000470d00720c */ /* 0x000fc60004781270 */
[----:B------:R-:W3:Y:S01]  /*8d380*/  LDC R73, c[0x0][0x22c] ;  /* 0x00008b00ff497b82 */ /* 0x000ee20000000800 */
[----:B------:R-:W-:Y:S01]  /*8d390*/  ISETP.LT.AND P3, PT, R12, R70, !P0 ;  /* 0x000000460c00720c */ /* 0x000fe20004761270 */
[--C-:B------:R-:W-:Y:S01]  /*8d3a0*/  IMAD.IADD R0, R65, 0x1, R4.reuse ;  /* 0x0000000141007824 */ /* 0x100fe200078e0204 */
[-C--:B------:R-:W-:Y:S01]  /*8d3b0*/  LEA R6, P5, R5, R2.reuse, 0x2 ;  /* 0x0000000205067211 */ /* 0x080fe200078a10ff */
[----:B------:R-:W3:Y:S01]  /*8d3c0*/  LDL.LU R86, [R1+0x400] ;  /* 0x0004000001567983 */ /* 0x000ee20000300800 */
[-C--:B------:R-:W-:Y:S02]  /*8d3d0*/  LEA R64, P6, R65, R2.reuse, 0x2 ;  /* 0x0000000241407211 */ /* 0x080fe400078c10ff */
[-C--:B------:R-:W-:Y:S01]  /*8d3e0*/  LEA.HI.X.SX32 R7, R5, R3.reuse, 0x2, P5 ;  /* 0x0000000305077211 */ /* 0x080fe200028f16ff */
[----:B------:R-:W3:Y:S01]  /*8d3f0*/  LDL.LU R84, [R1+0x414] ;  /* 0x0004140001547983 */ /* 0x000ee20000300800 */
[CC--:B------:R-:W-:Y:S01]  /*8d400*/  LEA R66, P5, R0.reuse, R2.reuse, 0x2 ;  /* 0x0000000200427211 */ /* 0x0c0fe200078a10ff */
[----:B------:R-:W3:Y:S01]  /*8d410*/  LDC R71, c[0x0][0x22c] ;  /* 0x00008b00ff477b82 */ /* 0x000ee20000000800 */
[-C--:B------:R-:W-:Y:S01]  /*8d420*/  LEA.HI.X.SX32 R65, R65, R3.reuse, 0x2, P6 ;  /* 0x0000000341417211 */ /* 0x080fe200030f16ff */
[C---:B------:R-:W-:Y:S01]  /*8d430*/  IMAD.IADD R5, R0.reuse, 0x1, R4 ;  /* 0x0000000100057824 */ /* 0x040fe200078e0204 */
[-C--:B------:R-:W-:Y:S01]  /*8d440*/  LEA.HI.X.SX32 R67, R0, R3.reuse, 0x2, P5 ;  /* 0x0000000300437211 */ /* 0x080fe200028f16ff */
[----:B------:R-:W-:Y:S04]  /*8d450*/  @P4 STG.E desc[UR60][R6.64], R82 ;  /* 0x0000005206004986 */ /* 0x000fe8000c10193c */
[----:B------:R-:W3:Y:S01]  /*8d460*/  LDL.LU R83, [R1+0x404] ;  /* 0x0004040001537983 */ /* 0x000ee20000300800 */
[C---:B--2---:R-:W-:Y:S01]  /*8d470*/  LEA R68, P6, R5.reuse, R2, 0x2 ;  /* 0x0000000205447211 */ /* 0x044fe200078c10ff */
[----:B------:R-:W2:Y:S02]  /*8d480*/  LDC R70, c[0x0][0x22c] ;  /* 0x00008b00ff467b82 */ /* 0x000ea40000000800 */
[----:B----4-:R4:W-:Y:S04]  /*8d490*/  @P3 STG.E desc[UR60][R64.64], R80 ;  /* 0x0000005040003986 */ /* 0x0109e8000c10193c */
[----:B------:R-:W2:Y:S04]  /*8d4a0*/  LDL.LU R81, [R1+0x418] ;  /* 0x0004180001517983 */ /* 0x000ea80000300800 */
[----:B------:R2:W-:Y:S04]  /*8d4b0*/  @P2 STG.E desc[UR60][R66.64], R79 ;  /* 0x0000004f42002986 */ /* 0x0005e8000c10193c */
[----:B------:R-:W2:Y:S04]  /*8d4c0*/  LDL.LU R13, [R1+0x1d7c] ;  /* 0x001d7c00010d7983 */ /* 0x000ea80000300800 */
[----:B------:R-:W2:Y:S01]  /*8d4d0*/  LDL.LU R12, [R1+0x1d78] ;  /* 0x001d7800010c7983 */ /* 0x000ea20000300800 */
[----:B------:R-:W-:-:S05]  /*8d4e0*/  LEA.HI.X.SX32 R69, R5, R3, 0x2, P6 ;  /* 0x0000000305457211 */ /* 0x000fca00030f16ff */
[----:B------:R2:W-:Y:S01]  /*8d4f0*/  @P1 STG.E desc[UR60][R68.64], R78 ;  /* 0x0000004e44001986 */ /* 0x0005e2000c10193c */
[----:B-1----:R-:W-:-:S03]  /*8d500*/  ISETP.LT.AND P2, PT, R9, R72, !P0 ;  /* 0x000000480900720c */ /* 0x002fc60004741270 */
[----:B------:R-:W2:Y:S01]  /*8d510*/  LDL.LU R9, [R1+0x1d80] ;  /* 0x001d800001097983 */ /* 0x000ea20000300800 */
[----:B------:R-:W-:Y:S01]  /*8d520*/  IADD3 R5, R5, R4, RZ ;  /* 0x0000000405057210 */ /* 0x000fe20007ffe0ff */
[----:B------:R-:W1:Y:S01]  /*8d530*/  LDC R72, c[0x0][0x22c] ;  /* 0x00008b00ff487b82 */ /* 0x000e620000000800 */
[----:B---3--:R-:W-:Y:S02]  /*8d540*/  ISETP.LT.AND P1, PT, R8, R73, !P0 ;  /* 0x000000490800720c */ /* 0x008fe40004721270 */
[----:B------:R-:W3:Y:S01]  /*8d550*/  LDL.LU R8, [R1+0x1d84] ;  /* 0x001d840001087983 */ /* 0x000ee20000300800 */
[----:B----4-:R-:W-:Y:S01]  /*8d560*/  IMAD.IADD R65, R5, 0x1, R4 ;  /* 0x0000000105417824 */ /* 0x010fe200078e0204 */
[----:B------:R-:W-:-:S03]  /*8d570*/  ISETP.LT.AND P4, PT, R11, R71, !P0 ;  /* 0x000000470b00720c */ /* 0x000fc60004781270 */
[----:B------:R-:W3:Y:S01]  /*8d580*/  LDC R73, c[0x0][0x22c] ;  /* 0x00008b00ff497b82 */ /* 0x000ee20000000800 */
[----:B--2---:R-:W-:Y:S01]  /*8d590*/  ISETP.LT.AND P3, PT, R10, R70, !P0 ;  /* 0x000000460a00720c */ /* 0x004fe20004761270 */
[----:B------:R-:W-:Y:S01]  /*8d5a0*/  IMAD.IADD R0, R65, 0x1, R4 ;  /* 0x0000000141007824 */ /* 0x000fe200078e0204 */
[-C--:B------:R-:W-:Y:S01]  /*8d5b0*/  LEA R6, P5, R5, R2.reuse, 0x2 ;  /* 0x0000000205067211 */ /* 0x080fe200078a10ff */
[----:B------:R-:W2:Y:S01]  /*8d5c0*/  LDL.LU R82, [R1+0x408] ;  /* 0x0004080001527983 */ /* 0x000ea20000300800 */
[----:B------:R-:W-:-:S03]  /*8d5d0*/  LEA R64, P6, R65, R2, 0x2 ;  /* 0x0000000241407211 */ /* 0x000fc600078c10ff */
[----:B------:R-:W4:Y:S01]  /*8d5e0*/  LDL.LU R80, [R1+0x41c] ;  /* 0x00041c0001507983 */ /* 0x000f220000300800 */
[----:B------:R-:W-:Y:S01]  /*8d5f0*/  LEA.HI.X.SX32 R7, R5, R3, 0x2, P5 ;  /* 0x0000000305077211 */ /* 0x000fe200028f16ff */
[----:B------:R-:W1:Y:S02]  /*8d600*/  LDC R71, c[0x0][0x22c] ;  /* 0x00008b00ff477b82 */ /* 0x000e640000000800 */
[----:B------:R-:W4:Y:S01]  /*8d610*/  LDL.LU R79, [R1+0x40c] ;  /* 0x00040c00014f7983 */ /* 0x000f220000300800 */
[----:B------:R-:W-:-:S03]  /*8d620*/  LEA R66, P5, R0, R2, 0x2 ;  /* 0x0000000200427211 */ /* 0x000fc600078a10ff */
[----:B------:R-:W4:Y:S01]  /*8d630*/  LDL.LU R78, [R1+0x20] ;  /* 0x00002000014e7983 */ /* 0x000f220000300800 */
[-C--:B------:R-:W-:Y:S01]  /*8d640*/  LEA.HI.X.SX32 R65, R65, R3.reuse, 0x2, P6 ;  /* 0x0000000341417211 */ /* 0x080fe200030f16ff */
[----:B------:R-:W3:Y:S02]  /*8d650*/  LDC R70, c[0x0][0x22c] ;  /* 0x00008b00ff467b82 */ /* 0x000ee40000000800 */
[----:B------:R-:W4:Y:S01]  /*8d660*/  LDL.LU R11, [R1+0x1d8c] ;  /* 0x001d8c00010b7983 */ /* 0x000f220000300800 */
[C---:B------:R-:W-:Y:S01]  /*8d670*/  LEA.HI.X.SX32 R67, R0.reuse, R3, 0x2, P5 ;  /* 0x0000000300437211 */ /* 0x040fe200028f16ff */
[----:B------:R-:W-:Y:S02]  /*8d680*/  IMAD.IADD R5, R0, 0x1, R4 ;  /* 0x0000000100057824 */ /* 0x000fe400078e0204 */
[----:B------:R3:W-:Y:S04]  /*8d690*/  @P4 STG.E desc[UR60][R6.64], R86 ;  /* 0x0000005606004986 */ /* 0x0007e8000c10193c */
[----:B------:R3:W-:Y:S01]  /*8d6a0*/  @P3 STG.E desc[UR60][R64.64], R84 ;  /* 0x0000005440003986 */ /* 0x0007e2000c10193c */
[----:B------:R-:W-:-:S03]  /*8d6b0*/  LEA R68, P6, R5, R2, 0x2 ;  /* 0x0000000205447211 */ /* 0x000fc600078c10ff */
[----:B------:R3:W-:Y:S04]  /*8d6c0*/  @P2 STG.E desc[UR60][R66.64], R83 ;  /* 0x0000005342002986 */ /* 0x0007e8000c10193c */
[----:B------:R-:W4:Y:S01]  /*8d6d0*/  LDL.LU R10, [R1+0x1d88] ;  /* 0x001d8800010a7983 */ /* 0x000f220000300800 */
[----:B------:R-:W-:-:S05]  /*8d6e0*/  LEA.HI.X.SX32 R69, R5, R3, 0x2, P6 ;  /* 0x0000000305457211 */ /* 0x000fca00030f16ff */
[----:B------:R4:W-:Y:S01]  /*8d6f0*/  @P1 STG.E desc[UR60][R68.64], R81 ;  /* 0x0000005144001986 */ /* 0x0009e2000c10193c */
[----:B-1----:R-:W-:-:S03]  /*8d700*/  ISETP.LT.AND P2, PT, R9, R72, !P0 ;  /* 0x000000480900720c */ /* 0x002fc60004741270 */
[----:B------:R-:W4:Y:S01]  /*8d710*/  LDL.LU R9, [R1+0x1d90] ;  /* 0x001d900001097983 */ /* 0x000f220000300800 */
[----:B------:R-:W-:Y:S01]  /*8d720*/  ISETP.LT.AND P4, PT, R13, R71, !P0 ;  /* 0x000000470d00720c */ /* 0x000fe20004781270 */
[----:B------:R-:W1:Y:S08]  /*8d730*/  LDC R72, c[0x0][0x22c] ;  /* 0x00008b00ff487b82 */ /* 0x000e700000000800 */
[----:B------:R-:W4:Y:S01]  /*8d740*/  LDC R71, c[0x0][0x22c] ;  /* 0x00008b00ff477b82 */ /* 0x000f220000000800 */
[----:B---3--:R-:W-:-:S02]  /*8d750*/  ISETP.LT.AND P1, PT, R8, R73, !P0 ;  /* 0x000000490800720c */ /* 0x008fc40004721270 */
[----:B------:R-:W3:Y:S01]  /*8d760*/  LDL.LU R8, [R1+0x1d94] ;  /* 0x001d940001087983 */ /* 0x000ee20000300800 */
[----:B------:R-:W-:-:S04]  /*8d770*/  ISETP.LT.AND P3, PT, R12, R70, !P0 ;  /* 0x000000460c00720c */ /* 0x000fc80004761270 */
[----:B------:R-:W3:Y:S01]  /*8d780*/  LDC R73, c[0x0][0x22c] ;  /* 0x00008b00ff497b82 */ /* 0x000ee20000000800 */
[----:B------:R-:W-:Y:S01]  /*8d790*/  IADD3 R5, R5, R4, RZ ;  /* 0x0000000405057210 */ /* 0x000fe20007ffe0ff */
[----:B------:R-:W3:Y:S06]  /*8d7a0*/  LDL.LU R86, [R1+0x10] ;  /* 0x0000100001567983 */ /* 0x000eec0000300800 */
[----:B------:R-:W1:Y:S01]  /*8d7b0*/  LDC R70, c[0x0][0x22c] ;  /* 0x00008b00ff467b82 */ /* 0x000e620000000800 */
[CC--:B------:R-:W-:Y:S01]  /*8d7c0*/  LEA R6, P5, R5.reuse, R2.reuse, 0x2 ;  /* 0x0000000205067211 */ /* 0x0c0fe200078a10ff */
[C-C-:B------:R-:W-:Y:S01]  /*8d7d0*/  IMAD.IADD R65, R5.reuse, 0x1, R4.reuse ;  /* 0x0000000105417824 */ /* 0x140fe200078e0204 */
[----:B------:R-:W3:Y:S02]  /*8d7e0*/  LDL.LU R84, [R1+0x24] ;  /* 0x0000240001547983 */ /* 0x000ee40000300800 */
[----:B------:R-:W-:Y:S01]  /*8d7f0*/  LEA.HI.X.SX32 R7, R5, R3, 0x2, P5 ;  /* 0x0000000305077211 */ /* 0x000fe200028f16ff */
[C---:B------:R-:W-:Y:S01]  /*8d800*/  IMAD.IADD R0, R65.reuse, 0x1, R4 ;  /* 0x0000000141007824 */ /* 0x040fe200078e0204 */
[----:B------:R-:W3:Y:S01]  /*8d810*/  LDL.LU R83, [R1+0x14] ;  /* 0x0000140001537983 */ /* 0x000ee20000300800 */
[----:B------:R-:W-:-:S03]  /*8d820*/  LEA R64, P6, R65, R2, 0x2 ;  /* 0x0000000241407211 */ /* 0x000fc600078c10ff */
[----:B--2---:R-:W-:Y:S01]  /*8d830*/  @P4 STG.E desc[UR60][R6.64], R82 ;  /* 0x0000005206004986 */ /* 0x004fe2000c10193c */
[----:B----4-:R-:W-:Y:S02]  /*8d840*/  ISETP.LT.AND P4, PT, R11, R71, !P0 ;  /* 0x000000470b00720c */ /* 0x010fe40004781270 */
[C---:B------:R-:W-:Y:S01]  /*8d850*/  LEA R66, P5, R0.reuse, R2, 0x2 ;  /* 0x0000000200427211 */ /* 0x040fe200078a10ff */
[----:B------:R-:W2:Y:S01]  /*8d860*/  LDL.LU R81, [R1+0x28] ;  /* 0x0000280001517983 */ /* 0x000ea20000300800 */
[-C--:B------:R-:W-:Y:S01]  /*8d870*/  LEA.HI.X.SX32 R65, R65, R3.reuse, 0x2, P6 ;  /* 0x0000000341417211 */ /* 0x080fe200030f16ff */
[C---:B------:R-:W-:Y:S01]  /*8d880*/  IMAD.IADD R5, R0.reuse, 0x1, R4 ;  /* 0x0000000100057824 */ /* 0x040fe200078e0204 */
[----:B------:R-:W4:Y:S01]  /*8d890*/  LDC R71, c[0x0][0x22c] ;  /* 0x00008b00ff477b82 */ /* 0x000f220000000800 */
[----:B------:R-:W4:Y:S01]  /*8d8a0*/  LDL.LU R11, [R1+0x1d9c] ;  /* 0x001d9c00010b7983 */ /* 0x000f220000300800 */
[----:B------:R-:W-:-:S03]  /*8d8b0*/  LEA.HI.X.SX32 R67, R0, R3, 0x2, P5 ;  /* 0x0000000300437211 */ /* 0x000fc600028f16ff */
[----:B------:R3:W-:Y:S01]  /*8d8c0*/  @P3 STG.E desc[UR60][R64.64], R80 ;  /* 0x0000005040003986 */ /* 0x0007e2000c10193c */
[----:B------:R-:W-:-:S03]  /*8d8d0*/  LEA R68, P6, R5, R2, 0x2 ;  /* 0x0000000205447211 */ /* 0x000fc600078c10ff */
[----:B------:R3:W-:Y:S01]  /*8d8e0*/  @P2 STG.E desc[UR60][R66.64], R79 ;  /* 0x0000004f42002986 */ /* 0x0007e2000c10193c */
[----:B-1----:R-:W-:Y:S02]  /*8d8f0*/  ISETP.LT.AND P3, PT, R10, R70, !P0 ;  /* 0x000000460a00720c */ /* 0x002fe40004761270 */
[----:B------:R-:W-:Y:S01]  /*8d900*/  LEA.HI.X.SX32 R69, R5, R3, 0x2, P6 ;  /* 0x0000000305457211 */ /* 0x000fe200030f16ff */
[----:B------:R-:W2:Y:S01]  /*8d910*/  LDL.LU R10, [R1+0x1d98] ;  /* 0x001d9800010a7983 */ /* 0x000ea20000300800 */
[----:B------:R-:W2:Y:S03]  /*8d920*/  LDC R70, c[0x0][0x22c] ;  /* 0x00008b00ff467b82 */ /* 0x000ea60000000800 */
[----:B------:R1:W-:Y:S01]  /*8d930*/  @P1 STG.E desc[UR60][R68.64], R78 ;  /* 0x0000004e44001986 */ /* 0x0003e2000c10193c */
[----:B------:R-:W-:-:S03]  /*8d940*/  ISETP.LT.AND P2, PT, R9, R72, !P0 ;  /* 0x000000480900720c */ /* 0x000fc60004741270 */
[----:B------:R-:W2:Y:S01]  /*8d950*/  LDL.LU R9, [R1+0x1da0] ;  /* 0x001da00001097983 */ /* 0x000ea20000300800 */
[----:B------:R-:W-:Y:S01]  /*8d960*/  IADD3 R5, R5, R4, RZ ;  /* 0x0000000405057210 */ /* 0x000fe20007ffe0ff */
[----:B------:R-:W2:Y:S01]  /*8d970*/  LDC R72, c[0x0][0x22c] ;  /* 0x00008b00ff487b82 */ /* 0x000ea20000000800 */
[----:B---3--:R-:W-:Y:S02]  /*8d980*/  ISETP.LT.AND P1, PT, R8, R73, !P0 ;  /* 0x000000490800720c */ /* 0x008fe40004721270 */
[----:B------:R-:W3:Y:S01]  /*8d990*/  LDL.LU R8, [R1+0x1da4] ;  /* 0x001da40001087983 */ /* 0x000ee20000300800 */
[C---:B------:R-:W-:Y:S01]  /*8d9a0*/  IMAD.IADD R65, R5.reuse, 0x1, R4 ;  /* 0x0000000105417824 */ /* 0x040fe200078e0204 */
[----:B------:R-:W-:-:S03]  /*8d9b0*/  LEA R6, P5, R5, R2, 0x2 ;  /* 0x0000000205067211 */ /* 0x000fc600078a10ff */
[----:B------:R-:W3:Y:S01]  /*8d9c0*/  LDC R73, c[0x0][0x22c] ;  /* 0x00008b00ff497b82 */ /* 0x000ee20000000800 */
[----:B------:R-:W3:Y:S04]  /*8d9d0*/  LDL.LU R82, [R1+0x18] ;  /* 0x0000180001527983 */ /* 0x000ee80000300800 */
[----:B------:R-:W3:Y:S04]  /*8d9e0*/  LDL.LU R80, [R1+0x2c] ;  /* 0x00002c0001507983 */ /* 0x000ee80000300800 */
[----:B------:R-:W3:Y:S01]  /*8d9f0*/  LDL.LU R79, [R1+0x1c] ;  /* 0x00001c00014f7983 */ /* 0x000ee20000300800 */
[----:B------:R-:W-:Y:S01]  /*8da00*/  IMAD.IADD R0, R65, 0x1, R4 ;  /* 0x0000000141007824 */ /* 0x000fe200078e0204 */
[----:B------:R-:W-:-:S02]  /*8da10*/  LEA.HI.X.SX32 R7, R5, R3, 0x2, P5 ;  /* 0x0000000305077211 */ /* 0x000fc400028f16ff */
[CC--:B------:R-:W-:Y:S01]  /*8da20*/  LEA R64, P6, R65.reuse, R2.reuse, 0x2 ;  /* 0x0000000241407211 */ /* 0x0c0fe200078c10ff */
[C---:B------:R-:W-:Y:S01]  /*8da30*/  IMAD.IADD R5, R0.reuse, 0x1, R4 ;  /* 0x0000000100057824 */ /* 0x040fe200078e0204 */
[----:B-1----:R-:W3:Y:S02]  /*8da40*/  LDL.LU R78, [R1] ;  /* 0x00000000014e7983 */ /* 0x002ee40000300800 */
[-C--:B------:R-:W-:Y:S02]  /*8da50*/  LEA.HI.X.SX32 R65, R65, R3.reuse, 0x2, P6 ;  /* 0x0000000341417211 */ /* 0x080fe400030f16ff */
[CC--:B------:R-:W-:Y:S01]  /*8da60*/  LEA R68, P6, R5.reuse, R2.reuse, 0x2 ;  /* 0x0000000205447211 */ /* 0x0c0fe200078c10ff */
[----:B------:R1:W-:Y:S01]  /*8da70*/  @P4 STG.E desc[UR60][R6.64], R86 ;  /* 0x0000005606004986 */ /* 0x0003e2000c10193c */
[----:B------:R-:W-:Y:S02]  /*8da80*/  LEA R66, P5, R0, R2, 0x2 ;  /* 0x0000000200427211 */ /* 0x000fe400078a10ff */
[----:B------:R-:W-:Y:S01]  /*8da90*/  LEA.HI.X.SX32 R69, R5, R3, 0x2, P6 ;  /* 0x0000000305457211 */ /* 0x000fe200030f16ff */
[----:B------:R-:W3:Y:S01]  /*8daa0*/  LDL.LU R12, [R1+0x1dac] ;  /* 0x001dac00010c7983 */ /* 0x000ee20000300800 */
[----:B----4-:R-:W-:-:S02]  /*8dab0*/  ISETP.LT.AND P4, PT, R11, R71, !P0 ;  /* 0x000000470b00720c */ /* 0x010fc40004781270 */
[----:B------:R-:W-:Y:S01]  /*8dac0*/  IADD3 R5, R5, R4, RZ ;  /* 0x0000000405057210 */ /* 0x000fe20007ffe0ff */
[----:B------:R-:W4:Y:S01]  /*8dad0*/  LDL.LU R11, [R1+0x1da8] ;  /* 0x001da800010b7983 */ /* 0x000f220000300800 */
[----:B------:R-:W-:Y:S01]  /*8dae0*/  LEA.HI.X.SX32 R67, R0, R3, 0x2, P5 ;  /* 0x0000000300437211 */ /* 0x000fe200028f16ff */
[----:B------:R-:W3:Y:S02]  /*8daf0*/  LDC R71, c[0x0][0x22c] ;  /* 0x00008b00ff477b82 */ /* 0x000ee40000000800 */
[----:B------:R2:W-:Y:S01]  /*8db00*/  @P3 STG.E desc[UR60][R64.64], R84 ;  /* 0x0000005440003986 */ /* 0x0005e2000c10193c */
[----:B-1----:R-:W-:-:S03]  /*8db10*/  LEA R6, P5, R5, R2, 0x2 ;  /* 0x0000000205067211 */ /* 0x002fc600078a10ff */
[----:B------:R1:W-:Y:S01]  /*8db20*/  @P2 STG.E desc[UR60][R66.64], R83 ;  /* 0x0000005342002986 */ /* 0x0003e2000c10193c */
[----:B--2---:R-:W-:Y:S01]  /*8db30*/  ISETP.LT.AND P3, PT, R10, R70, !P0 ;  /* 0x000000460a00720c */ /* 0x004fe20004761270 */
[C-C-:B------:R-:W-:Y:S01]  /*8db40*/  IMAD.IADD R65, R5.reuse, 0x1, R4.reuse ;  /* 0x0000000105417824 */ /* 0x140fe200078e0204 */
[----:B------:R-:W-:Y:S01]  /*8db50*/  LEA.HI.X.SX32 R7, R5, R3, 0x2, P5 ;  /* 0x0000000305077211 */ /* 0x000fe200028f16ff */
[----:B------:R2:W-:Y:S01]  /*8db60*/  @P1 STG.E desc[UR60][R68.64], R81 ;  /* 0x0000005144001986 */ /* 0x0005e2000c10193c */
[----:B------:R-:W4:Y:S01]  /*8db70*/  LDC R70, c[0x0][0x22c] ;  /* 0x00008b00ff467b82 */ /* 0x000f220000000800 */
[C---:B------:R-:W-:Y:S01]  /*8db80*/  IMAD.IADD R0, R65.reuse, 0x1, R4 ;  /* 0x0000000141007824 */ /* 0x040fe200078e0204 */
[-C--:B------:R-:W-:Y:S01]  /*8db90*/  LEA R64, P6, R65, R2.reuse, 0x2 ;  /* 0x0000000241407211 */ /* 0x080fe200078c10ff */
[----:B------:R-:W4:Y:S03]  /*8dba0*/  LDL.LU R10, [R1+0x1db0] ;  /* 0x001db000010a7983 */ /* 0x000f260000300800 */
[----:B-1----:R-:W-:-:S02]  /*8dbb0*/  LEA R66, P5, R0, R2, 0x2 ;  /* 0x0000000200427211 */ /* 0x002fc400078a10ff */
[-C--:B------:R-:W-:Y:S02]  /*8dbc0*/  LEA.HI.X.SX32 R65, R65, R3.reuse, 0x2, P6 ;  /* 0x0000000341417211 */ /* 0x080fe400030f16ff */
[----:B------:R-:W-:Y:S01]  /*8dbd0*/  LEA.HI.X.SX32 R67, R0, R3, 0x2, P5 ;  /* 0x0000000300437211 */ /* 0x000fe200028f16ff */
[----:B--2---:R-:W1:Y:S01]  /*8dbe0*/  LDC R81, c[0x0][0x22c] ;  /* 0x00008b00ff517b82 */ /* 0x004e620000000800 */
[----:B------:R-:W-:Y:S02]  /*8dbf0*/  ISETP.LT.AND P2, PT, R9, R72, !P0 ;  /* 0x000000480900720c */ /* 0x000fe40004741270 */
[----:B------:R-:W2:Y:S05]  /*8dc00*/  LDL.LU R9, [R1+0x1db4] ;  /* 0x001db40001097983 */ /* 0x000eaa0000300800 */
[----:B------:R-:W1:Y:S01]  /*8dc10*/  LDC R72, c[0x0][0x22c] ;  /* 0x00008b00ff487b82 */ /* 0x000e620000000800 */
[----:B---3--:R-:W-:-:S07]  /*8dc20*/  ISETP.LT.AND P1, PT, R8, R73, !P0 ;  /* 0x000000490800720c */ /* 0x008fce0004721270 */
[----:B------:R-:W2:Y:S01]  /*8dc30*/  LDC R73, c[0x0][0x22c] ;  /* 0x00008b00ff497b82 */ /* 0x000ea20000000800 */
[----:B------:R3:W-:Y:S04]  /*8dc40*/  @P4 STG.E desc[UR60][R6.64], R82 ;  /* 0x0000005206004986 */ /* 0x0007e8000c10193c */
[----:B------:R3:W-:Y:S04]  /*8dc50*/  @P3 STG.E desc[UR60][R64.64], R80 ;  /* 0x0000005040003986 */ /* 0x0007e8000c10193c */
[----:B------:R3:W-:Y:S01]  /*8dc60*/  @P2 STG.E desc[UR60][R66.64], R79 ;  /* 0x0000004f42002986 */ /* 0x0007e2000c10193c */
[----:B------:R-:W-:Y:S01]  /*8dc70*/  IMAD.IADD R5, R0, 0x1, R4 ;  /* 0x0000000100057824 */ /* 0x000fe200078e0204 */
[----:B---3--:R-:W3:Y:S02]  /*8dc80*/  LDC R82, c[0x0][0x22c] ;  /* 0x00008b00ff527b82 */ /* 0x008ee40000000800 */
[----:B------:R-:W3:Y:S04]  /*8dc90*/  LDL.LU R80, [R1+0x4] ;  /* 0x0000040001507983 */ /* 0x000ee80000300800 */
[----:B------:R-:W3:Y:S04]  /*8dca0*/  LDL.LU R79, [R1+0x8] ;  /* 0x00000800014f7983 */ /* 0x000ee80000300800 */
[----:B------:R-:W3:Y:S01]  /*8dcb0*/  LDL.LU R8, [R1+0x1dbc] ;  /* 0x001dbc0001087983 */ /* 0x000ee20000300800 */
[----:B------:R-:W-:-:S02]  /*8dcc0*/  ISETP.LT.AND P4, PT, R12, R71, !P0 ;  /* 0x000000470c00720c */ /* 0x000fc40004781270 */
[----:B----4-:R-:W-:Y:S01]  /*8dcd0*/  ISETP.LT.AND P3, PT, R11, R70, !P0 ;  /* 0x000000460b00720c */ /* 0x010fe20004761270 */
[----:B------:R-:W4:Y:S01]  /*8dce0*/  LDL.LU R12, [R1+0x1db8] ;  /* 0x001db800010c7983 */ /* 0x000f220000300800 */
[----:B------:R-:W3:Y:S03]  /*8dcf0*/  LDC R71, c[0x0][0x22c] ;  /* 0x00008b00ff477b82 */ /* 0x000ee60000000800 */
[----:B------:R-:W4:Y:S01]  /*8dd00*/  LDL.LU R11, [R1+0x1dc0] ;  /* 0x001dc000010b7983 */ /* 0x000f220000300800 */
[----:B------:R-:W-:-:S04]  /*8dd10*/  LEA R68, P6, R5, R2, 0x2 ;  /* 0x0000000205447211 */ /* 0x000fc800078c10ff */
[C---:B------:R-:W-:Y:S01]  /*8dd20*/  LEA.HI.X.SX32 R69, R5.reuse, R3, 0x2, P6 ;  /* 0x0000000305457211 */ /* 0x040fe200030f16ff */
[----:B------:R-:W4:Y:S01]  /*8dd30*/  LDC R70, c[0x0][0x22c] ;  /* 0x00008b00ff467b82 */ /* 0x000f220000000800 */
[----:B------:R-:W-:-:S04]  /*8dd40*/  IADD3 R5, R5, R4, RZ ;  /* 0x0000000405057210 */ /* 0x000fc80007ffe0ff */
[C---:B------:R-:W-:Y:S01]  /*8dd50*/  LEA R6, P5, R5.reuse, R2, 0x2 ;  /* 0x0000000205067211 */ /* 0x040fe200078a10ff */
[----:B------:R1:W-:Y:S03]  /*8dd60*/  @P1 STG.E desc[UR60][R68.64], R78 ;  /* 0x0000004e44001986 */ /* 0x0003e6000c10193c */
[C---:B------:R-:W-:Y:S02]  /*8dd70*/  LEA.HI.X.SX32 R7, R5.reuse, R3, 0x2, P5 ;  /* 0x0000000305077211 */ /* 0x040fe400028f16ff */
[----:B-1----:R-:W-:Y:S02]  /*8dd80*/  ISETP.LT.AND P2, PT, R10, R72, !P0 ;  /* 0x000000480a00720c */ /* 0x002fe40004741270 */
[----:B------:R-:W4:Y:S01]  /*8dd90*/  LDL.LU R10, [R1+0x1dc4] ;  /* 0x001dc400010a7983 */ /* 0x000f220000300800 */
[----:B------:R-:W4:Y:S03]  /*8dda0*/  LDC R72, c[0x0][0x22c] ;  /* 0x00008b00ff487b82 */ /* 0x000f260000000800 */
[----:B------:R1:W-:Y:S04]  /*8ddb0*/  @P4 STG.E desc[UR60][R6.64], R248 ;  /* 0x000000f806004986 */ /* 0x0003e8000c10193c */
[----:B------:R-:W4:Y:S01]  /*8ddc0*/  LDL.LU R78, [R1+0xc] ;  /* 0x00000c00014e7983 */ /* 0x000f220000300800 */
[----:B------:R-:W-:Y:S01]  /*8ddd0*/  IMAD.IADD R65, R5, 0x1, R4 ;  /* 0x0000000105417824 */ /* 0x000fe200078e0204 */
[----:B-1----:R-:W1:Y:S01]  /*8dde0*/  LDC R248, c[0x0][0x248] ;  /* 0x00009200fff87b82 */ /* 0x002e620000000800 */
[----:B--2---:R-:W-:-:S02]  /*8ddf0*/  ISETP.LT.AND P1, PT, R9, R73, !P0 ;  /* 0x000000490900720c */ /* 0x004fc40004721270 */
[----:B------:R-:W2:Y:S01]  /*8de00*/  LDL.LU R9, [R1+0x1dcc] ;  /* 0x001dcc0001097983 */ /* 0x000ea20000300800 */
[----:B---3--:R-:W-:-:S03]  /*8de10*/  ISETP.LT.AND P4, PT, R8, R71, !P0 ;  /* 0x000000470800720c */ /* 0x008fc60004781270 */
[----:B------:R-:W3:Y:S01]  /*8de20*/  LDL.LU R13, [R1+0x1dc8] ;  /* 0x001dc800010d7983 */ /* 0x000ee20000300800 */
[C-C-:B------:R-:W-:Y:S01]  /*8de30*/  IMAD.IADD R0, R65.reuse, 0x1, R4.reuse ;  /* 0x0000000141007824 */ /* 0x140fe200078e0204 */
[CC--:B------:R-:W-:Y:S01]  /*8de40*/  LEA R64, P6, R65.reuse, R2.reuse, 0x2 ;  /* 0x0000000241407211 */ /* 0x0c0fe200078c10ff */
[----:B------:R-:W1:Y:S01]  /*8de50*/  LDC R73, c[0x0][0x22c] ;  /* 0x00008b00ff497b82 */ /* 0x000e620000000800 */
[----:B------:R-:W3:Y:S01]  /*8de60*/  LDL.LU R8, [R1+0x1dd0] ;  /* 0x001dd00001087983 */ /* 0x000ee20000300800 */
[C---:B------:R-:W-:Y:S01]  /*8de70*/  IMAD.IADD R5, R0.reuse, 0x1, R4 ;  /* 0x0000000100057824 */ /* 0x040fe200078e0204 */
[CC--:B------:R-:W-:Y:S02]  /*8de80*/  LEA R66, P5, R0.reuse, R2.reuse, 0x2 ;  /* 0x0000000200427211 */ /* 0x0c0fe400078a10ff */
[-C--:B------:R-:W-:Y:S02]  /*8de90*/  LEA.HI.X.SX32 R65, R65, R3.reuse, 0x2, P6 ;  /* 0x0000000341417211 */ /* 0x080fe400030f16ff */
[-C--:B------:R-:W-:Y:S01]  /*8dea0*/  LEA.HI.X.SX32 R67, R0, R3.reuse, 0x2, P5 ;  /* 0x0000000300437211 */ /* 0x080fe200028f16ff */
[----:B------:R-:W2:Y:S01]  /*8deb0*/  LDC R71, c[0x0][0x22c] ;  /* 0x00008b00ff477b82 */ /* 0x000ea20000000800 */
[C---:B------:R-:W-:Y:S01]  /*8dec0*/  LEA R68, P6, R5.reuse, R2, 0x2 ;  /* 0x0000000205447211 */ /* 0x040fe200078c10ff */
[----:B------:R4:W-:Y:S03]  /*8ded0*/  @P3 STG.E desc[UR60][R64.64], R80 ;  /* 0x0000005040003986 */ /* 0x0009e6000c10193c */
[----:B------:R-:W-:Y:S01]  /*8dee0*/  LEA.HI.X.SX32 R69, R5, R3, 0x2, P6 ;  /* 0x0000000305457211 */ /* 0x000fe200030f16ff */
[----:B------:R4:W-:Y:S02]  /*8def0*/  @P2 STG.E desc[UR60][R66.64], R249 ;  /* 0x000000f942002986 */ /* 0x0009e4000c10193c */
[----:B----4-:R-:W-:-:S02]  /*8df00*/  ISETP.LT.AND P2, PT, R11, R72, !P0 ;  /* 0x000000480b00720c */ /* 0x010fc40004741270 */
[----:B------:R-:W-:Y:S01]  /*8df10*/  IADD3 R5, R5, R4, RZ ;  /* 0x0000000405057210 */ /* 0x000fe20007ffe0ff */
[----:B------:R-:W4:Y:S01]  /*8df20*/  LDL.LU R11, [R1+0x1dd4] ;  /* 0x001dd400010b7983 */ /* 0x000f220000300800 */
[----:B------:R-:W3:Y:S03]  /*8df30*/  LDC R72, c[0x0][0x22c] ;  /* 0x00008b00ff487b82 */ /* 0x000ee60000000800 */
[C-C-:B------:R-:W-:Y:S01]  /*8df40*/  IMAD.IADD R65, R5.reuse, 0x1, R4.reuse ;  /* 0x0000000105417824 */ /* 0x140fe200078e0204 */
[----:B------:R-:W-:Y:S02]  /*8df50*/  ISETP.LT.AND P3, PT, R12, R70, !P0 ;  /* 0x000000460c00720c */ /* 0x000fe40004761270 */
[-C--:B------:R-:W-:Y:S01]  /*8df60*/  LEA R6, P5, R5, R2.reuse, 0x2 ;  /* 0x0000000205067211 */ /* 0x080fe200078a10ff */
[C---:B------:R-:W-:Y:S01]  /*8df70*/  IMAD.IADD R0, R65.reuse, 0x1, R4 ;  /* 0x0000000141007824 */ /* 0x040fe200078e0204 */
[-C--:B------:R-:W-:Y:S01]  /*8df80*/  LEA R64, P6, R65, R2.reuse, 0x2 ;  /* 0x0000000241407211 */ /* 0x080fe200078c10ff */
[----:B------:R-:W-:Y:S01]  /*8df90*/  @P1 STG.E desc[UR60][R68.64], R79 ;  /* 0x0000004f44001986 */ /* 0x000fe2000c10193c */
[----:B------:R-:W-:Y:S01]  /*8dfa0*/  LEA.HI.X.SX32 R7, R5, R3, 0x2, P5 ;  /* 0x0000000305077211 */ /* 0x000fe200028f16ff */
[----:B------:R-:W4:Y:S01]  /*8dfb0*/  LDC R70, c[0x0][0x22c] ;  /* 0x00008b00ff467b82 */ /* 0x000f220000000800 */
[----:B------:R-:W-:-:S02]  /*8dfc0*/  LEA R66, P5, R0, R2, 0x2 ;  /* 0x0000000200427211 */ /* 0x000fc400078a10ff */
[-C--:B------:R-:W-:Y:S02]  /*8dfd0*/  LEA.HI.X.SX32 R65, R65, R3.reuse, 0x2, P6 ;  /* 0x0000000341417211 */ /* 0x080fe400030f16ff */
[----:B------:R-:W-:Y:S01]  /*8dfe0*/  LEA.HI.X.SX32 R67, R0, R3, 0x2, P5 ;  /* 0x0000000300437211 */ /* 0x000fe200028f16ff */
[----:B------:R1:W-:Y:S02]  /*8dff0*/  @P4 STG.E desc[UR60][R6.64], R250 ;  /* 0x000000fa06004986 */ /* 0x0003e4000c10193c */
[----:B-1----:R-:W-:Y:S01]  /*8e000*/  ISETP.LT.AND P1, PT, R10, R73, !P0 ;  /* 0x000000490a00720c */ /* 0x002fe20004721270 */
[----:B------:R-:W1:Y:S01]  /*8e010*/  LDC R80, c[0x0][0x22c] ;  /* 0x00008b00ff507b82 */ /* 0x000e620000000800 */
[----:B------:R-:W4:Y:S04]  /*8e020*/  LDL.LU R10, [R1+0x1ddc] ;  /* 0x001ddc00010a7983 */ /* 0x000f280000300800 */
[----:B------:R-:W-:Y:S03]  /*8e030*/  @P3 STG.E desc[UR60][R64.64], R78 ;  /* 0x0000004e40003986 */ /* 0x000fe6000c10193c */
[----:B------:R-:W4:Y:S01]  /*8e040*/  LDC R73, c[0x0][0x22c] ;  /* 0x00008b00ff497b82 */ /* 0x000f220000000800 */
[----:B------:R-:W4:Y:S04]  /*8e050*/  LDL.LU R12, [R1+0x1dd8] ;  /* 0x001dd800010c7983 */ /* 0x000f280000300800 */
[----:B------:R1:W-:Y:S01]  /*8e060*/  @P2 STG.E desc[UR60][R66.64], R251 ;  /* 0x000000fb42002986 */ /* 0x0003e2000c10193c */
[----:B------:R-:W-:-:S02]  /*8e070*/  IMAD.IADD R5, R0, 0x1, R4 ;  /* 0x0000000100057824 */ /* 0x000fc400078e0204 */
[----:B------:R-:W4:Y:S08]  /*8e080*/  LDC R249, c[0x0][0x248] ;  /* 0x00009200fff97b82 */ /* 0x000f300000000800 */
[----:B------:R-:W4:Y:S08]  /*8e090*/  LDC R250, c[0x0][0x248] ;  /* 0x00009200fffa7b82 */ /* 0x000f300000000800 */
[----:B-1----:R-:W1:Y:S01]  /*8e0a0*/  LDC R251, c[0x0][0x248] ;  /* 0x00009200fffb7b82 */ /* 0x002e620000000800 */
[----:B--2---:R-:W-:-:S02]  /*8e0b0*/  ISETP.LT.AND P4, PT, R9, R71, !P0 ;  /* 0x000000470900720c */ /* 0x004fc40004781270 */
[----:B------:R-:W2:Y:S01]  /*8e0c0*/  LDL.LU R9, [R1+0x1de0] ;  /* 0x001de00001097983 */ /* 0x000ea20000300800 */
[----:B---3--:R-:W-:-:S04]  /*8e0d0*/  ISETP.LT.AND P2, PT, R8, R72, !P0 ;  /* 0x000000480800720c */ /* 0x008fc80004741270 */
[----:B------:R-:W3:Y:S01]  /*8e0e0*/  LDC R71, c[0x0][0x22c] ;  /* 0x00008b00ff477b82 */ /* 0x000ee20000000800 */
[----:B------:R-:W2:Y:S01]  /*8e0f0*/  LDL.LU R8, [R1+0x1de4] ;  /* 0x001de40001087983 */ /* 0x000ea20000300800 */
[----:B------:R-:W-:-:S04]  /*8e100*/  LEA R68, P6, R5, R2, 0x2 ;  /* 0x0000000205447211 */ /* 0x000fc800078c10ff */
[C---:B------:R-:W-:Y:S02]  /*8e110*/  LEA.HI.X.SX32 R69, R5.reuse, R3, 0x2, P6 ;  /* 0x0000000305457211 */ /* 0x040fe400030f16ff */
[----:B------:R-:W-:Y:S01]  /*8e120*/  IADD3 R5, R5, R4, RZ ;  /* 0x0000000405057210 */ /* 0x000fe20007ffe0ff */
[----:B------:R-:W2:Y:S02]  /*8e130*/  LDC R72, c[0x0][0x22c] ;  /* 0x00008b00ff487b82 */ /* 0x000ea40000000800 */
[----:B------:R1:W-:Y:S02]  /*8e140*/  @P1 STG.E desc[UR60][R68.64], R244 ;  /* 0x000000f444001986 */ /* 0x0003e4000c10193c */
[--C-:B------:R-:W-:Y:S01]  /*8e150*/  IMAD.IADD R65, R5, 0x1, R4.reuse ;  /* 0x0000000105417824 */ /* 0x100fe200078e0204 */
[----:B----4-:R-:W-:Y:S02]  /*8e160*/  ISETP.LT.AND P1, PT, R11, R73, !P0 ;  /* 0x000000490b00720c */ /* 0x010fe40004721270 */
[----:B------:R-:W4:Y:S01]  /*8e170*/  LDL.LU R11, [R1+0x1dec] ;  /* 0x001dec00010b7983 */ /* 0x000f220000300800 */
[----:B------:R-:W2:Y:S01]  /*8e180*/  LDC R73, c[0x0][0x22c] ;  /* 0x00008b00ff497b82 */ /* 0x000ea20000000800 */
[----:B------:R-:W-:Y:S01]  /*8e190*/  LEA R6, P5, R5, R2, 0x2 ;  /* 0x0000000205067211 */ /* 0x000fe200078a10ff */
[----:B------:R-:W-:Y:S01]  /*8e1a0*/  IMAD.IADD R0, R65, 0x1, R4 ;  /* 0x0000000141007824 */ /* 0x000fe200078e0204 */
[----:B------:R-:W-:-:S02]  /*8e1b0*/  ISETP.LT.AND P3, PT, R13, R70, !P0 ;  /* 0x000000460d00720c */ /* 0x000fc40004761270 */
[-C--:B------:R-:W-:Y:S01]  /*8e1c0*/  LEA.HI.X.SX32 R7, R5, R3.reuse, 0x2, P5 ;  /* 0x0000000305077211 */ /* 0x080fe200028f16ff */
[C---:B------:R-:W-:Y:S01]  /*8e1d0*/  IMAD.IADD R5, R0.reuse, 0x1, R4 ;  /* 0x0000000100057824 */ /* 0x040fe200078e0204 */
[CC--:B------:R-:W-:Y:S01]  /*8e1e0*/  LEA R64, P6, R65.reuse, R2.reuse, 0x2 ;  /* 0x0000000241407211 */ /* 0x0c0fe200078c10ff */
[----:B------:R-:W4:Y:S01]  /*8e1f0*/  LDL.LU R13, [R1+0x1de8] ;  /* 0x001de800010d7983 */ /* 0x000f220000300800 */
[CC--:B------:R-:W-:Y:S01]  /*8e200*/  LEA R66, P5, R0.reuse, R2.reuse, 0x2 ;  /* 0x0000000200427211 */ /* 0x0c0fe200078a10ff */
[----:B------:R-:W3:Y:S01]  /*8e210*/  LDC R70, c[0x0][0x22c] ;  /* 0x00008b00ff467b82 */ /* 0x000ee20000000800 */
[-C--:B------:R-:W-:Y:S02]  /*8e220*/  LEA.HI.X.SX32 R65, R65, R3.reuse, 0x2, P6 ;  /* 0x0000000341417211 */ /* 0x080fe400030f16ff */
[C---:B-1----:R-:W-:Y:S02]  /*8e230*/  LEA R68, P6, R5.reuse, R2, 0x2 ;  /* 0x0000000205447211 */ /* 0x042fe400078c10ff */
[-C--:B------:R-:W-:Y:S01]  /*8e240*/  LEA.HI.X.SX32 R67, R0, R3.reuse, 0x2, P5 ;  /* 0x0000000300437211 */ /* 0x080fe200028f16ff */
[----:B------:R1:W-:Y:S01]  /*8e250*/  @P4 STG.E desc[UR60][R6.64], R240 ;  /* 0x000000f006004986 */ /* 0x0003e2000c10193c */
[C---:B------:R-:W-:Y:S01]  /*8e260*/  LEA.HI.X.SX32 R69, R5.reuse, R3, 0x2, P6 ;  /* 0x0000000305457211 */ /* 0x040fe200030f16ff */
[----:B------:R-:W4:Y:S01]  /*8e270*/  LDC R244, c[0x0][0x248] ;  /* 0x00009200fff47b82 */ /* 0x000f220000000800 */
[----:B---3--:R-:W-:Y:S01]  /*8e280*/  ISETP.LT.AND P4, PT, R10, R71, !P0 ;  /* 0x000000470a00720c */ /* 0x008fe20004781270 */
[----:B------:R-:W-:Y:S04]  /*8e290*/  @P3 STG.E desc[UR60][R64.64], R245 ;  /* 0x000000f540003986 */ /* 0x000fe8000c10193c */
[----:B------:R3:W-:Y:S02]  /*8e2a0*/  @P2 STG.E desc[UR60][R66.64], R241 ;  /* 0x000000f142002986 */ /* 0x0007e4000c10193c */
[----:B------:R-:W4:Y:S02]  /*8e2b0*/  LDC R71, c[0x0][0x22c] ;  /* 0x00008b00ff477b82 */ /* 0x000f240000000800 */
[----:B------:R-:W4:Y:S04]  /*8e2c0*/  LDL.LU R10, [R1+0x1df0] ;  /* 0x001df000010a7983 */ /* 0x000f280000300800 */
[----:B------:R3:W-:Y:S01]  /*8e2d0*/  @P1 STG.E desc[UR60][R68.64], R246 ;  /* 0x000000f644001986 */ /* 0x0007e2000c10193c */
[----:B------:R-:W-:Y:S01]  /*8e2e0*/  IADD3 R5, R5, R4, RZ ;  /* 0x0000000405057210 */ /* 0x000fe20007ffe0ff */
[----:B-1----:R-:W1:Y:S01]  /*8e2f0*/  LDC R240, c[0x0][0x248] ;  /* 0x00009200fff07b82 */ /* 0x002e620000000800 */
[----:B------:R-:W-:-:S07]  /*8e300*/  ISETP.LT.AND P3, PT, R12, R70, !P0 ;  /* 0x000000460c00720c */ /* 0x000fce0004761270 */
[----:B---3--:R-:W3:Y:S08]  /*8e310*/  LDC R241, c[0x0][0x248] ;  /* 0x00009200fff17b82 */ /* 0x008ef00000000800 */
[----:B------:R-:W3:Y:S08]  /*8e320*/  LDC R245, c[0x0][0x248] ;  /* 0x00009200fff57b82 */ /* 0x000ef00000000800 */
[----:B------:R-:W3:Y:S01]  /*8e330*/  LDC R246, c[0x0][0x248] ;  /* 0x00009200fff67b82 */ /* 0x000ee20000000800 */
[----:B--2---:R-:W-:-:S02]  /*8e340*/  ISETP.LT.AND P2, PT, R9, R72, !P0 ;  /* 0x000000480900720c */ /* 0x004fc40004741270 */
[----:B------:R-:W-:Y:S01]  /*8e350*/  ISETP.LT.AND P1, PT, R8, R73, !P0 ;  /* 0x000000490800720c */ /* 0x000fe20004721270 */
[----:B------:R-:W2:Y:S01]  /*8e360*/  LDL.LU R9, [R1+0x1df4] ;  /* 0x001df40001097983 */ /* 0x000ea20000300800 */
[CC--:B------:R-:W-:Y:S01]  /*8e370*/  LEA R6, P5, R5.reuse, R2.reuse, 0x2 ;  /* 0x0000000205067211 */ /* 0x0c0fe200078a10ff */
[C-C-:B------:R-:W-:Y:S02]  /*8e380*/  IMAD.IADD R65, R5.reuse, 0x1, R4.reuse ;  /* 0x0000000105417824 */ /* 0x140fe400078e0204 */
[----:B------:R-:W1:Y:S01]  /*8e390*/  LDC R72, c[0x0][0x22c] ;  /* 0x00008b00ff487b82 */ /* 0x000e620000000800 */
[----:B------:R-:W3:Y:S01]  /*8e3a0*/  LDL.LU R8, [R1+0x1dfc] ;  /* 0x001dfc0001087983 */ /* 0x000ee20000300800 */
[----:B------:R-:W-:Y:S01]  /*8e3b0*/  LEA.HI.X.SX32 R7, R5, R3, 0x2, P5 ;  /* 0x0000000305077211 */ /* 0x000fe200028f16ff */
[C-C-:B------:R-:W-:Y:S01]  /*8e3c0*/  IMAD.IADD R0, R65.reuse, 0x1, R4.reuse ;  /* 0x0000000141007824 */ /* 0x140fe200078e0204 */
[----:B------:R-:W-:Y:S01]  /*8e3d0*/  LEA R64, P6, R65, R2, 0x2 ;  /* 0x0000000241407211 */ /* 0x000fe200078c10ff */
[----:B------:R-:W3:Y:S03]  /*8e3e0*/  LDL.LU R12, [R1+0x1df8] ;  /* 0x001df800010c7983 */ /* 0x000ee60000300800 */
[----:B------:R-:W2:Y:S01]  /*8e3f0*/  LDC R73, c[0x0][0x22c] ;  /* 0x00008b00ff497b82 */ /* 0x000ea20000000800 */
[----:B------:R4:W-:Y:S01]  /*8e400*/  @P4 STG.E desc[UR60][R6.64], R242 ;  /* 0x000000f206004986 */ /* 0x0009e2000c10193c */
[----:B------:R-:W-:Y:S01]  /*8e410*/  IMAD.IADD R5, R0, 0x1, R4 ;  /* 0x0000000100057824 */ /* 0x000fe200078e0204 */
[----:B----4-:R-:W-:-:S02]  /*8e420*/  ISETP.LT.AND P4, PT, R11, R71, !P0 ;  /* 0x000000470b00720c */ /* 0x010fc40004781270 */
[----:B------:R-:W4:Y:S03]  /*8e430*/  LDL.LU R11, [R1+0x1e00] ;  /* 0x001e0000010b7983 */ /* 0x000f260000300800 */
[----:B------:R-:W1:Y:S01]  /*8e440*/  LDC R70, c[0x0][0x22c] ;  /* 0x00008b00ff467b82 */ /* 0x000e620000000800 */
[----:B------:R-:W-:Y:S02]  /*8e450*/  LEA.HI.X.SX32 R65, R65, R3, 0x2, P6 ;  /* 0x0000000341417211 */ /* 0x000fe400030f16ff */
[----:B------:R-:W-:-:S05]  /*8e460*/  LEA R68, P6, R5, R2, 0x2 ;  /* 0x0000000205447211 */ /* 0x000fca00078c10ff */
[----:B------:R-:W3:Y:S01]  /*8e470*/  LDC R71, c[0x0][0x22c] ;  /* 0x00008b00ff477b82 */ /* 0x000ee20000000800 */
[C---:B------:R-:W-:Y:S02]  /*8e480*/  LEA R66, P5, R0.reuse, R2, 0x2 ;  /* 0x0000000200427211 */ /* 0x040fe400078a10ff */
[CC--:B------:R-:W-:Y:S02]  /*8e490*/  LEA.HI.X.SX32 R69, R5.reuse, R3.reuse, 0x2, P6 ;  /* 0x0000000305457211 */ /* 0x0c0fe400030f16ff */
[----:B------:R-:W-:Y:S02]  /*8e4a0*/  IADD3 R5, R5, R4, RZ ;  /* 0x0000000405057210 */ /* 0x000fe40007ffe0ff */
[-C--:B------:R-:W-:Y:S01]  /*8e4b0*/  LEA.HI.X.SX32 R67, R0, R3.reuse, 0x2, P5 ;  /* 0x0000000300437211 */ /* 0x080fe200028f16ff */
[----:B------:R-:W4:Y:S01]  /*8e4c0*/  LDC R242, c[0x0][0x248] ;  /* 0x00009200fff27b82 */ /* 0x000f220000000800 */
[C---:B------:R-:W-:Y:S01]  /*8e4d0*/  LEA R6, P5, R5.reuse, R2, 0x2 ;  /* 0x0000000205067211 */ /* 0x040fe200078a10ff */
[----:B------:R1:W-:Y:S03]  /*8e4e0*/  @P3 STG.E desc[UR60][R64.64], R247 ;  /* 0x000000f740003986 */ /* 0x0003e6000c10193c */
[----:B------:R-:W-:Y:S01]  /*8e4f0*/  LEA.HI.X.SX32 R7, R5, R3, 0x2, P5 ;  /* 0x0000000305077211 */ /* 0x000fe200028f16ff */
[----:B------:R-:W-:Y:S01]  /*8e500*/  @P2 STG.E desc[UR60][R66.64], R243 ;  /* 0x000000f342002986 */ /* 0x000fe2000c10193c */
[----:B-1----:R-:W-:-:S03]  /*8e510*/  ISETP.LT.AND P3, PT, R13, R70, !P0 ;  /* 0x000000460d00720c */ /* 0x002fc60004761270 */
[----:B------:R1:W-:Y:S01]  /*8e520*/  @P1 STG.E desc[UR60][R68.64], R236 ;  /* 0x000000ec44001986 */ /* 0x0003e2000c10193c */
[----:B------:R-:W-:Y:S01]  /*8e530*/  ISETP.LT.AND P2, PT, R10, R72, !P0 ;  /* 0x000000480a00720c */ /* 0x000fe20004741270 */
[----:B------:R-:W3:Y:S02]  /*8e540*/  LDC R70, c[0x0][0x22c] ;  /* 0x00008b00ff467b82 */ /* 0x000ee40000000800 */
[----:B------:R-:W4:Y:S04]  /*8e550*/  LDL.LU R10, [R1+0x1e04] ;  /* 0x001e0400010a7983 */ /* 0x000f280000300800 */
[----:B------:R1:W-:Y:S02]  /*8e560*/  @P4 STG.E desc[UR60][R6.64], R232 ;  /* 0x000000e806004986 */ /* 0x0003e4000c10193c */
[----:B------:R-:W4:Y:S01]  /*8e570*/  LDC R72, c[0x0][0x22c] ;  /* 0x00008b00ff487b82 */ /* 0x000f220000000800 */
[----:B------:R-:W-:-:S07]  /*8e580*/  IMAD.IADD R65, R5, 0x1, R4 ;  /* 0x0000000105417824 */ /* 0x000fce00078e0204 */
[----:B-1----:R-:W1:Y:S08]  /*8e590*/  LDC R236, c[0x0][0x248] ;  /* 0x00009200ffec7b82 */ /* 0x002e700000000800 */
[----:B------:R-:W1:Y:S08]  /*8e5a0*/  LDC R232, c[0x0][0x248] ;  /* 0x00009200ffe87b82 */ /* 0x000e700000000800 */
[----:B------:R-:W1:Y:S08]  /*8e5b0*/  LDC R243, c[0x0][0x248] ;  /* 0x00009200fff37b82 */ /* 0x000e700000000800 */
[----:B------:R-:W1:Y:S01]  /*8e5c0*/  LDC R247, c[0x0][0x248] ;  /* 0x00009200fff77b82 */ /* 0x000e620000000800 */
[----:B--2---:R-:W-:-:S02]  /*8e5d0*/  ISETP.LT.AND P1, PT, R9, R73, !P0 ;  /* 0x000000490900720c */ /* 0x004fc40004721270 */
[----:B------:R-:W2:Y:S01]  /*8e5e0*/  LDL.LU R9, [R1+0x1e0c] ;  /* 0x001e0c0001097983 */ /* 0x000ea20000300800 */
[----:B---3--:R-:W-:Y:S01]  /*8e5f0*/  ISETP.LT.AND P4, PT, R8, R71, !P0 ;  /* 0x000000470800720c */ /* 0x008fe20004781270 */
[C-C-:B------:R-:W-:Y:S02]  /*8e600*/  IMAD.IADD R0, R65.reuse, 0x1, R4.reuse ;  /* 0x0000000141007824 */ /* 0x140fe400078e0204 */
[----:B------:R-:W3:Y:S01]  /*8e610*/  LDL.LU R13, [R1+0x1e08] ;  /* 0x001e0800010d7983 */ /* 0x000ee20000300800 */
[CC--:B------:R-:W-:Y:S01]  /*8e620*/  LEA R64, P6, R65.reuse, R2.reuse, 0x2 ;  /* 0x0000000241407211 */ /* 0x0c0fe200078c10ff */
[----:B------:R-:W1:Y:S02]  /*8e630*/  LDC R73, c[0x0][0x22c] ;  /* 0x00008b00ff497b82 */ /* 0x000e640000000800 */
[----:B------:R-:W3:Y:S01]  /*8e640*/  LDL.LU R8, [R1+0x1e10] ;  /* 0x001e100001087983 */ /* 0x000ee20000300800 */
[C---:B------:R-:W-:Y:S01]  /*8e650*/  LEA R66, P5, R0.reuse, R2, 0x2 ;  /* 0x0000000200427211 */ /* 0x040fe200078a10ff */
[----:B------:R-:W-:Y:S01]  /*8e660*/  IMAD.IADD R5, R0, 0x1, R4 ;  /* 0x0000000100057824 */ /* 0x000fe200078e0204 */
[----:B------:R-:W-:-:S02]  /*8e670*/  LEA.HI.X.SX32 R65, R65, R3, 0x2, P6 ;  /* 0x0000000341417211 */ /* 0x000fc400030f16ff */
[-C--:B------:R-:W-:Y:S01]  /*8e680*/  LEA.HI.X.SX32 R67, R0, R3.reuse, 0x2, P5 ;  /* 0x0000000300437211 */ /* 0x080fe200028f16ff */
[----:B------:R-:W2:Y:S01]  /*8e690*/  LDC R71, c[0x0][0x22c] ;  /* 0x00008b00ff477b82 */ /* 0x000ea20000000800 */
[C---:B------:R-:W-:Y:S01]  /*8e6a0*/  LEA R68, P6, R5.reuse, R2, 0x2 ;  /* 0x0000000205447211 */ /* 0x040fe200078c10ff */
[----:B------:R4:W-:Y:S01]  /*8e6b0*/  @P3 STG.E desc[UR60][R64.64], R237 ;  /* 0x000000ed40003986 */ /* 0x0009e2000c10193c */
[----:B------:R-:W-:Y:S02]  /*8e6c0*/  ISETP.LT.AND P3, PT, R12, R70, !P0 ;  /* 0x000000460c00720c */ /* 0x000fe40004761270 */
[-C--:B------:R-:W-:Y:S01]  /*8e6d0*/  LEA.HI.X.SX32 R69, R5, R3.reuse, 0x2, P6 ;  /* 0x0000000305457211 */ /* 0x080fe200030f16ff */
[----:B------:R4:W-:Y:S02]  /*8e6e0*/  @P2 STG.E desc[UR60][R66.64], R233 ;  /* 0x000000e942002986 */ /* 0x0009e4000c10193c */
[----:B----4-:R-:W-:Y:S01]  /*8e6f0*/  ISETP.LT.AND P2, PT, R11, R72, !P0 ;  /* 0x000000480b00720c */ /* 0x010fe20004741270 */
[----:B------:R-:W4:Y:S01]  /*8e700*/  LDC R70, c[0x0][0x22c] ;  /* 0x00008b00ff467b82 */ /* 0x000f220000000800 */
[----:B------:R-:W-:Y:S01]  /*8e710*/  IADD3 R5, R5, R4, RZ ;  /* 0x0000000405057210 */ /* 0x000fe20007ffe0ff */
[----:B------:R-:W4:Y:S06]  /*8e720*/  LDL.LU R12, [R1+0x1e14] ;  /* 0x001e1400010c7983 */ /* 0x000f2c0000300800 */
[----:B------:R-:W3:Y:S01]  /*8e730*/  LDC R72, c[0x0][0x22c] ;  /* 0x00008b00ff487b82 */ /* 0x000ee20000000800 */
[C-C-:B------:R-:W-:Y:S01]  /*8e740*/  IMAD.IADD R65, R5.reuse, 0x1, R4.reuse ;  /* 0x0000000105417824 */ /* 0x140fe200078e0204 */
[-C--:B------:R-:W-:Y:S01]  /*8e750*/  LEA R6, P5, R5, R2.reuse, 0x2 ;  /* 0x0000000205067211 */ /* 0x080fe200078a10ff */
[----:B------:R-:W-:Y:S02]  /*8e760*/  @P1 STG.E desc[UR60][R68.64], R238 ;  /* 0x000000ee44001986 */ /* 0x000fe4000c10193c */
[----:B------:R-:W-:Y:S01]  /*8e770*/  IMAD.IADD R0, R65, 0x1, R4 ;  /* 0x0000000141007824 */ /* 0x000fe200078e0204 */
[----:B------:R-:W-:Y:S01]  /*8e780*/  LEA.HI.X.SX32 R7, R5, R3, 0x2, P5 ;  /* 0x0000000305077211 */ /* 0x000fe200028f16ff */
[----:B------:R-:W4:Y:S01]  /*8e790*/  LDL.LU R11, [R1+0x1e1c] ;  /* 0x001e1c00010b7983 */ /* 0x000f220000300800 */
[-C--:B------:R-:W-:Y:S01]  /*8e7a0*/  LEA R64, P6, R65, R2.reuse, 0x2 ;  /* 0x0000000241407211 */ /* 0x080fe200078c10ff */
[----:B------:R-:W4:Y:S01]  /*8e7b0*/  LDC R233, c[0x0][0x248] ;  /* 0x00009200ffe97b82 */ /* 0x000f220000000800 */
[----:B------:R-:W-:-:S02]  /*8e7c0*/  LEA R66, P5, R0, R2, 0x2 ;  /* 0x0000000200427211 */ /* 0x000fc400078a10ff */
[-C--:B------:R-:W-:Y:S02]  /*8e7d0*/  LEA.HI.X.SX32 R65, R65, R3.reuse, 0x2, P6 ;  /* 0x0000000341417211 */ /* 0x080fe400030f16ff */
[----:B------:R-:W-:Y:S01]  /*8e7e0*/  LEA.HI.X.SX32 R67, R0, R3, 0x2, P5 ;  /* 0x0000000300437211 */ /* 0x000fe200028f16ff */
[----:B------:R1:W-:Y:S02]  /*8e7f0*/  @P4 STG.E desc[UR60][R6.64], R234 ;  /* 0x000000ea06004986 */ /* 0x0003e4000c10193c */
[----:B-1----:R-:W-:Y:S01]  /*8e800*/  ISETP.LT.AND P1, PT, R10, R73, !P0 ;  /* 0x000000490a00720c */ /* 0x002fe20004721270 */
[----:B------:R-:W1:Y:S01]  /*8e810*/  LDC R237, c[0x0][0x248] ;  /* 0x00009200ffed7b82 */ /* 0x000e620000000800 */
[----:B------:R-:W-:Y:S04]  /*8e820*/  @P3 STG.E desc[UR60][R64.64], R239 ;  /* 0x000000ef40003986 */ /* 0x000fe8000c10193c */
[----:B------:R-:W4:Y:S03]  /*8e830*/  LDL.LU R10, [R1+0x1e18] ;  /* 0x001e1800010a7983 */ /* 0x000f260000300800 */
[----:B------:R-:W1:Y:S01]  /*8e840*/  LDC R73, c[0x0][0x22c] ;  /* 0x00008b00ff497b82 */ /* 0x000e620000000800 */
[----:B------:R1:W-:Y:S01]  /*8e850*/  @P2 STG.E desc[UR60][R66.64], R235 ;  /* 0x000000eb42002986 */ /* 0x0003e2000c10193c */
[----:B------:R-:W-:-:S06]  /*8e860*/  IMAD.IADD R5, R0, 0x1, R4 ;  /* 0x0000000100057824 */ /* 0x000fcc00078e0204 */
[----:B------:R-:W4:Y:S08]  /*8e870*/  LDC R234, c[0x0][0x248] ;  /* 0x00009200ffea7b82 */ /* 0x000f300000000800 */
[----:B-1----:R-:W1:Y:S08]  /*8e880*/  LDC R235, c[0x0][0x248] ;  /* 0x00009200ffeb7b82 */ /* 0x002e700000000800 */
[----:B------:R-:W1:Y:S08]  /*8e890*/  LDC R238, c[0x0][0x248] ;  /* 0x00009200ffee7b82 */ /* 0x000e700000000800 */
[----:B------:R-:W1:Y:S01]  /*8e8a0*/  LDC R239, c[0x0][0x248] ;  /* 0x00009200ffef7b82 */ /* 0x000e620000000800 */
[----:B--2---:R-:W-:-:S02]  /*8e8b0*/  ISETP.LT.AND P4, PT, R9, R71, !P0 ;  /* 0x000000470900720c */ /* 0x004fc40004781270 */
[----:B------:R-:W2:Y:S01]  /*8e8c0*/  LDL.LU R9, [R1+0x1e20] ;  /* 0x001e200001097983 */ /* 0x000ea20000300800 */
[----:B---3--:R-:W-:-:S04]  /*8e8d0*/  ISETP.LT.AND P2, PT, R8, R72, !P0 ;  /* 0x000000480800720c */ /* 0x008fc80004741270 */
[----:B------:R-:W3:Y:S01]  /*8e8e0*/  LDC R71, c[0x0][0x22c] ;  /* 0x00008b00ff477b82 */ /* 0x000ee20000000800 */
[----:B------:R-:W2:Y:S01]  /*8e8f0*/  LDL.LU R8, [R1+0x1e2c] ;  /* 0x001e2c0001087983 */ /* 0x000ea20000300800 */
[----:B------:R-:W-:Y:S02]  /*8e900*/  LEA R68, P6, R5, R2, 0x2 ;  /* 0x0000000205447211 */ /* 0x000fe400078c10ff */
[----:B----4-:R-:W-:Y:S01]  /*8e910*/  ISETP.LT.AND P3, PT, R13, R70, !P0 ;  /* 0x000000460d00720c */ /* 0x010fe20004761270 */
[----:B------:R-:W4:Y:S01]  /*8e920*/  LDL.LU R14, [R1+0x1e40] ;  /* 0x001e4000010e7983 */ /* 0x000f220000300800 */
[C---:B------:R-:W-:Y:S02]  /*8e930*/  LEA.HI.X.SX32 R69, R5.reuse, R3, 0x2, P6 ;  /* 0x0000000305457211 */ /* 0x040fe400030f16ff */
[----:B------:R-:W-:Y:S01]  /*8e940*/  IADD3 R5, R5, R4, RZ ;  /* 0x0000000405057210 */ /* 0x000fe20007ffe0ff */
[----:B------:R-:W1:Y:S01]  /*8e950*/  LDC R70, c[0x0][0x22c] ;  /* 0x00008b00ff467b82 */ /* 0x000e620000000800 */
[----:B------:R-:W4:Y:S04]  /*8e960*/  LDL.LU R13, [R1+0x1e38] ;  /* 0x001e3800010d7983 */ /* 0x000f280000300800 */
[----:B------:R3:W-:Y:S01]  /*8e970*/  @P1 STG.E desc[UR60][R68.64], R228 ;  /* 0x000000e444001986 */ /* 0x0007e2000c10193c */
[----:B------:R-:W-:-:S02]  /*8e980*/  ISETP.LT.AND P1, PT, R12, R73, !P0 ;  /* 0x000000490c00720c */ /* 0x000fc40004721270 */
[----:B------:R-:W2:Y:S01]  /*8e990*/  LDC R72, c[0x0][0x22c] ;  /* 0x00008b00ff487b82 */ /* 0x000ea20000000800 */
[----:B------:R-:W4:Y:S01]  /*8e9a0*/  LDL.LU R12, [R1+0x1e44] ;  /* 0x001e4400010c7983 */ /* 0x000f220000300800 */
[C---:B------:R-:W-:Y:S01]  /*8e9b0*/  IMAD.IADD R65, R5.reuse, 0x1, R4 ;  /* 0x0000000105417824 */ /* 0x040fe200078e0204 */
[----:B------:R-:W-:-:S05]  /*8e9c0*/  LEA R6, P5, R5, R2, 0x2 ;  /* 0x0000000205067211 */ /* 0x000fca00078a10ff */
[----:B------:R-:W2:Y:S01]  /*8e9d0*/  LDC R73, c[0x0][0x22c] ;  /* 0x00008b00ff497b82 */ /* 0x000ea20000000800 */
[--C-:B------:R-:W-:Y:S01]  /*8e9e0*/  IMAD.IADD R0, R65, 0x1, R4.reuse ;  /* 0x0000000141007824 */ /* 0x100fe200078e0204 */
[-C--:B------:R-:W-:Y:S02]  /*8e9f0*/  LEA.HI.X.SX32 R7, R5, R3.reuse, 0x2, P5 ;  /* 0x0000000305077211 */ /* 0x080fe400028f16ff */
[CC--:B------:R-:W-:Y:S01]  /*8ea00*/  LEA R64, P6, R65.reuse, R2.reuse, 0x2 ;  /* 0x0000000241407211 */ /* 0x0c0fe200078c10ff */
[C---:B------:R-:W-:Y:S01]  /*8ea10*/  IMAD.IADD R5, R0.reuse, 0x1, R4 ;  /* 0x0000000100057824 */ /* 0x040fe200078e0204 */
[-C--:B------:R-:W-:Y:S02]  /*8ea20*/  LEA R66, P5, R0, R2.reuse, 0x2 ;  /* 0x0000000200427211 */ /* 0x080fe400078a10ff */
[----:B------:R-:W-:Y:S02]  /*8ea30*/  LEA.HI.X.SX32 R65, R65, R3, 0x2, P6 ;  /* 0x0000000341417211 */ /* 0x000fe400030f16ff */
[----:B---3--:R-:W-:-:S02]  /*8ea40*/  LEA R68, P6, R5, R2, 0x2 ;  /* 0x0000000205447211 */ /* 0x008fc400078c10ff */
[-C--:B------:R-:W-:Y:S02]  /*8ea50*/  LEA.HI.X.SX32 R67, R0, R3.reuse, 0x2, P5 ;  /* 0x0000000300437211 */ /* 0x080fe400028f16ff */
[----:B------:R-:W-:Y:S01]  /*8ea60*/  LEA.HI.X.SX32 R69, R5, R3, 0x2, P6 ;  /* 0x0000000305457211 */ /* 0x000fe200030f16ff */
[----:B------:R-:W-:Y:S01]  /*8ea70*/  @P4 STG.E desc[UR60][R6.64], R224 ;  /* 0x000000e006004986 */ /* 0x000fe2000c10193c */
[----:B------:R-:W-:Y:S02]  /*8ea80*/  ISETP.LT.AND P4, PT, R11, R71, !P0 ;  /* 0x000000470b00720c */ /* 0x000fe40004781270 */
[----:B------:R-:W-:Y:S01]  /*8ea90*/  IADD3 R5, R5, R4, RZ ;  /* 0x0000000405057210 */ /* 0x000fe20007ffe0ff */
[----:B------:R3:W-:Y:S01]  /*8eaa0*/  @P3 STG.E desc[UR60][R64.64], R229 ;  /* 0x000000e540003986 */ /* 0x0007e2000c10193c */
[----:B-1----:R-:W-:Y:S01]  /*8eab0*/  ISETP.LT.AND P3, PT, R10, R70, !P0 ;  /* 0x000000460a00720c */ /* 0x002fe20004761270 */
[----:B------:R-:W1:Y:S02]  /*8eac0*/  LDC R71, c[0x0][0x22c] ;  /* 0x00008b00ff477b82 */ /* 0x000e640000000800 */
[----:B------:R3:W-:Y:S04]  /*8ead0*/  @P2 STG.E desc[UR60][R66.64], R225 ;  /* 0x000000e142002986 */ /* 0x0007e8000c10193c */
[----:B------:R-:W4:Y:S02]  /*8eae0*/  LDL.LU R11, [R1+0x1e54] ;  /* 0x001e5400010b7983 */ /* 0x000f240000300800 */
[----:B------:R-:W4:Y:S02]  /*8eaf0*/  LDC R70, c[0x0][0x22c] ;  /* 0x00008b00ff467b82 */ /* 0x000f240000000800 */
[----:B------:R3:W-:Y:S04]  /*8eb00*/  @P1 STG.E desc[UR60][R68.64], R230 ;  /* 0x000000e644001986 */ /* 0x0007e8000c10193c */
[----:B------:R-:W4:Y:S01]  /*8eb10*/  LDL.LU R10, [R1+0x1e68] ;  /* 0x001e6800010a7983 */ /* 0x000f220000300800 */
[----:B--2---:R-:W-:-:S03]  /*8eb20*/  ISETP.LT.AND P2, PT, R9, R72, !P0 ;  /* 0x000000480900720c */ /* 0x004fc60004741270 */
[----:B------:R-:W2:Y:S01]  /*8eb30*/  LDL.LU R9, [R1+0x1e70] ;  /* 0x001e700001097983 */ /* 0x000ea20000300800 */
[----:B------:R-:W1:Y:S01]  /*8eb40*/  LDC R72, c[0x0][0x22c] ;  /* 0x00008b00ff487b82 */ /* 0x000e620000000800 */
[----:B------:R-:W-:Y:S02]  /*8eb50*/  ISETP.LT.AND P1, PT, R8, R73, !P0 ;  /* 0x000000490800720c */ /* 0x000fe40004721270 */
[----:B------:R-:W2:Y:S01]  /*8eb60*/  LDL.LU R8, [R1+0x1e6c] ;  /* 0x001e6c0001087983 */ /* 0x000ea20000300800 */
[C---:B---3--:R-:W-:Y:S01]  /*8eb70*/  IMAD.IADD R65, R5.reuse, 0x1, R4 ;  /* 0x0000000105417824 */ /* 0x048fe200078e0204 */
[----:B------:R-:W-:-:S03]  /*8eb80*/  LEA R6, P5, R5, R2, 0x2 ;  /* 0x0000000205067211 */ /* 0x000fc600078a10ff */
[----:B------:R-:W3:Y:S01]  /*8eb90*/  LDC R73, c[0x0][0x22c] ;  /* 0x00008b00ff497b82 */ /* 0x000ee20000000800 */
[--C-:B------:R-:W-:Y:S01]  /*8eba0*/  IMAD.IADD R0, R65, 0x1, R4.reuse ;  /* 0x0000000141007824 */ /* 0x100fe200078e0204 */
[-C--:B------:R-:W-:Y:S02]  /*8ebb0*/  LEA.HI.X.SX32 R7, R5, R3.reuse, 0x2, P5 ;  /* 0x0000000305077211 */ /* 0x080fe400028f16ff */
[CC--:B------:R-:W-:Y:S02]  /*8ebc0*/  LEA R64, P6, R65.reuse, R2.reuse, 0x2 ;  /* 0x0000000241407211 */ /* 0x0c0fe400078c10ff */
[CC--:B------:R-:W-:Y:S01]  /*8ebd0*/  LEA R66, P5, R0.reuse, R2.reuse, 0x2 ;  /* 0x0000000200427211 */ /* 0x0c0fe200078a10ff */
[C---:B------:R-:W-:Y:S01]  /*8ebe0*/  IMAD.IADD R5, R0.reuse, 0x1, R4 ;  /* 0x0000000100057824 */ /* 0x040fe200078e0204 */
[-C--:B------:R-:W-:Y:S02]  /*8ebf0*/  LEA.HI.X.SX32 R65, R65, R3.reuse, 0x2, P6 ;  /* 0x0000000341417211 */ /* 0x080fe400030f16ff */
[----:B------:R-:W-:Y:S01]  /*8ec00*/  LEA.HI.X.SX32 R67, R0, R3, 0x2, P5 ;  /* 0x0000000300437211 */ /* 0x000fe200028f16ff */
[----:B------:R-:W-:Y:S01]  /*8ec10*/  @P4 STG.E desc[UR60][R6.64], R226 ;  /* 0x000000e206004986 */ /* 0x000fe2000c10193c */
[----:B------:R-:W-:-:S03]  /*8ec20*/  LEA R68, P6, R5, R2, 0x2 ;  /* 0x0000000205447211 */ /* 0x000fc600078c10ff */
[----:B------:R1:W-:Y:S01]  /*8ec30*/  @P3 STG.E desc[UR60][R64.64], R231 ;  /* 0x000000e740003986 */ /* 0x0003e2000c10193c */
[----:B----4-:R-:W-:Y:S02]  /*8ec40*/  ISETP.LT.AND P3, PT, R13, R70, !P0 ;  /* 0x000000460d00720c */ /* 0x010fe40004761270 */
[----:B------:R-:W4:Y:S01]  /*8ec50*/  LDC R70, c[0x0][0x22c] ;  /* 0x00008b00ff467b82 */ /* 0x000f220000000800 */
[----:B------:R3:W-:Y:S01]  /*8ec60*/  @P2 STG.E desc[UR60][R66.64], R227 ;  /* 0x000000e342002986 */ /* 0x0007e2000c10193c */
[----:B-1----:R-:W-:Y:S02]  /*8ec70*/  ISETP.LT.AND P2, PT, R12, R72, !P0 ;  /* 0x000000480c00720c */ /* 0x002fe40004741270 */
[C---:B------:R-:W-:Y:S01]  /*8ec80*/  LEA.HI.X.SX32 R69, R5.reuse, R3, 0x2, P6 ;  /* 0x0000000305457211 */ /* 0x040fe200030f16ff */
[----:B------:R-:W2:Y:S01]  /*8ec90*/  LDL.LU R12, [R1+0x1e74] ;  /* 0x001e7400010c7983 */ /* 0x000ea20000300800 */
[----:B------:R-:W-:Y:S02]  /*8eca0*/  ISETP.LT.AND P4, PT, R14, R71, !P0 ;  /* 0x000000470e00720c */ /* 0x000fe40004781270 */
[----:B------:R-:W2:Y:S01]  /*8ecb0*/  LDC R72, c[0x0][0x22c] ;  /* 0x00008b00ff487b82 */ /* 0x000ea20000000800 */
[----:B------:R-:W-:-:S07]  /*8ecc0*/  IADD3 R5, R5, R4, RZ ;  /* 0x0000000405057210 */ /* 0x000fce0007ffe0ff */
[----:B------:R-:W1:Y:S01]  /*8ecd0*/  LDC R71, c[0x0][0x22c] ;  /* 0x00008b00ff477b82 */ /* 0x000e620000000800 */
[C---:B------:R-:W-:Y:S01]  /*8ece0*/  IMAD.IADD R65, R5.reuse, 0x1, R4 ;  /* 0x0000000105417824 */ /* 0x040fe200078e0204 */
[----:B------:R-:W-:-:S03]  /*8ecf0*/  LEA R6, P5, R5, R2, 0x2 ;  /* 0x0000000205067211 */ /* 0x000fc600078a10ff */
[----:B------:R-:W-:Y:S01]  /*8ed00*/  IMAD.IADD R0, R65, 0x1, R4 ;  /* 0x0000000141007824 */ /* 0x000fe200078e0204 */
[-C--:B------:R-:W-:Y:S02]  /*8ed10*/  LEA.HI.X.SX32 R7, R5, R3.reuse, 0x2, P5 ;  /* 0x0000000305077211 */ /* 0x080fe400028f16ff */
[CC--:B------:R-:W-:Y:S02]  /*8ed20*/  LEA R64, P6, R65.reuse, R2.reuse, 0x2 ;  /* 0x0000000241407211 */ /* 0x0c0fe400078c10ff */
[C---:B---3--:R-:W-:Y:S02]  /*8ed30*/  LEA R66, P5, R0.reuse, R2, 0x2 ;  /* 0x0000000200427211 */ /* 0x048fe400078a10ff */
[-C--:B------:R-:W-:Y:S02]  /*8ed40*/  LEA.HI.X.SX32 R65, R65, R3.reuse, 0x2, P6 ;  /* 0x0000000341417211 */ /* 0x080fe400030f16ff */
[----:B------:R-:W-:Y:S01]  /*8ed50*/  LEA.HI.X.SX32 R67, R0, R3, 0x2, P5 ;  /* 0x0000000300437211 */ /* 0x000fe200028f16ff */
[----:B------:R3:W-:Y:S01]  /*8ed60*/  @P1 STG.E desc[UR60][R68.64], R220 ;  /* 0x000000dc44001986 */ /* 0x0007e2000c10193c */
[----:B------:R-:W-:-:S02]  /*8ed70*/  ISETP.LT.AND P1, PT, R11, R73, !P0 ;  /* 0x000000490b00720c */ /* 0x000fc40004721270 */
[----:B------:R-:W1:Y:S01]  /*8ed80*/  LDC R73, c[0x0][0x22c] ;  /* 0x00008b00ff497b82 */ /* 0x000e620000000800 */
[----:B------:R-:W-:Y:S01]  /*8ed90*/  @P4 STG.E desc[UR60][R6.64], R216 ;  /* 0x000000d806004986 */ /* 0x000fe2000c10193c */
[----:B----4-:R-:W-:-:S03]  /*8eda0*/  ISETP.LT.AND P4, PT, R10, R70, !P0 ;  /* 0x000000460a00720c */ /* 0x010fc60004781270 */
[----:B------:R-:W4:Y:S01]  /*8edb0*/  LDL.LU R11, [R1+0x1e80] ;  /* 0x001e8000010b7983 */ /* 0x000f220000300800 */
[----:B------:R-:W-:Y:S02]  /*8edc0*/  IMAD.IADD R5, R0, 0x1, R4 ;  /* 0x0000000100057824 */ /* 0x000fe400078e0204 */
[----:B------:R-:W4:Y:S01]  /*8edd0*/  LDC R70, c[0x0][0x22c] ;  /* 0x00008b00ff467b82 */ /* 0x000f220000000800 */
[----:B------:R1:W-:Y:S04]  /*8ede0*/  @P3 STG.E desc[UR60][R64.64], R221 ;  /* 0x000000dd40003986 */ /* 0x0003e8000c10193c */
[----:B------:R1:W-:Y:S04]  /*8edf0*/  @P2 STG.E desc[UR60][R66.64], R217 ;  /* 0x000000d942002986 */ /* 0x0003e8000c10193c */
[----:B------:R-:W4:Y:S01]  /*8ee00*/  LDL.LU R10, [R1+0x1e90] ;  /* 0x001e9000010a7983 */ /* 0x000f220000300800 */
[----:B--2---:R-:W-:-:S03]  /*8ee10*/  ISETP.LT.AND P3, PT, R9, R72, !P0 ;  /* 0x000000480900720c */ /* 0x004fc60004761270 */
[----:B------:R-:W2:Y:S01]  /*8ee20*/  LDL.LU R9, [R1+0x1e94] ;  /* 0x001e940001097983 */ /* 0x000ea20000300800 */
[C---:B---3--:R-:W-:Y:S01]  /*8ee30*/  LEA R68, P6, R5.reuse, R2, 0x2 ;  /* 0x0000000205447211 */ /* 0x048fe200078c10ff */
[----:B------:R-:W3:Y:S01]  /*8ee40*/  LDC R72, c[0x0][0x22c] ;  /* 0x00008b00ff487b82 */ /* 0x000ee20000000800 */
[----:B-1----:R-:W-:Y:S02]  /*8ee50*/  ISETP.LT.AND P2, PT, R8, R71, !P0 ;  /* 0x000000470800720c */ /* 0x002fe40004741270 */
[----:B------:R-:W3:Y:S01]  /*8ee60*/  LDL.LU R8, [R1+0x1e98] ;  /* 0x001e980001087983 */ /* 0x000ee20000300800 */
[----:B------:R-:W-:-:S04]  /*8ee70*/  LEA.HI.X.SX32 R69, R5, R3, 0x2, P6 ;  /* 0x0000000305457211 */ /* 0x000fc800030f16ff */
[----:B------:R-:W1:Y:S01]  /*8ee80*/  LDC R71, c[0x0][0x22c] ;  /* 0x00008b00ff477b82 */ /* 0x000e620000000800 */
[----:B------:R-:W-:Y:S01]  /*8ee90*/  IADD3 R5, R5, R4, RZ ;  /* 0x0000000405057210 */ /* 0x000fe20007ffe0ff */
[----:B------:R-:W3:Y:S04]  /*8eea0*/  LDL.LU R15, [R1+0x1eb0] ;  /* 0x001eb000010f7983 */ /* 0x000ee80000300800 */
[----:B------:R-:W3:Y:S01]  /*8eeb0*/  LDL.LU R14, [R1+0x1ea4] ;  /* 0x001ea400010e7983 */ /* 0x000ee20000300800 */
[----:B------:R-:W-:-:S03]  /*8eec0*/  IMAD.IADD R65, R5, 0x1, R4 ;  /* 0x0000000105417824 */ /* 0x000fc600078e0204 */
[----:B------:R1:W-:Y:S04]  /*8eed0*/  @P1 STG.E desc[UR60][R68.64], R222 ;  /* 0x000000de44001986 */ /* 0x0003e8000c10193c */
[----:B------:R-:W3:Y:S01]  /*8eee0*/  LDL.LU R13, [R1+0x1ebc] ;  /* 0x001ebc00010d7983 */ /* 0x000ee20000300800 */
[-C--:B------:R-:W-:Y:S01]  /*8eef0*/  LEA R6, P5, R5, R2.reuse, 0x2 ;  /* 0x0000000205067211 */ /* 0x080fe200078a10ff */
[--C-:B------:R-:W-:Y:S01]  /*8ef00*/  IMAD.IADD R0, R65, 0x1, R4.reuse ;  /* 0x0000000141007824 */ /* 0x100fe200078e0204 */
[----:B------:R-:W-:Y:S02]  /*8ef10*/  ISETP.LT.AND P1, PT, R12, R73, !P0 ;  /* 0x000000490c00720c */ /* 0x000fe40004721270 */
[----:B------:R-:W3:Y:S01]  /*8ef20*/  LDC R73, c[0x0][0x22c] ;  /* 0x00008b00ff497b82 */ /* 0x000ee20000000800 */
[----:B------:R-:W3:Y:S01]  /*8ef30*/  LDL.LU R12, [R1+0x1ec0] ;  /* 0x001ec000010c7983 */ /* 0x000ee20000300800 */
[----:B------:R-:W-:Y:S01]  /*8ef40*/  LEA.HI.X.SX32 R7, R5, R3, 0x2, P5 ;  /* 0x0000000305077211 */ /* 0x000fe200028f16ff */
[----:B------:R-:W-:Y:S01]  /*8ef50*/  IMAD.IADD R5, R0, 0x1, R4 ;  /* 0x0000000100057824 */ /* 0x000fe200078e0204 */
[----:B------:R-:W-:-:S02]  /*8ef60*/  LEA R64, P6, R65, R2, 0x2 ;  /* 0x0000000241407211 */ /* 0x000fc400078c10ff */
[CC--:B------:R-:W-:Y:S02]  /*8ef70*/  LEA R66, P5, R0.reuse, R2.reuse, 0x2 ;  /* 0x0000000200427211 */ /* 0x0c0fe400078a10ff */
[-C--:B------:R-:W-:Y:S02]  /*8ef80*/  LEA.HI.X.SX32 R65, R65, R3.reuse, 0x2, P6 ;  /* 0x0000000341417211 */ /* 0x080fe400030f16ff */
[C---:B-1----:R-:W-:Y:S02]  /*8ef90*/  LEA R68, P6, R5.reuse, R2, 0x2 ;  /* 0x0000000205447211 */ /* 0x042fe400078c10ff */
[-C--:B------:R-:W-:Y:S02]  /*8efa0*/  LEA.HI.X.SX32 R67, R0, R3.reuse, 0x2, P5 ;  /* 0x0000000300437211 */ /* 0x080fe400028f16ff */
[----:B------:R-:W-:Y:S01]  /*8efb0*/  LEA.HI.X.SX32 R69, R5, R3, 0x2, P6 ;  /* 0x0000000305457211 */ /* 0x000fe200030f16ff */
[----:B------:R-:W-:Y:S04]  /*8efc0*/  @P4 STG.E desc[UR60][R6.64], R218 ;  /* 0x000000da06004986 */ /* 0x000fe8000c10193c */
[----:B------:R1:W-:Y:S04]  /*8efd0*/  @P3 STG.E desc[UR60][R64.64], R223 ;  /* 0x000000df40003986 */ /* 0x0003e8000c10193c */
[----:B------:R-:W-:Y:S04]  /*8efe0*/  @P2 STG.E desc[UR60][R66.64], R219 ;  /* 0x000000db42002986 */ /* 0x000fe8000c10193c */
[----:B------:R1:W-:Y:S01]  /*8eff0*/  @P1 STG.E desc[UR60][R68.64], R212 ;  /* 0x000000d444001986 */ /* 0x0003e2000c10193c */
[----:B----4-:R-:W-:-:S03]  /*8f000*/  ISETP.LT.AND P4, PT, R11, R70, !P0 ;  /* 0x000000460b00720c */ /* 0x010fc60004781270 */
[----:B------:R-:W4:Y:S01]  /*8f010*/  LDL.LU R11, [R1+0x1ed0] ;  /* 0x001ed000010b7983 */ /* 0x000f220000300800 */
[----:B------:R-:W-:Y:S01]  /*8f020*/  IADD3 R5, R5, R4, RZ ;  /* 0x0000000405057210 */ /* 0x000fe20007ffe0ff */
[----:B------:R-:W1:Y:S01]  /*8f030*/  LDC R70, c[0x0][0x22c] ;  /* 0x00008b00ff467b82 */ /* 0x000e620000000800 */
[----:B------:R-:W-:Y:S02]  /*8f040*/  ISETP.LT.AND P3, PT, R10, R71, !P0 ;  /* 0x000000470a00720c */ /* 0x000fe40004761270 */
[----:B------:R-:W4:Y:S01]  /*8f050*/  LDL.LU R10, [R1+0x1ef0] ;  /* 0x001ef000010a7983 */ /* 0x000f220000300800 */
[----:B--2---:R-:W-:Y:S02]  /*8f060*/  ISETP.LT.AND P2, PT, R9, R74, !P0 ;  /* 0x0000004a0900720c */ /* 0x004fe40004741270 */
[----:B---3--:R-:W-:Y:S01]  /*8f070*/  ISETP.LT.AND P1, PT, R8, R73, !P0 ;  /* 0x000000490800720c */ /* 0x008fe20004721270 */
[----:B------:R-:W2:Y:S01]  /*8f080*/  LDL.LU R9, [R1+0x1ee0] ;  /* 0x001ee00001097983 */ /* 0x000ea20000300800 */
[C-C-:B-1----:R-:W-:Y:S01]  /*8f090*/  IMAD.IADD R65, R5.reuse, 0x1, R4.reuse ;  /* 0x0000000105417824 */ /* 0x142fe200078e0204 */
[----:B------:R-:W1:Y:S02]  /*8f0a0*/  LDC R71, c[0x0][0x22c] ;  /* 0x00008b00ff477b82 */ /* 0x000e640000000800 */
[----:B------:R-:W3:Y:S01]  /*8f0b0*/  LDL.LU R8, [R1+0x1ed4] ;  /* 0x001ed40001087983 */ /* 0x000ee20000300800 */
[----:B------:R-:W-:Y:S01]  /*8f0c0*/  LEA R6, P5, R5, R2, 0x2 ;  /* 0x0000000205067211 */ /* 0x000fe200078a10ff */
[----:B------:R-:W-:-:S04]  /*8f0d0*/  IMAD.IADD R0, R65, 0x1, R4 ;  /* 0x0000000141007824 */ /* 0x000fc800078e0204 */
[----:B------:R-:W1:Y:S01]  /*8f0e0*/  LDC R74, c[0x0][0x22c] ;  /* 0x00008b00ff4a7b82 */ /* 0x000e620000000800 */
[----:B------:R-:W-:Y:S01]  /*8f0f0*/  LEA.HI.X.SX32 R7, R5, R3, 0x2, P5 ;  /* 0x0000000305077211 */ /* 0x000fe200028f16ff */
[----:B------:R-:W-:Y:S01]  /*8f100*/  IMAD.IADD R5, R0, 0x1, R4 ;  /* 0x0000000100057824 */ /* 0x000fe200078e0204 */
[----:B------:R-:W-:-:S04]  /*8f110*/  LEA R64, P6, R65, R2, 0x2 ;  /* 0x0000000241407211 */ /* 0x000fc800078c10ff */
[-C--:B------:R-:W-:Y:S01]  /*8f120*/  LEA.HI.X.SX32 R65, R65, R3.reuse, 0x2, P6 ;  /* 0x0000000341417211 */ /* 0x080fe200030f16ff */
[----:B------:R-:W4:Y:S01]  /*8f130*/  LDC R73, c[0x0][0x22c] ;  /* 0x00008b00ff497b82 */ /* 0x000f220000000800 */
[CC--:B------:R-:W-:Y:S02]  /*8f140*/  LEA R68, P6, R5.reuse, R2.reuse, 0x2 ;  /* 0x0000000205447211 */ /* 0x0c0fe400078c10ff */
[C---:B------:R-:W-:Y:S02]  /*8f150*/  LEA R66, P5, R0.reuse, R2, 0x2 ;  /* 0x0000000200427211 */ /* 0x040fe400078a10ff */
[CC--:B------:R-:W-:Y:S02]  /*8f160*/  LEA.HI.X.SX32 R69, R5.reuse, R3.reuse, 0x2, P6 ;  /* 0x0000000305457211 */ /* 0x0c0fe400030f16ff */
[----:B------:R-:W-:Y:S01]  /*8f170*/  IADD3 R5, R5, R4, RZ ;  /* 0x0000000405057210 */ /* 0x000fe20007ffe0ff */
[----:B------:R1:W-:Y:S01]  /*8f180*/  @P4 STG.E desc[UR60][R6.64], R208 ;  /* 0x000000d006004986 */ /* 0x0003e2000c10193c */
[----:B------:R-:W-:-:S03]  /*8f190*/  LEA.HI.X.SX32 R67, R0, R3, 0x2, P5 ;  /* 0x0000000300437211 */ /* 0x000fc600028f16ff */
[----:B------:R1:W-:Y:S01]  /*8f1a0*/  @P3 STG.E desc[UR60][R64.64], R213 ;  /* 0x000000d540003986 */ /* 0x0003e2000c10193c */
[----:B------:R-:W-:Y:S02]  /*8f1b0*/  ISETP.LT.AND P3, PT, R14, R70, !P0 ;  /* 0x000000460e00720c */ /* 0x000fe40004761270 */
[----:B------:R-:W4:Y:S01]  /*8f1c0*/  LDC R70, c[0x0][0x22c] ;  /* 0x00008b00ff467b82 */ /* 0x000f220000000800 */
[----:B------:R1:W-:Y:S02]  /*8f1d0*/  @P2 STG.E desc[UR60][R66.64], R209 ;  /* 0x000000d142002986 */ /* 0x0003e4000c10193c */
[----:B-1----:R-:W-:Y:S02]  /*8f1e0*/  LEA R6, P4, R5, R2, 0x2 ;  /* 0x0000000205067211 */ /* 0x002fe400078810ff */
[----:B------:R1:W-:Y:S01]  /*8f1f0*/  @P1 STG.E desc[UR60][R68.64], R214 ;  /* 0x000000d644001986 */ /* 0x0003e2000c10193c */
[----:B------:R-:W-:Y:S01]  /*8f200*/  ISETP.LT.AND P2, PT, R13, R72, !P0 ;  /* 0x000000480d00720c */ /* 0x000fe20004741270 */
[C---:B------:R-:W-:Y:S01]  /*8f210*/  IMAD.IADD R65, R5.reuse, 0x1, R4 ;  /* 0x0000000105417824 */ /* 0x040fe200078e0204 */
[----:B------:R-:W-:Y:S01]  /*8f220*/  LEA.HI.X.SX32 R7, R5, R3, 0x2, P4 ;  /* 0x0000000305077211 */ /* 0x000fe200020f16ff */
[----:B------:R-:W2:Y:S01]  /*8f230*/  LDC R72, c[0x0][0x22c] ;  /* 0x00008b00ff487b82 */ /* 0x000ea20000000800 */
[----:B------:R-:W-:-:S02]  /*8f240*/  ISETP.LT.AND P1, PT, R15, R71, !P0 ;  /* 0x000000470f00720c */ /* 0x000fc40004721270 */
[----:B------:R-:W-:Y:S02]  /*8f250*/  ISETP.LT.AND P4, PT, R12, R74, !P0 ;  /* 0x0000004a0c00720c */ /* 0x000fe40004781270 */
[----:B------:R-:W3:Y:S01]  /*8f260*/  LDL.LU R12, [R1+0x1f04] ;  /* 0x001f0400010c7983 */ /* 0x000ee20000300800 */
[C-C-:B------:R-:W-:Y:S02]  /*8f270*/  IMAD.IADD R0, R65.reuse, 0x1, R4.reuse ;  /* 0x0000000141007824 */ /* 0x140fe400078e0204 */
[----:B------:R-:W3:Y:S01]  /*8f280*/  LDC R71, c[0x0][0x22c] ;  /* 0x00008b00ff477b82 */ /* 0x000ee20000000800 */
[CC--:B------:R-:W-:Y:S01]  /*8f290*/  LEA R64, P6, R65.reuse, R2.reuse, 0x2 ;  /* 0x0000000241407211 */ /* 0x0c0fe200078c10ff */
[C---:B------:R-:W-:Y:S01]  /*8f2a0*/  IMAD.IADD R5, R0.reuse, 0x1, R4 ;  /* 0x0000000100057824 */ /* 0x040fe200078e0204 */
[----:B------:R-:W-:Y:S02]  /*8f2b0*/  LEA R66, P5, R0, R2, 0x2 ;  /* 0x0000000200427211 */ /* 0x000fe400078a10ff */
[----:B------:R-:W-:-:S02]  /*8f2c0*/  LEA.HI.X.SX32 R65, R65, R3, 0x2, P6 ;  /* 0x0000000341417211 */ /* 0x000fc400030f16ff */
[C---:B-1----:R-:W-:Y:S01]  /*8f2d0*/  LEA R68, P6, R5.reuse, R2, 0x2 ;  /* 0x0000000205447211 */ /* 0x042fe200078c10ff */
[----:B------:R-:W1:Y:S01]  /*8f2e0*/  LDC R15, c[0x0][0x248] ;  /* 0x00009200ff0f7b82 */ /* 0x000e620000000800 */
[-C--:B------:R-:W-:Y:S02]  /*8f2f0*/  LEA.HI.X.SX32 R67, R0, R3.reuse, 0x2, P5 ;  /* 0x0000000300437211 */ /* 0x080fe400028f16ff */
[----:B------:R-:W-:Y:S01]  /*8f300*/  LEA.HI.X.SX32 R69, R5, R3, 0x2, P6 ;  /* 0x0000000305457211 */ /* 0x000fe200030f16ff */
[----:B------:R-:W-:Y:S04]  /*8f310*/  @P1 STG.E desc[UR60][R6.64], R210 ;  /* 0x000000d206001986 */ /* 0x000fe8000c10193c */
[----:B------:R-:W-:Y:S04]  /*8f320*/  @P3 STG.E desc[UR60][R64.64], R215 ;  /* 0x000000d740003986 */ /* 0x000fe8000c10193c */
[----:B------:R3:W-:Y:S01]  /*8f330*/  @P2 STG.E desc[UR60][R66.64], R211 ;  /* 0x000000d342002986 */ /* 0x0007e2000c10193c */
[----:B----4-:R-:W-:-:S02]  /*8f340*/  ISETP.LT.AND P3, PT, R10, R73, !P0 ;  /* 0x000000490a00720c */ /* 0x010fc40004761270 */
[----:B------:R-:W-:Y:S01]  /*8f350*/  IADD3 R0, R5, R4, RZ ;  /* 0x0000000405007210 */ /* 0x000fe20007ffe0ff */
[----:B------:R4:W-:Y:S01]  /*8f360*/  @P4 STG.E desc[UR60][R68.64], R204 ;  /* 0x000000cc44004986 */ /* 0x0009e2000c10193c */
[----:B------:R-:W-:Y:S01]  /*8f370*/  ISETP.LT.AND P4, PT, R11, R70, !P0 ;  /* 0x000000460b00720c */ /* 0x000fe20004781270 */
[----:B------:R-:W1:Y:S02]  /*8f380*/  LDC R73, c[0x0][0x22c] ;  /* 0x00008b00ff497b82 */ /* 0x000e640000000800 */
[----:B------:R-:W1:Y:S04]  /*8f390*/  LDL.LU R11, [R1+0x1f10] ;  /* 0x001f1000010b7983 */ /* 0x000e680000300800 */
[----:B------:R-:W4:Y:S02]  /*8f3a0*/  LDL.LU R10, [R1+0x1f0c] ;  /* 0x001f0c00010a7983 */ /* 0x000f240000300800 */
[----:B------:R-:W4:Y:S01]  /*8f3b0*/  LDC R70, c[0x0][0x22c] ;  /* 0x00008b00ff467b82 */ /* 0x000f220000000800 */
[----:B--2---:R-:W-:-:S02]  /*8f3c0*/  ISETP.LT.AND P2, PT, R9, R72, !P0 ;  /* 0x000000480900720c */ /* 0x004fc40004741270 */
[----:B------:R-:W2:Y:S01]  /*8f3d0*/  LDL.LU R9, [R1+0x1f24] ;  /* 0x001f240001097983 */ /* 0x000ea20000300800 */
[----:B---3--:R-:W-:Y:S01]  /*8f3e0*/  ISETP.LT.AND P1, PT, R8, R71, !P0 ;  /* 0x000000470800720c */ /* 0x008fe20004721270 */
[C-C-:B------:R-:W-:Y:S02]  /*8f3f0*/  IMAD.IADD R66, R0.reuse, 0x1, R4.reuse ;  /* 0x0000000100427824 */ /* 0x140fe400078e0204 */
[----:B------:R-:W3:Y:S01]  /*8f400*/  LDL.LU R8, [R1+0x1f38] ;  /* 0x001f380001087983 */ /* 0x000ee20000300800 */
[-C--:B------:R-:W-:Y:S01]  /*8f410*/  LEA R64, P5, R0, R2.reuse, 0x2 ;  /* 0x0000000200407211 */ /* 0x080fe200078a10ff */
[----:B------:R-:W1:Y:S01]  /*8f420*/  LDC R72, c[0x0][0x22c] ;  /* 0x00008b00ff487b82 */ /* 0x000e620000000800 */
[C---:B------:R-:W-:Y:S01]  /*8f430*/  IMAD.IADD R6, R66.reuse, 0x1, R4 ;  /* 0x0000000142067824 */ /* 0x040fe200078e0204 */
[----:B----4-:R-:W-:Y:S01]  /*8f440*/  LEA R68, P6, R66, R2, 0x2 ;  /* 0x0000000242447211 */ /* 0x010fe200078c10ff */
[----:B------:R-:W4:Y:S01]  /*8f450*/  LDL.LU R13, [R1+0x1f34] ;  /* 0x001f3400010d7983 */ /* 0x000f220000300800 */
[----:B------:R-:W-:-:S02]  /*8f460*/  LEA.HI.X.SX32 R65, R0, R3, 0x2, P5 ;  /* 0x0000000300417211 */ /* 0x000fc400028f16ff */
[-C--:B------:R-:W-:Y:S02]  /*8f470*/  LEA.HI.X.SX32 R69, R66, R3.reuse, 0x2, P6 ;  /* 0x0000000342457211 */ /* 0x080fe400030f16ff */
[C---:B------:R-:W-:Y:S01]  /*8f480*/  LEA R66, P5, R6.reuse, R2, 0x2 ;  /* 0x0000000206427211 */ /* 0x040fe200078a10ff */
[----:B------:R1:W-:Y:S03]  /*8f490*/  @P4 STG.E desc[UR60][R64.64], R200 ;  /* 0x000000c840004986 */ /* 0x0003e6000c10193c */
[C---:B------:R-:W-:Y:S01]  /*8f4a0*/  LEA.HI.X.SX32 R67, R6.reuse, R3, 0x2, P5 ;  /* 0x0000000306437211 */ /* 0x040fe200028f16ff */
[----:B------:R1:W-:Y:S01]  /*8f4b0*/  @P3 STG.E desc[UR60][R68.64], R205 ;  /* 0x000000cd44003986 */ /* 0x0003e2000c10193c */
[----:B------:R-:W-:-:S03]  /*8f4c0*/  IMAD.IADD R5, R6, 0x1, R4 ;  /* 0x0000000106057824 */ /* 0x000fc600078e0204 */
[----:B------:R1:W-:Y:S02]  /*8f4d0*/  @P2 STG.E desc[UR60][R66.64], R201 ;  /* 0x000000c942002986 */ /* 0x0003e4000c10193c */
[C---:B------:R-:W-:Y:S02]  /*8f4e0*/  IADD3 R7, R5.reuse, R4, RZ ;  /* 0x0000000405077210 */ /* 0x040fe40007ffe0ff */
[----:B-1----:R-:W-:Y:S01]  /*8f4f0*/  LEA R64, P4, R5, R2, 0x2 ;  /* 0x0000000205407211 */ /* 0x002fe200078810ff */
[----:B------:R-:W4:Y:S08]  /*8f500*/  LDC R68, c[0x0][0x22c] ;  /* 0x00008b00ff447b82 */ /* 0x000f300000000800 */
[----:B------:R-:W2:Y:S01]  /*8f510*/  LDC R66, c[0x0][0x22c] ;  /* 0x00008b00ff427b82 */ /* 0x000ea20000000800 */
[----:B------:R-:W-:-:S07]  /*8f520*/  ISETP.LT.AND P3, PT, R12, R70, !P0 ;  /* 0x000000460c00720c */ /* 0x000fce0004761270 */
[----:B------:R-:W3:Y:S01]  /*8f530*/  LDC R70, c[0x0][0x22c] ;  /* 0x00008b00ff467b82 */ /* 0x000ee20000000800 */
[----:B------:R-:W4:Y:S01]  /*8f540*/  LDL.LU R12, [R1+0x1f48] ;  /* 0x001f4800010c7983 */ /* 0x000f220000300800 */
[----:B------:R-:W-:Y:S01]  /*8f550*/  LEA.HI.X.SX32 R65, R5, R3, 0x2, P4 ;  /* 0x0000000305417211 */ /* 0x000fe200020f16ff */
[----:B------:R-:W-:-:S04]  /*8f560*/  IMAD.IADD R0, R7, 0x1, R4 ;  /* 0x0000000107007824 */ /* 0x000fc800078e0204 */
[----:B------:R1:W-:Y:S01]  /*8f570*/  @P1 STG.E desc[UR60][R64.64], R206 ;  /* 0x000000ce40001986 */ /* 0x0003e2000c10193c */
[----:B------:R-:W-:Y:S01]  /*8f580*/  LEA R76, P1, R7, R2, 0x2 ;  /* 0x00000002074c7211 */ /* 0x000fe200078210ff */
[----:B------:R-:W-:-:S03]  /*8f590*/  IMAD.IADD R6, R0, 0x1, R4 ;  /* 0x0000000100067824 */ /* 0x000fc600078e0204 */
[----:B------:R-:W-:Y:S02]  /*8f5a0*/  LEA.HI.X.SX32 R77, R7, R3, 0x2, P1 ;  /* 0x00000003074d7211 */ /* 0x000fe400008f16ff */
[----:B-1----:R-:W-:-:S03]  /*8f5b0*/  LEA R64, P2, R6, R2, 0x2 ;  /* 0x0000000206407211 */ /* 0x002fc600078410ff */
[----:B------:R-:W-:Y:S01]  /*8f5c0*/  @P3 STG.E desc[UR60][R76.64], R202 ;  /* 0x000000ca4c003986 */ /* 0x000fe2000c10193c */
[----:B------:R-:W-:Y:S02]  /*8f5d0*/  LEA.HI.X.SX32 R65, R6, R3, 0x2, P2 ;  /* 0x0000000306417211 */ /* 0x000fe400010f16ff */
[----:B------:R-:W-:Y:S02]  /*8f5e0*/  ISETP.LT.AND P4, PT, R11, R73, !P0 ;  /* 0x000000490b00720c */ /* 0x000fe40004781270 */
[----:B------:R-:W4:Y:S01]  /*8f5f0*/  LDL.LU R11, [R1+0x1f54] ;  /* 0x001f5400010b7983 */ /* 0x000f220000300800 */
[----:B------:R-:W-:-:S03]  /*8f600*/  ISETP.LT.AND P5, PT, R10, R72, !P0 ;  /* 0x000000480a00720c */ /* 0x000fc600047a1270 */
[----:B------:R-:W4:Y:S01]  /*8f610*/  LDL.LU R10, [R1+0x1f74] ;  /* 0x001f7400010a7983 */ /* 0x000f220000300800 */
[----:B--2---:R-:W-:-:S03]  /*8f620*/  ISETP.LT.AND P3, PT, R9, R66, !P0 ;  /* 0x000000420900720c */ /* 0x004fc60004761270 */
[----:B------:R-:W2:Y:S01]  /*8f630*/  LDL.LU R9, [R1+0x1f68] ;  /* 0x001f680001097983 */ /* 0x000ea20000300800 */
[----:B---3--:R-:W-:-:S03]  /*8f640*/  ISETP.LT.AND P2, PT, R8, R70, !P0 ;  /* 0x000000460800720c */ /* 0x008fc60004741270 */
[----:B------:R-:W3:Y:S01]  /*8f650*/  LDL.LU R8, [R1+0x1f60] ;  /* 0x001f600001087983 */ /* 0x000ee20000300800 */
[----:B------:R-:W-:Y:S01]  /*8f660*/  LEA R78, P1, R0, R2, 0x2 ;  /* 0x00000002004e7211 */ /* 0x000fe200078210ff */
[----:B------:R-:W-:-:S03]  /*8f670*/  IMAD.IADD R5, R6, 0x1, R4 ;  /* 0x0000000106057824 */ /* 0x000fc600078e0204 */
[----:B------:R-:W-:-:S05]  /*8f680*/  LEA.HI.X.SX32 R79, R0, R3, 0x2, P1 ;  /* 0x00000003004f7211 */ /* 0x000fca00008f16ff */
[----:B------:R1:W-:Y:S04]  /*8f690*/  @P4 STG.E desc[UR60][R78.64], R207 ;  /* 0x000000cf4e004986 */ /* 0x0003e8000c10193c */
[----:B------:R1:W-:Y:S01]  /*8f6a0*/  @P5 STG.E desc[UR60][R64.64], R203 ;  /* 0x000000cb40005986 */ /* 0x0003e2000c10193c */
[C---:B------:R-:W-:Y:S01]  /*8f6b0*/  IADD3 R67, R5.reuse, R4, RZ ;  /* 0x0000000405437210 */ /* 0x040fe20007ffe0ff */
[----:B-1----:R-:W1:Y:S01]  /*8f6c0*/  LDC R78, c[0x0][0x22c] ;  /* 0x00008b00ff4e7b82 */ /* 0x002e620000000800 */
[----:B------:R-:W-:-:S04]  /*8f6d0*/  LEA R64, P4, R5, R2, 0x2 ;  /* 0x0000000205407211 */ /* 0x000fc800078810ff */
[----:B------:R-:W-:-:S03]  /*8f6e0*/  LEA.HI.X.SX32 R65, R5, R3, 0x2, P4 ;  /* 0x0000000305417211 */ /* 0x000fc600020f16ff */
[----:B------:R-:W3:Y:S01]  /*8f6f0*/  LDC R79, c[0x0][0x22c] ;  /* 0x00008b00ff4f7b82 */ /* 0x000ee20000000800 */
[C-C-:B------:R-:W-:Y:S01]  /*8f700*/  IMAD.IADD R69, R67.reuse, 0x1, R4.reuse ;  /* 0x0000000143457824 */ /* 0x140fe200078e0204 */
[----:B------:R-:W-:Y:S02]  /*8f710*/  LEA R66, P5, R67, R2, 0x2 ;  /* 0x0000000243427211 */ /* 0x000fe400078a10ff */
[----:B----4-:R-:W-:Y:S01]  /*8f720*/  ISETP.LT.AND P1, PT, R13, R68, !P0 ;  /* 0x000000440d00720c */ /* 0x010fe20004721270 */
[----:B------:R-:W-:Y:S01]  /*8f730*/  IMAD.IADD R71, R69, 0x1, R4 ;  /* 0x0000000145477824 */ /* 0x000fe200078e0204 */
[----:B------:R-:W-:Y:S02]  /*8f740*/  ISETP.LT.AND P4, PT, R12, R82, !P0 ;  /* 0x000000520c00720c */ /* 0x000fe40004781270 */
[----:B------:R-:W4:Y:S01]  /*8f750*/  LDL.LU R12, [R1+0x1f84] ;  /* 0x001f8400010c7983 */ /* 0x000f220000300800 */
[-C--:B------:R-:W-:Y:S02]  /*8f760*/  LEA.HI.X.SX32 R67, R67, R3.reuse, 0x2, P5 ;  /* 0x0000000343437211 */ /* 0x080fe400028f16ff */
[CC--:B------:R-:W-:Y:S01]  /*8f770*/  LEA R76, P5, R69.reuse, R2.reuse, 0x2 ;  /* 0x00000002454c7211 */ /* 0x0c0fe200078a10ff */
[----:B------:R1:W-:Y:S03]  /*8f780*/  @P3 STG.E desc[UR60][R64.64], R196 ;  /* 0x000000c440003986 */ /* 0x0003e6000c10193c */
[----:B------:R-:W-:Y:S01]  /*8f790*/  LEA.HI.X.SX32 R77, R69, R3, 0x2, P5 ;  /* 0x00000003454d7211 */ /* 0x000fe200028f16ff */
[----:B------:R-:W-:Y:S01]  /*8f7a0*/  @P2 STG.E desc[UR60][R66.64], R192 ;  /* 0x000000c042002986 */ /* 0x000fe2000c10193c */
[----:B-1----:R-:W-:-:S04]  /*8f7b0*/  LEA R64, P3, R71, R2, 0x2 ;  /* 0x0000000247407211 */ /* 0x002fc800078610ff */
[----:B------:R-:W-:Y:S01]  /*8f7c0*/  LEA.HI.X.SX32 R65, R71, R3, 0x2, P3 ;  /* 0x0000000347417211 */ /* 0x000fe200018f16ff */
[----:B------:R-:W-:Y:S04]  /*8f7d0*/  @P1 STG.E desc[UR60][R76.64], R197 ;  /* 0x000000c54c001986 */ /* 0x000fe8000c10193c */
[----:B------:R1:W-:Y:S01]  /*8f7e0*/  @P4 STG.E desc[UR60][R64.64], R193 ;  /* 0x000000c140004986 */ /* 0x0003e2000c10193c */
[----:B------:R-:W-:-:S03]  /*8f7f0*/  ISETP.LT.AND P4, PT, R11, R78, !P0 ;  /* 0x0000004e0b00720c */ /* 0x000fc60004781270 */
[----:B------:R-:W4:Y:S01]  /*8f800*/  LDL.LU R11, [R1+0x1f94] ;  /* 0x001f9400010b7983 */ /* 0x000f220000300800 */
[----:B------:R-:W-:Y:S01]  /*8f810*/  IMAD.IADD R75, R71, 0x1, R4 ;  /* 0x00000001474b7824 */ /* 0x000fe200078e0204 */
[----:B------:R-:W-:Y:S01]  /*8f820*/  ISETP.LT.AND P3, PT, R10, R81, !P0 ;  /* 0x000000510a00720c */ /* 0x000fe20004761270 */
[----:B------:R-:W4:Y:S01]  /*8f830*/  LDC R78, c[0x0][0x22c] ;  /* 0x00008b00ff4e7b82 */ /* 0x000f220000000800 */
[----:B------:R-:W4:Y:S01]  /*8f840*/  LDL.LU R10, [R1+0x1f90] ;  /* 0x001f9000010a7983 */ /* 0x000f220000300800 */
[----:B--2---:R-:W-:-:S03]  /*8f850*/  ISETP.LT.AND P2, PT, R9, R80, !P0 ;  /* 0x000000500900720c */ /* 0x004fc60004741270 */
[----:B------:R-:W2:Y:S01]  /*8f860*/  LDL.LU R9, [R1+0x1fac] ;  /* 0x001fac0001097983 */ /* 0x000ea20000300800 */
[----:B---3--:R-:W-:Y:S02]  /*8f870*/  ISETP.LT.AND P1, PT, R8, R79, !P0 ;  /* 0x0000004f0800720c */ /* 0x008fe40004721270 */
[----:B------:R-:W3:Y:S01]  /*8f880*/  LDC R80, c[0x0][0x22c] ;  /* 0x00008b00ff507b82 */ /* 0x000ee20000000800 */
[----:B------:R-:W2:Y:S01]  /*8f890*/  LDL.LU R8, [R1+0x1fbc] ;  /* 0x001fbc0001087983 */ /* 0x000ea20000300800 */
[C---:B------:R-:W-:Y:S02]  /*8f8a0*/  IADD3 R73, R75.reuse, R4, RZ ;  /* 0x000000044b497210 */ /* 0x040fe40007ffe0ff */
[-C--:B-1----:R-:W-:Y:S01]  /*8f8b0*/  LEA R64, P5, R75, R2.reuse, 0x2 ;  /* 0x000000024b407211 */ /* 0x082fe200078a10ff */
[----:B------:R-:W2:Y:S02]  /*8f8c0*/  LDL.LU R13, [R1+0x1fb0] ;  /* 0x001fb000010d7983 */ /* 0x000ea40000300800 */
[--C-:B------:R-:W-:Y:S01]  /*8f8d0*/  IMAD.IADD R6, R73, 0x1, R4.reuse ;  /* 0x0000000149067824 */ /* 0x100fe200078e0204 */
[----:B------:R-:W-:Y:S01]  /*8f8e0*/  LEA.HI.X.SX32 R65, R75, R3, 0x2, P5 ;  /* 0x000000034b417211 */ /* 0x000fe200028f16ff */
[----:B------:R-:W1:Y:S01]  /*8f8f0*/  LDC R79, c[0x0][0x22c] ;  /* 0x00008b00ff4f7b82 */ /* 0x000e620000000800 */
[----:B------:R-:W-:Y:S01]  /*8f900*/  LEA R76, P6, R73, R2, 0x2 ;  /* 0x00000002494c7211 */ /* 0x000fe200078c10ff */
[----:B------:R-:W-:-:S02]  /*8f910*/  IMAD.IADD R74, R6, 0x1, R4 ;  /* 0x00000001064a7824 */ /* 0x000fc400078e0204 */
[----:B------:R3:W-:Y:S01]  /*8f920*/  @P4 STG.E desc[UR60][R64.64], R198 ;  /* 0x000000c640004986 */ /* 0x0007e2000c10193c */
[----:B------:R-:W-:Y:S01]  /*8f930*/  LEA.HI.X.SX32 R77, R73, R3, 0x2, P6 ;  /* 0x00000003494d7211 */ /* 0x000fe200030f16ff */
[----:B------:R-:W-:-:S04]  /*8f940*/  IMAD.IADD R0, R74, 0x1, R4 ;  /* 0x000000014a007824 */ /* 0x000fc800078e0204 */
[----:B------:R3:W-:Y:S02]  /*8f950*/  @P3 STG.E desc[UR60][R76.64], R194 ;  /* 0x000000c24c003986 */ /* 0x0007e4000c10193c */
[----:B---3--:R-:W-:-:S04]  /*8f960*/  LEA R64, P4, R74, R2, 0x2 ;  /* 0x000000024a407211 */ /* 0x008fc800078810ff */
[----:B------:R-:W-:Y:S02]  /*8f970*/  LEA.HI.X.SX32 R65, R74, R3, 0x2, P4 ;  /* 0x000000034a417211 */ /* 0x000fe400020f16ff */
[----:B------:R-:W2:Y:S01]  /*8f980*/  LDC R74, c[0x0][0x22c] ;  /* 0x00008b00ff4a7b82 */ /* 0x000ea20000000800 */
[----:B------:R-:W-:-:S04]  /*8f990*/  LEA R66, P5, R6, R2, 0x2 ;  /* 0x0000000206427211 */ /* 0x000fc800078a10ff */
[----:B------:R-:W-:Y:S02]  /*8f9a0*/  LEA.HI.X.SX32 R67, R6, R3, 0x2, P5 ;  /* 0x0000000306437211 */ /* 0x000fe400028f16ff */
[----:B------:R-:W-:Y:S01]  /*8f9b0*/  IADD3 R7, R0, R4, RZ ;  /* 0x0000000400077210 */ /* 0x000fe20007ffe0ff */
[----:B------:R-:W3:Y:S01]  /*8f9c0*/  LDC R76, c[0x0][0x22c] ;  /* 0x00008b00ff4c7b82 */ /* 0x000ee20000000800 */
[----:B----4-:R-:W-:-:S07]  /*8f9d0*/  ISETP.LT.AND P3, PT, R12, R78, !P0 ;  /* 0x0000004e0c00720c */ /* 0x010fce0004761270 */
[----:B------:R-:W4:Y:S01]  /*8f9e0*/  LDC R78, c[0x0][0x22c] ;  /* 0x00008b00ff4e7b82 */ /* 0x000f220000000800 */
[----:B------:R-:W3:Y:S01]  /*8f9f0*/  LDL.LU R12, [R1+0x1fc4] ;  /* 0x001fc400010c7983 */ /* 0x000ee20000300800 */
[----:B------:R-:W-:-:S03]  /*8fa00*/  IMAD.IADD R72, R7, 0x1, R4 ;  /* 0x0000000107487824 */ /* 0x000fc600078e0204 */
[----:B------:R-:W-:Y:S04]  /*8fa10*/  @P2 STG.E desc[UR60][R66.64], R199 ;  /* 0x000000c742002986 */ /* 0x000fe8000c10193c */
[----:B------:R1:W-:Y:S01]  /*8fa20*/  @P1 STG.E desc[UR60][R64.64], R195 ;  /* 0x000000c340001986 */ /* 0x0003e2000c10193c */
[-C--:B------:R-:W-:Y:S02]  /*8fa30*/  LEA R6, P2, R72, R2.reuse, 0x2 ;  /* 0x0000000248067211 */ /* 0x080fe400078410ff */
[----:B-1----:R-:W-:-:S04]  /*8fa40*/  LEA R64, P1, R0, R2, 0x2 ;  /* 0x0000000200407211 */ /* 0x002fc800078210ff */
[-C--:B------:R-:W-:Y:S02]  /*8fa50*/  LEA.HI.X.SX32 R65, R0, R3.reuse, 0x2, P1 ;  /* 0x0000000300417211 */ /* 0x080fe400008f16ff */
[----:B------:R-:W-:Y:S02]  /*8fa60*/  LEA R66, P1, R7, R2, 0x2 ;  /* 0x0000000207427211 */ /* 0x000fe400078210ff */
[----:B------:R-:W-:Y:S01]  /*8fa70*/  ISETP.LT.AND P4, PT, R11, R80, !P0 ;  /* 0x000000500b00720c */ /* 0x000fe20004781270 */
[----:B------:R-:W-:Y:S01]  /*8fa80*/  @P3 STG.E desc[UR60][R64.64], R188 ;  /* 0x000000bc40003986 */ /* 0x000fe2000c10193c */
[----:B------:R-:W-:Y:S02]  /*8fa90*/  LEA.HI.X.SX32 R67, R7, R3, 0x2, P1 ;  /* 0x0000000307437211 */ /* 0x000fe400008f16ff */
[----:B------:R-:W-:Y:S01]  /*8faa0*/  ISETP.LT.AND P5, PT, R10, R79, !P0 ;  /* 0x0000004f0a00720c */ /* 0x000fe200047a1270 */
[----:B------:R-:W3:Y:S01]  /*8fab0*/  LDL.LU R11, [R1+0x1fd8] ;  /* 0x001fd800010b7983 */ /* 0x000ee20000300800 */
[----:B------:R-:W-:Y:S01]  /*8fac0*/  LEA.HI.X.SX32 R7, R72, R3, 0x2, P2 ;  /* 0x0000000348077211 */ /* 0x000fe200010f16ff */
[----:B------:R-:W1:Y:S02]  /*8fad0*/  LDC R79, c[0x0][0x22c] ;  /* 0x00008b00ff4f7b82 */ /* 0x000e640000000800 */
[----:B------:R-:W3:Y:S01]  /*8fae0*/  LDL.LU R10, [R1+0x1ff0] ;  /* 0x001ff000010a7983 */ /* 0x000ee20000300800 */
[----:B--2---:R-:W-:-:S03]  /*8faf0*/  ISETP.LT.AND P3, PT, R9, R74, !P0 ;  /* 0x0000004a0900720c */ /* 0x004fc60004761270 */
[----:B------:R-:W2:Y:S01]  /*8fb00*/  LDL.LU R9, [R1+0x1fec] ;  /* 0x001fec0001097983 */ /* 0x000ea20000300800 */
[----:B----4-:R-:W-:-:S03]  /*8fb10*/  ISETP.LT.AND P2, PT, R8, R78, !P0 ;  /* 0x0000004e0800720c */ /* 0x010fc60004741270 */
[----:B------:R-:W4:Y:S01]  /*8fb20*/  LDL.LU R8, [R1+0x1fe8] ;  /* 0x001fe80001087983 */ /* 0x000f220000300800 */
[----:B------:R-:W-:-:S04]  /*8fb30*/  IMAD.IADD R70, R72, 0x1, R4 ;  /* 0x0000000148467824 */ /* 0x000fc800078e0204 */
[--C-:B------:R-:W-:Y:S01]  /*8fb40*/  IMAD.IADD R68, R70, 0x1, R4.reuse ;  /* 0x0000000146447824 */ /* 0x100fe200078e0204 */
[----:B------:R1:W-:Y:S04]  /*8fb50*/  @P4 STG.E desc[UR60][R66.64], R184 ;  /* 0x000000b842004986 */ /* 0x0003e8000c10193c */
[----:B------:R-:W-:Y:S01]  /*8fb60*/  IADD3 R5, R68, R4, RZ ;  /* 0x0000000444057210 */ /* 0x000fe20007ffe0ff */
[----:B------:R1:W-:Y:S01]  /*8fb70*/  @P5 STG.E desc[UR60][R6.64], R189 ;  /* 0x000000bd06005986 */ /* 0x0003e2000c10193c */
[----:B---3--:R-:W-:Y:S02]  /*8fb80*/  ISETP.LT.AND P1, PT, R13, R76, !P0 ;  /* 0x0000004c0d00720c */ /* 0x008fe40004721270 */
[C---:B-1----:R-:W-:Y:S01]  /*8fb90*/  LEA R66, P4, R70.reuse, R2, 0x2 ;  /* 0x0000000246427211 */ /* 0x042fe200078810ff */
[----:B------:R-:W-:Y:S01]  /*8fba0*/  IMAD.IADD R69, R5, 0x1, R4 ;  /* 0x0000000105457824 */ /* 0x000fe200078e0204 */
[----:B------:R-:W3:Y:S02]  /*8fbb0*/  LDL.LU R13, [R1+0x2008] ;  /* 0x00200800010d7983 */ /* 0x000ee40000300800 */
[----:B------:R-:W-:-:S02]  /*8fbc0*/  LEA.HI.X.SX32 R67, R70, R3, 0x2, P4 ;  /* 0x0000000346437211 */ /* 0x000fc400020f16ff */
[----:B------:R-:W-:-:S03]  /*8fbd0*/  LEA R6, P5, R68, R2, 0x2 ;  /* 0x0000000244067211 */ /* 0x000fc600078a10ff */
[----:B------:R-:W-:Y:S01]  /*8fbe0*/  @P3 STG.E desc[UR60][R66.64], R185 ;  /* 0x000000b942003986 */ /* 0x000fe2000c10193c */
[-C--:B------:R-:W-:Y:S02]  /*8fbf0*/  LEA.HI.X.SX32 R7, R68, R3.reuse, 0x2, P5 ;  /* 0x0000000344077211 */ /* 0x080fe400028f16ff */
[-C--:B------:R-:W-:Y:S02]  /*8fc00*/  LEA R64, P5, R5, R2.reuse, 0x2 ;  /* 0x0000000205407211 */ /* 0x080fe400078a10ff */
[----:B------:R-:W-:Y:S02]  /*8fc10*/  LEA R78, P3, R69, R2, 0x2 ;  /* 0x00000002454e7211 */ /* 0x000fe400078610ff */
[----:B------:R-:W-:Y:S02]  /*8fc20*/  LEA.HI.X.SX32 R65, R5, R3, 0x2, P5 ;  /* 0x0000000305417211 */ /* 0x000fe400028f16ff */
[----:B------:R-:W-:Y:S02]  /*8fc30*/  ISETP.LT.AND P4, PT, R12, R79, !P0 ;  /* 0x0000004f0c00720c */ /* 0x000fe40004781270 */
[----:B------:R-:W-:Y:S01]  /*8fc40*/  LEA.HI.X.SX32 R79, R69, R3, 0x2, P3 ;  /* 0x00000003454f7211 */ /* 0x000fe200018f16ff */
[----:B------:R-:W-:Y:S04]  /*8fc50*/  @P2 STG.E desc[UR60][R6.64], R190 ;  /* 0x000000be06002986 */ /* 0x000fe8000c10193c */
[----:B------:R1:W-:Y:S04]  /*8fc60*/  @P1 STG.E desc[UR60][R64.64], R186 ;  /* 0x000000ba40001986 */ /* 0x0003e8000c10193c */
[----:B------:R-:W3:Y:S04]  /*8fc70*/  LDL.LU R12, [R1+0x2024] ;  /* 0x00202400010c7983 */ /* 0x000ee80000300800 */
[----:B------:R1:W-:Y:S01]  /*8fc80*/  @P4 STG.E desc[UR60][R78.64], R191 ;  /* 0x000000bf4e004986 */ /* 0x0003e2000c10193c */
[----:B------:R-:W-:-:S03]  /*8fc90*/  ISETP.LT.AND P4, PT, R11, R91, !P0 ;  /* 0x0000005b0b00720c */ /* 0x000fc60004781270 */
[----:B------:R-:W3:Y:S01]  /*8fca0*/  LDL.LU R11, [R1+0x2014] ;  /* 0x00201400010b7983 */ /* 0x000ee20000300800 */
[--C-:B------:R-:W-:Y:S01]  /*8fcb0*/  IMAD.IADD R90, R69, 0x1, R4.reuse ;  /* 0x00000001455a7824 */ /* 0x100fe200078e0204 */
[----:B------:R-:W-:Y:S01]  /*8fcc0*/  ISETP.LT.AND P3, PT, R10, R94, !P0 ;  /* 0x0000005e0a00720c */ /* 0x000fe20004761270 */
[----:B------:R-:W3:Y:S01]  /*8fcd0*/  LDC R91, c[0x0][0x22c] ;  /* 0x00008b00ff5b7b82 */ /* 0x000ee20000000800 */
[----:B------:R-:W3:Y:S01]  /*8fce0*/  LDL.LU R10, [R1+0x2030] ;  /* 0x00203000010a7983 */ /* 0x000ee20000300800 */
[----:B--2---:R-:W-:Y:S02]  /*8fcf0*/  ISETP.LT.AND P2, PT, R9, R93, !P0 ;  /* 0x0000005d0900720c */ /* 0x004fe40004741270 */
[----:B----4-:R-:W-:Y:S01]  /*8fd00*/  ISETP.LT.AND P1, PT, R8, R92, !P0 ;  /* 0x0000005c0800720c */ /* 0x010fe20004721270 */
[----:B------:R-:W2:Y:S01]  /*8fd10*/  LDL.LU R9, [R1+0x203c] ;  /* 0x00203c0001097983 */ /* 0x000ea20000300800 */
[C---:B------:R-:W-:Y:S01]  /*8fd20*/  IMAD.IADD R71, R90.reuse, 0x1, R4 ;  /* 0x000000015a477824 */ /* 0x040fe200078e0204 */
[----:B-1----:R-:W-:Y:S01]  /*8fd30*/  LEA R64, P5, R90, R2, 0x2 ;  /* 0x000000025a407211 */ /* 0x002fe200078a10ff */
[----:B------:R-:W1:Y:S01]  /*8fd40*/  LDC R94, c[0x0][0x22c] ;  /* 0x00008b00ff5e7b82 */ /* 0x000e620000000800 */
[----:B------:R-:W4:Y:S02]  /*8fd50*/  LDL.LU R8, [R1+0x2038] ;  /* 0x0020380001087983 */ /* 0x000f240000300800 */
[----:B------:R-:W-:-:S02]  /*8fd60*/  IADD3 R89, R71, R4, RZ ;  /* 0x0000000447597210 */ /* 0x000fc40007ffe0ff */
[----:B------:R-:W-:-:S03]  /*8fd70*/  LEA.HI.X.SX32 R65, R90, R3, 0x2, P5 ;  /* 0x000000035a417211 */ /* 0x000fc600028f16ff */
[C-C-:B------:R-:W-:Y:S01]  /*8fd80*/  IMAD.IADD R88, R89.reuse, 0x1, R4.reuse ;  /* 0x0000000159587824 */ /* 0x140fe200078e0204 */
[----:B------:R-:W1:Y:S01]  /*8fd90*/  LDC R92, c[0x0][0x22c] ;  /* 0x00008b00ff5c7b82 */ /* 0x000e620000000800 */
[----:B------:R3:W-:Y:S01]  /*8fda0*/  @P4 STG.E desc[UR60][R64.64], R187 ;  /* 0x000000bb40004986 */ /* 0x0007e2000c10193c */
[-C--:B------:R-:W-:Y:S01]  /*8fdb0*/  LEA R6, P5, R89, R2.reuse, 0x2 ;  /* 0x0000000259067211 */ /* 0x080fe200078a10ff */
[C---:B------:R-:W-:Y:S01]  /*8fdc0*/  IMAD.IADD R87, R88.reuse, 0x1, R4 ;  /* 0x0000000158577824 */ /* 0x040fe200078e0204 */
[-C--:B------:R-:W-:Y:S02]  /*8fdd0*/  LEA R78, P6, R71, R2.reuse, 0x2 ;  /* 0x00000002474e7211 */ /* 0x080fe400078c10ff */
[----:B------:R-:W-:Y:S02]  /*8fde0*/  LEA.HI.X.SX32 R7, R89, R3, 0x2, P5 ;  /* 0x0000000359077211 */ /* 0x000fe400028f16ff */
[----:B------:R-:W2:Y:S01]  /*8fdf0*/  LDC R90, c[0x0][0x22c] ;  /* 0x00008b00ff5a7b82 */ /* 0x000ea20000000800 */
[----:B---3--:R-:W-:-:S07]  /*8fe00*/  LEA R64, P4, R88, R2, 0x2 ;  /* 0x0000000258407211 */ /* 0x008fce00078810ff */
[----:B------:R-:W4:Y:S01]  /*8fe10*/  LDC R89, c[0x0][0x22c] ;  /* 0x00008b00ff597b82 */ /* 0x000f220000000800 */
[-C--:B------:R-:W-:Y:S02]  /*8fe20*/  LEA.HI.X.SX32 R65, R88, R3.reuse, 0x2, P4 ;  /* 0x0000000358417211 */ /* 0x080fe400020f16ff */
[----:B------:R-:W-:-:S05]  /*8fe30*/  LEA.HI.X.SX32 R79, R71, R3, 0x2, P6 ;  /* 0x00000003474f7211 */ /* 0x000fca00030f16ff */
[----:B------:R-:W3:Y:S01]  /*8fe40*/  LDC R88, c[0x0][0x22c] ;  /* 0x00008b00ff587b82 */ /* 0x000ee20000000800 */
[----:B------:R-:W-:Y:S01]  /*8fe50*/  @P3 STG.E desc[UR60][R78.64], R180 ;  /* 0x000000b44e003986 */ /* 0x000fe2000c10193c */
[----:B------:R-:W-:Y:S01]  /*8fe60*/  ISETP.LT.AND P3, PT, R13, R91, !P0 ;  /* 0x0000005b0d00720c */ /* 0x000fe20004761270 */
[----:B------:R-:W-:Y:S02]  /*8fe70*/  IMAD.IADD R73, R87, 0x1, R4 ;  /* 0x0000000157497824 */ /* 0x000fe400078e0204 */
[----:B------:R-:W-:Y:S03]  /*8fe80*/  @P2 STG.E desc[UR60][R6.64], R176 ;  /* 0x000000b006002986 */ /* 0x000fe6000c10193c */
[----:B------:R-:W4:Y:S01]  /*8fe90*/  LDC R91, c[0x0][0x22c] ;  /* 0x00008b00ff5b7b82 */ /* 0x000f220000000800 */
[----:B------:R1:W-:Y:S01]  /*8fea0*/  @P1 STG.E desc[UR60][R64.64], R181 ;  /* 0x000000b540001986 */ /* 0x0003e2000c10193c */
[----:B------:R-:W-:-:S02]  /*8feb0*/  IADD3 R75, R73, R4, RZ ;  /* 0x00000004494b7210 */ /* 0x000fc40007ffe0ff */
[-C--:B-1----:R-:W-:Y:S02]  /*8fec0*/  LEA R64, P1, R87, R2.reuse, 0x2 ;  /* 0x0000000257407211 */ /* 0x082fe400078210ff */
[-C--:B------:R-:W-:Y:S02]  /*8fed0*/  LEA R6, P2, R75, R2.reuse, 0x2 ;  /* 0x000000024b067211 */ /* 0x080fe400078410ff */
[-C--:B------:R-:W-:Y:S02]  /*8fee0*/  LEA.HI.X.SX32 R65, R87, R3.reuse, 0x2, P1 ;  /* 0x0000000357417211 */ /* 0x080fe400008f16ff */
[----:B------:R-:W-:Y:S02]  /*8fef0*/  LEA R78, P1, R73, R2, 0x2 ;  /* 0x00000002494e7211 */ /* 0x000fe400078210ff */
[----:B------:R-:W-:Y:S01]  /*8ff00*/  ISETP.LT.AND P4, PT, R12, R94, !P0 ;  /* 0x0000005e0c00720c */ /* 0x000fe20004781270 */
[----:B------:R-:W-:Y:S01]  /*8ff10*/  @P3 STG.E desc[UR60][R64.64], R177 ;  /* 0x000000b140003986 */ /* 0x000fe2000c10193c */
[----:B------:R-:W-:-:S02]  /*8ff20*/  LEA.HI.X.SX32 R7, R75, R3, 0x2, P2 ;  /* 0x000000034b077211 */ /* 0x000fc400010f16ff */
[----:B------:R-:W-:Y:S01]  /*8ff30*/  ISETP.LT.AND P5, PT, R11, R92, !P0 ;  /* 0x0000005c0b00720c */ /* 0x000fe200047a1270 */
[----:B------:R-:W4:Y:S01]  /*8ff40*/  LDL.LU R12, [R1+0x2048] ;  /* 0x00204800010c7983 */ /* 0x000f220000300800 */
[----:B------:R-:W-:Y:S01]  /*8ff50*/  LEA.HI.X.SX32 R79, R73, R3, 0x2, P1 ;  /* 0x00000003494f7211 */ /* 0x000fe200008f16ff */
[--C-:B------:R-:W-:Y:S01]  /*8ff60*/  IMAD.IADD R77, R75, 0x1, R4.reuse ;  /* 0x000000014b4d7824 */ /* 0x100fe200078e0204 */
[----:B---3--:R-:W-:Y:S01]  /*8ff70*/  ISETP.LT.AND P3, PT, R10, R88, !P0 ;  /* 0x000000580a00720c */ /* 0x008fe20004761270 */
[----:B------:R-:W3:Y:S01]  /*8ff80*/  LDL.LU R11, [R1+0x2060] ;  /* 0x00206000010b7983 */ /* 0x000ee20000300800 */
[----:B------:R-:W1:Y:S03]  /*8ff90*/  LDC R88, c[0x0][0x22c] ;  /* 0x00008b00ff587b82 */ /* 0x000e660000000800 */
[----:B------:R-:W3:Y:S01]  /*8ffa0*/  LDL.LU R10, [R1+0x2074] ;  /* 0x00207400010a7983 */ /* 0x000ee20000300800 */
[----:B------:R-:W-:-:S04]  /*8ffb0*/  IMAD.IADD R86, R77, 0x1, R4 ;  /* 0x000000014d567824 */ /* 0x000fc800078e0204 */
[----:B------:R-:W-:Y:S01]  /*8ffc0*/  IMAD.IADD R84, R86, 0x1, R4 ;  /* 0x0000000156547824 */ /* 0x000fe200078e0204 */
[----:B------:R-:W3:Y:S04]  /*8ffd0*/  LDC R87, c[0x0][0x22c] ;  /* 0x00008b00ff577b82 */ /* 0x000ee80000000800 */
[----:B------:R-:W-:-:S05]  /*8ffe0*/  IADD3 R85, R84, R4, RZ ;  /* 0x0000000454557210 */ /* 0x000fca0007ffe0ff */
[----:B------:R-:W-:-:S04]  /*8fff0*/  IMAD.IADD R0, R85, 0x1, R4 ;  /* 0x0000000155007824 */ /* 0x000fc800078e0204 */
[----:B------:R-:W-:-:S04]  /*90000*/  IMAD.IADD R81, R0, 0x1, R4 ;  /* 0x0000000100517824 */ /* 0x000fc800078e0204 */
[----:B------:R-:W-:Y:S01]  /*90010*/  IMAD.IADD R82, R81, 0x1, R4 ;  /* 0x0000000151527824 */ /* 0x000fe200078e0204 */
[----:B--2---:R-:W-:Y:S02]  /*90020*/  ISETP.LT.AND P2, PT, R9, R90, !P0 ;  /* 0x0000005a0900720c */ /* 0x004fe40004741270 */
[----:B------:R-:W2:Y:S01]  /*90030*/  LDL.LU R9, [R1+0x2070] ;  /* 0x0020700001097983 */ /* 0x000ea20000300800 */
[----:B----4-:R-:W-:Y:S01]  /*90040*/  ISETP.LT.AND P1, PT, R8, R89, !P0 ;  /* 0x000000590800720c */ /* 0x010fe20004721270 */
[----:B------:R-:W4:Y:S02]  /*90050*/  LDC R90, c[0x0][0x22c] ;  /* 0x00008b00ff5a7b82 */ /* 0x000f240000000800 */
[----:B------:R-:W1:Y:S01]  /*90060*/  LDL.LU R8, [R1+0x2064] ;  /* 0x0020640001087983 */ /* 0x000e620000300800 */
[----:B------:R-:W-:-:S05]  /*90070*/  IADD3 R83, R82, R4, RZ ;  /* 0x0000000452537210 */ /* 0x000fca0007ffe0ff */
[--C-:B------:R-:W-:Y:S01]  /*90080*/  IMAD.IADD R80, R83, 0x1, R4.reuse ;  /* 0x0000000153507824 */ /* 0x100fe200078e0204 */
[----:B------:R4:W-:Y:S01]  /*90090*/  @P4 STG.E desc[UR60][R78.64], R182 ;  /* 0x000000b64e004986 */ /* 0x0009e2000c10193c */
[----:B------:R-:W2:Y:S02]  /*900a0*/  LDC R89, c[0x0][0x22c] ;  /* 0x00008b00ff597b82 */ /* 0x000ea40000000800 */
[----:B------:R-:W-:-:S04]  /*900b0*/  IMAD.IADD R76, R80, 0x1, R4 ;  /* 0x00000001504c7824 */ /* 0x000fc800078e0204 */
[----:B------:R-:W-:-:S05]  /*900c0*/  IMAD.IADD R74, R76, 0x1, R4 ;  /* 0x000000014c4a7824 */ /* 0x000fca00078e0204 */
[----:B------:R-:W-:-:S05]  /*900d0*/  IADD3 R72, R74, R4, RZ ;  /* 0x000000044a487210 */ /* 0x000fca0007ffe0ff */
[----:B------:R-:W-:-:S04]  /*900e0*/  IMAD.IADD R70, R72, 0x1, R4 ;  /* 0x0000000148467824 */ /* 0x000fc800078e0204 */
        /* <DEDUP_REMOVED lines=14> */
[----:B------:R-:W-:Y:S01]  /*901d0*/  IADD3 R111, R92, R4, RZ ;  /* 0x000000045c6f7210 */ /* 0x000fe20007ffe0ff */
[----:B------:R3:W-:Y:S04]  /*901e0*/  @P5 STG.E desc[UR60][R6.64], R178 ;  /* 0x000000b206005986 */ /* 0x0007e8000c10193c */
[----:B------:R-:W-:Y:S01]  /*901f0*/  IMAD.IADD R73, R111, 0x1, R4 ;  /* 0x000000016f497824 */ /* 0x000fe200078e0204 */
[----:B----4-:R-:W-:-:S03]  /*90200*/  LEA R78, P4, R77, R2, 0x2 ;  /* 0x000000024d4e7211 */ /* 0x010fc600078810ff */
[----:B------:R-:W-:Y:S01]  /*90210*/  IMAD.IADD R226, R73, 0x1, R4 ;  /* 0x0000000149e27824 */ /* 0x000fe200078e0204 */
[----:B---3--:R-:W-:-:S03]  /*90220*/  LEA R6, P5, R86, R2, 0x2 ;  /* 0x0000000256067211 */ /* 0x008fc600078a10ff */
[----:B------:R-:W-:Y:S01]  /*90230*/  IMAD.IADD R230, R226, 0x1, R4 ;  /* 0x00000001e2e67824 */ /* 0x000fe200078e0204 */
[-C--:B------:R-:W-:Y:S02]  /*90240*/  LEA.HI.X.SX32 R7, R86, R3.reuse, 0x2, P5 ;  /* 0x0000000356077211 */ /* 0x080fe400028f16ff */
[----:B------:R-:W-:Y:S01]  /*90250*/  LEA R64, P5, R84, R2, 0x2 ;  /* 0x0000000254407211 */ /* 0x000fe200078a10ff */
[----:B------:R-:W3:Y:S01]  /*90260*/  LDC R86, c[0x0][0x22c] ;  /* 0x00008b00ff567b82 */ /* 0x000ee20000000800 */
[-C--:B------:R-:W-:Y:S02]  /*90270*/  LEA.HI.X.SX32 R79, R77, R3.reuse, 0x2, P4 ;  /* 0x000000034d4f7211 */ /* 0x080fe400020f16ff */
[----:B------:R-:W-:Y:S02]  /*90280*/  IADD3 R227, R230, R4, RZ ;  /* 0x00000004e6e37210 */ /* 0x000fe40007ffe0ff */
[----:B------:R-:W-:Y:S01]  /*90290*/  LEA.HI.X.SX32 R65, R84, R3, 0x2, P5 ;  /* 0x0000000354417211 */ /* 0x000fe200028f16ff */
[----:B------:R4:W-:Y:S01]  /*902a0*/  @P3 STG.E desc[UR60][R78.64], R183 ;  /* 0x000000b74e003986 */ /* 0x0009e2000c10193c */
[----:B------:R-:W-:-:S03]  /*902b0*/  ISETP.LT.AND P4, PT, R12, R91, !P0 ;  /* 0x0000005b0c00720c */ /* 0x000fc60004781270 */
[----:B------:R-:W-:Y:S01]  /*902c0*/  STL.64 [R1+0x2768], R226 ;  /* 0x002768e201007387 */ /* 0x000fe20000100a00 */
[----:B------:R-:W-:Y:S01]  /*902d0*/  IMAD.IADD R75, R227, 0x1, R4 ;  /* 0x00000001e34b7824 */ /* 0x000fe200078e0204 */
[----:B------:R-:W3:Y:S02]  /*902e0*/  LDC R84, c[0x0][0x22c] ;  /* 0x00008b00ff547b82 */ /* 0x000ee40000000800 */
[----:B------:R-:W-:Y:S04]  /*902f0*/  @P2 STG.E desc[UR60][R6.64], R179 ;  /* 0x000000b306002986 */ /* 0x000fe8000c10193c */
[----:B------:R4:W-:Y:S04]  /*90300*/  @P1 STG.E desc[UR60][R64.64], R172 ;  /* 0x000000ac40001986 */ /* 0x0009e8000c10193c */
[----:B------:R-:W3:Y:S01]  /*90310*/  LDL.LU R12, [R1+0x208c] ;  /* 0x00208c00010c7983 */ /* 0x000ee20000300800 */
[----:B-1----:R-:W-:-:S03]  /*90320*/  ISETP.LT.AND P1, PT, R8, R88, !P0 ;  /* 0x000000580800720c */ /* 0x002fc60004721270 */
[----:B------:R-:W3:Y:S01]  /*90330*/  LDL.LU R8, [R1+0x209c] ;  /* 0x00209c0001087983 */ /* 0x000ee20000300800 */
[----:B------:R-:W-:Y:S01]  /*90340*/  IMAD.IADD R110, R75, 0x1, R4 ;  /* 0x000000014b6e7824 */ /* 0x000fe200078e0204 */
[----:B----4-:R-:W-:-:S03]  /*90350*/  LEA R78, P3, R85, R2, 0x2 ;  /* 0x00000002554e7211 */ /* 0x010fc600078610ff */
[----:B------:R-:W-:Y:S01]  /*90360*/  IMAD.IADD R77, R110, 0x1, R4 ;  /* 0x000000016e4d7824 */ /* 0x000fe200078e0204 */
[----:B------:R-:W-:Y:S02]  /*90370*/  LEA.HI.X.SX32 R79, R85, R3, 0x2, P3 ;  /* 0x00000003554f7211 */ /* 0x000fe400018f16ff */
[----:B------:R-:W3:Y:S02]  /*90380*/  LDC R85, c[0x0][0x22c] ;  /* 0x00008b00ff557b82 */ /* 0x000ee40000000800 */
[----:B------:R-:W-:Y:S01]  /*90390*/  IADD3 R91, R77, R4, RZ ;  /* 0x000000044d5b7210 */ /* 0x000fe20007ffe0ff */
[----:B------:R-:W-:Y:S01]  /*903a0*/  @P4 STG.E desc[UR60][R78.64], R168 ;  /* 0x000000a84e004986 */ /* 0x000fe2000c10193c */
[----:B------:R-:W-:-:S03]  /*903b0*/  ISETP.LT.AND P4, PT, R11, R87, !P0 ;  /* 0x000000570b00720c */ /* 0x000fc60004781270 */
[--C-:B------:R-:W-:Y:S01]  /*903c0*/  IMAD.IADD R109, R91, 0x1, R4.reuse ;  /* 0x000000015b6d7824 */ /* 0x100fe200078e0204 */
[----:B------:R-:W4:Y:S03]  /*903d0*/  LDL.LU R11, [R1+0x20a0] ;  /* 0x0020a000010b7983 */ /* 0x000f260000300800 */
[----:B------:R-:W-:Y:S01]  /*903e0*/  IMAD.IADD R181, R109, 0x1, R4 ;  /* 0x000000016db57824 */ /* 0x000fe200078e0204 */
[----:B------:R-:W-:-:S03]  /*903f0*/  LEA R64, P5, R0, R2, 0x2 ;  /* 0x0000000200407211 */ /* 0x000fc600078a10ff */
[----:B------:R-:W-:Y:S01]  /*90400*/  IMAD.IADD R182, R181, 0x1, R4 ;  /* 0x00000001b5b67824 */ /* 0x000fe200078e0204 */
[----:B------:R-:W-:Y:S02]  /*90410*/  ISETP.LT.AND P3, PT, R10, R90, !P0 ;  /* 0x0000005a0a00720c */ /* 0x000fe40004761270 */
[----:B------:R-:W4:Y:S01]  /*90420*/  LDL.LU R10, [R1+0x20c0] ;  /* 0x0020c000010a7983 */ /* 0x000f220000300800 */
[----:B------:R-:W-:Y:S02]  /*90430*/  LEA.HI.X.SX32 R65, R0, R3, 0x2, P5 ;  /* 0x0000000300417211 */ /* 0x000fe400028f16ff */
[----:B------:R-:W-:-:S03]  /*90440*/  IADD3 R225, R182, R4, RZ ;  /* 0x00000004b6e17210 */ /* 0x000fc60007ffe0ff */
[----:B------:R1:W-:Y:S02]  /*90450*/  @P4 STG.E desc[UR60][R64.64], R173 ;  /* 0x000000ad40004986 */ /* 0x0003e4000c10193c */
[----:B------:R-:W-:Y:S01]  /*90460*/  IMAD.IADD R180, R225, 0x1, R4 ;  /* 0x00000001e1b47824 */ /* 0x000fe200078e0204 */
[----:B--2---:R-:W-:Y:S02]  /*90470*/  ISETP.LT.AND P2, PT, R9, R89, !P0 ;  /* 0x000000590900720c */ /* 0x004fe40004741270 */
[----:B------:R-:W2:Y:S01]  /*90480*/  LDL.LU R9, [R1+0x20c4] ;  /* 0x0020c40001097983 */ /* 0x000ea20000300800 */
[----:B-1----:R-:W-:-:S03]  /*90490*/  LEA R64, P4, R83, R2, 0x2 ;  /* 0x0000000253407211 */ /* 0x002fc600078810ff */
[----:B------:R-:W-:Y:S01]  /*904a0*/  STL [R1+0x2760], R182 ;  /* 0x002760b601007387 */ /* 0x000fe20000100800 */
[----:B------:R-:W-:-:S03]  /*904b0*/  LEA.HI.X.SX32 R65, R83, R3, 0x2, P4 ;  /* 0x0000000353417211 */ /* 0x000fc600020f16ff */
[----:B------:R-:W-:Y:S01]  /*904c0*/  STL.64 [R1+0x2758], R180 ;  /* 0x002758b401007387 */ /* 0x000fe20000100a00 */
[----:B---3--:R-:W-:-:S03]  /*904d0*/  ISETP.LT.AND P4, PT, R8, R85, !P0 ;  /* 0x000000550800720c */ /* 0x008fc60004781270 */
[----:B------:R-:W3:Y:S01]  /*904e0*/  LDL.LU R8, [R1+0x20b8] ;  /* 0x0020b80001087983 */ /* 0x000ee20000300800 */
[CC--:B------:R-:W-:Y:S02]  /*904f0*/  LEA R78, P6, R81.reuse, R2.reuse, 0x2 ;  /* 0x00000002514e7211 */ /* 0x0c0fe400078c10ff */
[C---:B------:R-:W-:Y:S01]  /*90500*/  LEA R6, P5, R82.reuse, R2, 0x2 ;  /* 0x0000000252067211 */ /* 0x040fe200078a10ff */
[----:B------:R-:W3:Y:S01]  /*90510*/  LDL.LU R14, [R1+0x20d0] ;  /* 0x0020d000010e7983 */ /* 0x000ee20000300800 */
[-C--:B------:R-:W-:Y:S02]  /*90520*/  LEA.HI.X.SX32 R79, R81, R3.reuse, 0x2, P6 ;  /* 0x00000003514f7211 */ /* 0x080fe400030f16ff */
[----:B------:R-:W-:Y:S01]  /*90530*/  LEA.HI.X.SX32 R7, R82, R3, 0x2, P5 ;  /* 0x0000000352077211 */ /* 0x000fe200028f16ff */
[----:B------:R-:W3:Y:S01]  /*90540*/  LDL.LU R13, [R1+0x20bc] ;  /* 0x0020bc00010d7983 */ /* 0x000ee20000300800 */
[----:B------:R-:W1:Y:S03]  /*90550*/  LDC R82, c[0x0][0x22c] ;  /* 0x00008b00ff527b82 */ /* 0x000e660000000800 */
[----:B------:R4:W-:Y:S04]  /*90560*/  @P3 STG.E desc[UR60][R78.64], R169 ;  /* 0x000000a94e003986 */ /* 0x0009e8000c10193c */
[----:B------:R-:W-:Y:S04]  /*90570*/  @P2 STG.E desc[UR60][R6.64], R174 ;  /* 0x000000ae06002986 */ /* 0x000fe8000c10193c */
[----:B------:R2:W-:Y:S01]  /*90580*/  @P1 STG.E desc[UR60][R64.64], R170 ;  /* 0x000000aa40001986 */ /* 0x0005e2000c10193c */
[----:B------:R-:W-:-:S02]  /*90590*/  ISETP.LT.AND P3, PT, R12, R84, !P0 ;  /* 0x000000540c00720c */ /* 0x000fc40004761270 */
[----:B------:R-:W1:Y:S01]  /*905a0*/  LDC R84, c[0x0][0x22c] ;  /* 0x00008b00ff547b82 */ /* 0x000e620000000800 */
[C---:B----4-:R-:W-:Y:S01]  /*905b0*/  LEA R78, P1, R80.reuse, R2, 0x2 ;  /* 0x00000002504e7211 */ /* 0x050fe200078210ff */
[----:B------:R-:W4:Y:S03]  /*905c0*/  LDL.LU R12, [R1+0x20b4] ;  /* 0x0020b400010c7983 */ /* 0x000f260000300800 */
[----:B------:R-:W-:-:S03]  /*905d0*/  LEA.HI.X.SX32 R79, R80, R3, 0x2, P1 ;  /* 0x00000003504f7211 */ /* 0x000fc600008f16ff */
[----:B------:R-:W3:Y:S01]  /*905e0*/  LDC R80, c[0x0][0x22c] ;  /* 0x00008b00ff507b82 */ /* 0x000ee20000000800 */
[----:B------:R-:W-:Y:S02]  /*905f0*/  ISETP.LT.AND P5, PT, R11, R86, !P0 ;  /* 0x000000560b00720c */ /* 0x000fe400047a1270 */
[-C--:B--2---:R-:W-:Y:S02]  /*90600*/  LEA R64, P2, R76, R2.reuse, 0x2 ;  /* 0x000000024c407211 */ /* 0x084fe400078410ff */
[----:B------:R-:W-:Y:S02]  /*90610*/  LEA R6, P1, R74, R2, 0x2 ;  /* 0x000000024a067211 */ /* 0x000fe400078210ff */
[-C--:B------:R-:W-:Y:S01]  /*90620*/  LEA.HI.X.SX32 R65, R76, R3.reuse, 0x2, P2 ;  /* 0x000000034c417211 */ /* 0x080fe200010f16ff */
[----:B------:R2:W-:Y:S01]  /*90630*/  @P3 STG.E desc[UR60][R78.64], R175 ;  /* 0x000000af4e003986 */ /* 0x0005e2000c10193c */
[----:B------:R-:W-:Y:S01]  /*90640*/  LEA.HI.X.SX32 R7, R74, R3, 0x2, P1 ;  /* 0x000000034a077211 */ /* 0x000fe200008f16ff */
[----:B------:R-:W3:Y:S01]  /*90650*/  LDC R76, c[0x0][0x22c] ;  /* 0x00008b00ff4c7b82 */ /* 0x000ee20000000800 */
[----:B-1----:R-:W-:Y:S01]  /*90660*/  ISETP.LT.AND P2, PT, R10, R82, !P0 ;  /* 0x000000520a00720c */ /* 0x002fe20004741270 */
[----:B------:R-:W-:Y:S04]  /*90670*/  @P4 STG.E desc[UR60][R64.64], R171 ;  /* 0x000000ab40004986 */ /* 0x000fe8000c10193c */
[----:B------:R1:W-:Y:S01]  /*90680*/  @P5 STG.E desc[UR60][R6.64], R16 ;  /* 0x0000001006005986 */ /* 0x0003e2000c10193c */
[----:B------:R-:W-:Y:S01]  /*90690*/  ISETP.LT.AND P3, PT, R9, R84, !P0 ;  /* 0x000000540900720c */ /* 0x000fe20004761270 */
[----:B------:R-:W-:Y:S01]  /*906a0*/  IMAD.IADD R0, R180, 0x1, R4 ;  /* 0x00000001b4007824 */ /* 0x000fe200078e0204 */
[----:B------:R-:W4:Y:S01]  /*906b0*/  LDC R74, c[0x0][0x22c] ;  /* 0x00008b00ff4a7b82 */ /* 0x000f220000000800 */
[----:B------:R-:W4:Y:S04]  /*906c0*/  LDL.LU R10, [R1+0x1d50] ;  /* 0x001d5000010a7983 */ /* 0x000f280000300800 */
[----:B------:R-:W4:Y:S03]  /*906d0*/  LDL.LU R9, [R1+0x20d4] ;  /* 0x0020d40001097983 */ /* 0x000f260000300800 */
[----:B--2---:R-:W2:Y:S01]  /*906e0*/  LDC R78, c[0x0][0x22c] ;  /* 0x00008b00ff4e7b82 */ /* 0x004ea20000000800 */
[----:B-1----:R-:W-:-:S04]  /*906f0*/  LEA R6, P1, R72, R2, 0x2 ;  /* 0x0000000248067211 */ /* 0x002fc800078210ff */
[----:B------:R-:W-:-:S03]  /*90700*/  LEA.HI.X.SX32 R7, R72, R3, 0x2, P1 ;  /* 0x0000000348077211 */ /* 0x000fc600008f16ff */
[----:B------:R-:W1:Y:S02]  /*90710*/  LDC R11, c[0x0][0x22c] ;  /* 0x00008b00ff0b7b82 */ /* 0x000e640000000800 */
[----:B------:R3:W-:Y:S02]  /*90720*/  @P2 STG.E desc[UR60][R6.64], R18 ;  /* 0x0000001206002986 */ /* 0x0007e4000c10193c */
[----:B---3--:R-:W-:Y:S02]  /*90730*/  ISETP.LT.AND P5, PT, R8, R80, !P0 ;  /* 0x000000500800720c */ /* 0x008fe400047a1270 */
[----:B------:R-:W3:Y:S04]  /*90740*/  LDL.LU R8, [R1+0x20ac] ;  /* 0x0020ac0001087983 */ /* 0x000ee80000300800 */
[----:B------:R-:W3:Y:S01]  /*90750*/  LDL.LU R18, [R1+0x2774] ;  /* 0x0027740001127983 */ /* 0x000ee20000300800 */
[----:B------:R-:W-:-:S04]  /*90760*/  LEA R64, P1, R70, R2, 0x2 ;  /* 0x0000000246407211 */ /* 0x000fc800078210ff */
[-C--:B------:R-:W-:Y:S02]  /*90770*/  LEA.HI.X.SX32 R65, R70, R3.reuse, 0x2, P1 ;  /* 0x0000000346417211 */ /* 0x080fe400008f16ff */
[----:B------:R-:W-:Y:S01]  /*90780*/  LEA R6, P1, R68, R2, 0x2 ;  /* 0x0000000244067211 */ /* 0x000fe200078210ff */
[----:B------:R-:W-:Y:S01]  /*90790*/  IMAD.IADD R81, R0, 0x1, R4 ;  /* 0x0000000100517824 */ /* 0x000fe200078e0204 */
[----:B--2---:R-:W-:Y:S01]  /*907a0*/  ISETP.LT.AND P4, PT, R14, R78, !P0 ;  /* 0x0000004e0e00720c */ /* 0x004fe20004781270 */
[----:B------:R2:W-:Y:S01]  /*907b0*/  @P3 STG.E desc[UR60][R64.64], R17 ;  /* 0x0000001140003986 */ /* 0x0005e2000c10193c */
[----:B------:R-:W-:Y:S01]  /*907c0*/  LEA.HI.X.SX32 R7, R68, R3, 0x2, P1 ;  /* 0x0000000344077211 */ /* 0x000fe200008f16ff */
[----:B------:R-:W1:Y:S01]  /*907d0*/  LDC R70, c[0x0][0x22c] ;  /* 0x00008b00ff467b82 */ /* 0x000e620000000800 */
[----:B------:R-:W-:Y:S02]  /*907e0*/  ISETP.LT.AND P3, PT, R13, R76, !P0 ;  /* 0x0000004c0d00720c */ /* 0x000fe40004761270 */
[----:B------:R-:W-:Y:S01]  /*907f0*/  LEA R16, P1, R67, R2, 0x2 ;  /* 0x0000000243107211 */ /* 0x000fe200078210ff */
[----:B------:R2:W-:Y:S01]  /*90800*/  @P5 STG.E desc[UR60][R6.64], R19 ;  /* 0x0000001306005986 */ /* 0x0005e2000c10193c */
[----:B------:R-:W-:-:S02]  /*90810*/  IADD3 R108, R81, R4, RZ ;  /* 0x00000004516c7210 */ /* 0x000fc40007ffe0ff */
[----:B----4-:R-:W-:Y:S01]  /*90820*/  ISETP.LT.AND P2, PT, R12, R74, !P0 ;  /* 0x0000004a0c00720c */ /* 0x010fe20004741270 */
[----:B------:R-:W4:Y:S01]  /*90830*/  LDC R68, c[0x0][0x22c] ;  /* 0x00008b00ff447b82 */ /* 0x000f220000000800 */
[-C--:B--2---:R-:W-:Y:S02]  /*90840*/  LEA R64, P5, R5, R2.reuse, 0x2 ;  /* 0x0000000205407211 */ /* 0x084fe400078a10ff */
[-C--:B------:R-:W-:Y:S02]  /*90850*/  LEA.HI.X.SX32 R17, R67, R3.reuse, 0x2, P1 ;  /* 0x0000000343117211 */ /* 0x080fe400008f16ff */
[-C--:B------:R-:W-:Y:S02]  /*90860*/  LEA.HI.X.SX32 R65, R5, R3.reuse, 0x2, P5 ;  /* 0x0000000305417211 */ /* 0x080fe400028f16ff */
[CC--:B------:R-:W-:Y:S01]  /*90870*/  LEA R180, P5, R185.reuse, R2.reuse, 0x2 ;  /* 0x00000002b9b47211 */ /* 0x0c0fe200078a10ff */
[----:B------:R-:W2:Y:S01]  /*90880*/  LDL.LU R19, [R1+0x2770] ;  /* 0x0027700001137983 */ /* 0x000ea20000300800 */
[----:B------:R-:W-:Y:S01]  /*90890*/  LEA R6, P6, R66, R2, 0x2 ;  /* 0x0000000242067211 */ /* 0x000fe200078c10ff */
[--C-:B------:R-:W-:Y:S01]  /*908a0*/  IMAD.IADD R178, R108, 0x1, R4.reuse ;  /* 0x000000016cb27824 */ /* 0x100fe200078e0204 */
[-C--:B------:R-:W-:Y:S01]  /*908b0*/  LEA.HI.X.SX32 R181, R185, R3.reuse, 0x2, P5 ;  /* 0x00000003b9b57211 */ /* 0x080fe200028f16ff */
[----:B------:R-:W4:Y:S01]  /*908c0*/  LDC R13, c[0x0][0x248] ;  /* 0x00009200ff0d7b82 */ /* 0x000f220000000800 */
[----:B------:R-:W-:Y:S01]  /*908d0*/  LEA.HI.X.SX32 R7, R66, R3, 0x2, P6 ;  /* 0x0000000342077211 */ /* 0x000fe200030f16ff */
[----:B------:R-:W-:-:S04]  /*908e0*/  IMAD.IADD R223, R178, 0x1, R4 ;  /* 0x00000001b2df7824 */ /* 0x000fc800078e0204 */
[----:B------:R-:W-:Y:S02]  /*908f0*/  IMAD.IADD R224, R223, 0x1, R4 ;  /* 0x00000001dfe07824 */ /* 0x000fe400078e0204 */
[----:B------:R-:W4:Y:S03]  /*90900*/  LDC R12, c[0x0][0x248] ;  /* 0x00009200ff0c7b82 */ /* 0x000f260000000800 */
[----:B------:R-:W-:-:S05]  /*90910*/  IADD3 R179, R224, R4, RZ ;  /* 0x00000004e0b37210 */ /* 0x000fca0007ffe0ff */
[--C-:B------:R-:W-:Y:S01]  /*90920*/  IMAD.IADD R220, R179, 0x1, R4.reuse ;  /* 0x00000001b3dc7824 */ /* 0x100fe200078e0204 */
[----:B------:R-:W4:Y:S03]  /*90930*/  LDC R14, c[0x0][0x248] ;  /* 0x00009200ff0e7b82 */ /* 0x000f260000000800 */
        /* <DEDUP_REMOVED lines=9> */
[----:B------:R-:W-:Y:S01]  /*909d0*/  IMAD.IADD R217, R177, 0x1, R4 ;  /* 0x00000001b1d97824 */ /* 0x000fe200078e0204 */
[----:B---3--:R-:W-:Y:S04]  /*909e0*/  @P4 STG.E desc[UR60][R16.64], R18 ;  /* 0x0000001210004986 */ /* 0x008fe8000c10193c */
[----:B------:R3:W-:Y:S01]  /*909f0*/  @P3 STG.E desc[UR60][R64.64], R252 ;  /* 0x000000fc40003986 */ /* 0x0007e2000c10193c */
[----:B------:R-:W-:-:S04]  /*90a00*/  LEA R182, P3, R69, R2, 0x2 ;  /* 0x0000000245b67211 */ /* 0x000fc800078610ff */
[----:B------:R-:W-:Y:S02]  /*90a10*/  LEA.HI.X.SX32 R183, R69, R3, 0x2, P3 ;  /* 0x0000000345b77211 */ /* 0x000fe400018f16ff */
[----:B------:R-:W-:-:S04]  /*90a20*/  LEA R226, P3, R93, R2, 0x2 ;  /* 0x000000025de27211 */ /* 0x000fc800078610ff */
[----:B------:R-:W-:Y:S01]  /*90a30*/  LEA.HI.X.SX32 R227, R93, R3, 0x2, P3 ;  /* 0x000000035de37211 */ /* 0x000fe200018f16ff */
[----:B------:R1:W-:Y:S01]  /*90a40*/  STL.64 [R1+0xae8], R182 ;  /* 0x000ae8b601007387 */ /* 0x0003e20000100a00 */
[----:B------:R-:W-:Y:S01]  /*90a50*/  IADD3 R89, R217, R4, RZ ;  /* 0x00000004d9597210 */ /* 0x000fe20007ffe0ff */
[----:B---3--:R-:W3:Y:S02]  /*90a60*/  LDC R252, c[0x0][0x248] ;  /* 0x00009200fffc7b82 */ /* 0x008ee40000000800 */
[----:B------:R4:W-:Y:S04]  /*90a70*/  STL.64 [R1+0xae0], R180 ;  /* 0x000ae0b401007387 */ /* 0x0009e80000100a00 */
[----:B------:R2:W-:Y:S01]  /*90a80*/  STL.64 [R1+0xad8], R226 ;  /* 0x000ad8e201007387 */ /* 0x0005e20000100a00 */
[----:B-1----:R-:W-:-:S02]  /*90a90*/  LEA R182, P5, R71, R2, 0x2 ;  /* 0x0000000247b67211 */ /* 0x002fc400078a10ff */
[-C--:B----4-:R-:W-:Y:S02]  /*90aa0*/  LEA R180, P6, R112, R2.reuse, 0x2 ;  /* 0x0000000270b47211 */ /* 0x090fe400078c10ff */
[-C--:B------:R-:W-:Y:S02]  /*90ab0*/  LEA.HI.X.SX32 R183, R71, R3.reuse, 0x2, P5 ;  /* 0x0000000347b77211 */ /* 0x080fe400028f16ff */
[-C--:B--2---:R-:W-:Y:S02]  /*90ac0*/  LEA R226, P3, R184, R2.reuse, 0x2 ;  /* 0x00000002b8e27211 */ /* 0x084fe400078610ff */
[-C--:B------:R-:W-:Y:S02]  /*90ad0*/  LEA.HI.X.SX32 R181, R112, R3.reuse, 0x2, P6 ;  /* 0x0000000370b57211 */ /* 0x080fe400030f16ff */
[----:B------:R-:W-:Y:S01]  /*90ae0*/  LEA.HI.X.SX32 R227, R184, R3, 0x2, P3 ;  /* 0x00000003b8e37211 */ /* 0x000fe200018f16ff */
[----:B------:R1:W-:Y:S04]  /*90af0*/  STL.64 [R1+0xad0], R182 ;  /* 0x000ad0b601007387 */ /* 0x0003e80000100a00 */
[----:B------:R2:W-:Y:S04]  /*90b00*/  STL.64 [R1+0xab8], R180 ;  /* 0x000ab8b401007387 */ /* 0x0005e80000100a00 */
[----:B------:R4:W-:Y:S01]  /*90b10*/  STL.64 [R1+0xab0], R226 ;  /* 0x000ab0e201007387 */ /* 0x0009e20000100a00 */
[----:B-1----:R-:W-:-:S02]  /*90b20*/  LEA R182, P5, R228, R2, 0x2 ;  /* 0x00000002e4b67211 */ /* 0x002fc400078a10ff */
[-C--:B--2---:R-:W-:Y:S02]  /*90b30*/  LEA R180, P6, R231, R2.reuse, 0x2 ;  /* 0x00000002e7b47211 */ /* 0x084fe400078c10ff */
[-C--:B------:R-:W-:Y:S02]  /*90b40*/  LEA.HI.X.SX32 R183, R228, R3.reuse, 0x2, P5 ;  /* 0x00000003e4b77211 */ /* 0x080fe400028f16ff */
[----:B----4-:R-:W-:Y:S02]  /*90b50*/  LEA R226, P3, R229, R2, 0x2 ;  /* 0x00000002e5e27211 */ /* 0x010fe400078610ff */
[-C--:B------:R-:W-:Y:S02]  /*90b60*/  LEA.HI.X.SX32 R181, R231, R3.reuse, 0x2, P6 ;  /* 0x00000003e7b57211 */ /* 0x080fe400030f16ff */
[----:B------:R-:W-:Y:S01]  /*90b70*/  LEA.HI.X.SX32 R227, R229, R3, 0x2, P3 ;  /* 0x00000003e5e37211 */ /* 0x000fe200018f16ff */
[----:B------:R-:W-:Y:S04]  /*90b80*/  STL.64 [R1+0xaa8], R182 ;  /* 0x000aa8b601007387 */ /* 0x000fe80000100a00 */
[----:B------:R-:W-:Y:S04]  /*90b90*/  STL.64 [R1+0xaa0], R180 ;  /* 0x000aa0b401007387 */ /* 0x000fe80000100a00 */
[----:B------:R1:W-:Y:S04]  /*90ba0*/  STL.64 [R1+0xa98], R226 ;  /* 0x000a98e201007387 */ /* 0x0003e80000100a00 */
[----:B-1----:R-:W2:Y:S01]  /*90bb0*/  LDL.LU.64 R226, [R1+0x2768] ;  /* 0x0027680001e27983 */ /* 0x002ea20000300a00 */
        /* <DEDUP_REMOVED lines=21> */
[----:B------:R-:W-:Y:S01]  /*90d10*/  IMAD.IADD R209, R84, 0x1, R4 ;  /* 0x0000000154d17824 */ /* 0x000fe200078e0204 */
[----:B------:R-:W-:-:S03]  /*90d20*/  LEA R182, P5, R92, R2, 0x2 ;  /* 0x000000025cb67211 */ /* 0x000fc600078a10ff */
[--C-:B------:R-:W-:Y:S01]  /*90d30*/  IMAD.IADD R103, R209, 0x1, R4.reuse ;  /* 0x00000001d1677824 */ /* 0x100fe200078e0204 */
[----:B------:R-:W-:Y:S02]  /*90d40*/  LEA R180, P6, R111, R2, 0x2 ;  /* 0x000000026fb47211 */ /* 0x000fe400078c10ff */
[-C--:B------:R-:W-:Y:S02]  /*90d50*/  LEA.HI.X.SX32 R183, R92, R3.reuse, 0x2, P5 ;  /* 0x000000035cb77211 */ /* 0x080fe400028f16ff */
[----:B------:R-:W-:Y:S02]  /*90d60*/  IADD3 R171, R103, R4, RZ ;  /* 0x0000000467ab7210 */ /* 0x000fe40007ffe0ff */
[----:B------:R-:W-:Y:S01]  /*90d70*/  LEA.HI.X.SX32 R181, R111, R3, 0x2, P6 ;  /* 0x000000036fb57211 */ /* 0x000fe200030f16ff */
[----:B------:R1:W-:Y:S02]  /*90d80*/  STL.64 [R1+0xa90], R182 ;  /* 0x000a90b601007387 */ /* 0x0003e40000100a00 */
[----:B------:R-:W-:-:S02]  /*90d90*/  IMAD.IADD R208, R171, 0x1, R4 ;  /* 0x00000001abd07824 */ /* 0x000fc400078e0204 */
[----:B------:R4:W-:Y:S02]  /*90da0*/  STL.64 [R1+0xa88], R180 ;  /* 0x000a88b401007387 */ /* 0x0009e40000100a00 */
[--C-:B------:R-:W-:Y:S01]  /*90db0*/  IMAD.IADD R76, R208, 0x1, R4.reuse ;  /* 0x00000001d04c7824 */ /* 0x100fe200078e0204 */
[CC--:B-1----:R-:W-:Y:S02]  /*90dc0*/  LEA R182, P3, R73.reuse, R2.reuse, 0x2 ;  /* 0x0000000249b67211 */ /* 0x0c2fe400078610ff */
[----:B----4-:R-:W-:Y:S02]  /*90dd0*/  LEA R180, P6, R230, R2, 0x2 ;  /* 0x00000002e6b47211 */ /* 0x010fe400078c10ff */
[-C--:B------:R-:W-:Y:S01]  /*90de0*/  LEA.HI.X.SX32 R183, R73, R3.reuse, 0x2, P3 ;  /* 0x0000000349b77211 */ /* 0x080fe200018f16ff */
[----:B------:R-:W-:Y:S01]  /*90df0*/  IMAD.IADD R78, R76, 0x1, R4 ;  /* 0x000000014c4e7824 */ /* 0x000fe200078e0204 */
[----:B------:R-:W-:-:S03]  /*90e00*/  LEA.HI.X.SX32 R181, R230, R3, 0x2, P6 ;  /* 0x00000003e6b57211 */ /* 0x000fc600030f16ff */
[----:B------:R1:W-:Y:S01]  /*90e10*/  STL.64 [R1+0xa80], R182 ;  /* 0x000a80b601007387 */ /* 0x0003e20000100a00 */
[----:B------:R-:W-:-:S05]  /*90e20*/  IADD3 R207, R78, R4, RZ ;  /* 0x000000044ecf7210 */ /* 0x000fca0007ffe0ff */
[--C-:B------:R-:W-:Y:S01]  /*90e30*/  IMAD.IADD R170, R207, 0x1, R4.reuse ;  /* 0x00000001cfaa7824 */ /* 0x100fe200078e0204 */
[----:B-1----:R-:W4:Y:S04]  /*90e40*/  LDL.LU R182, [R1+0x2760] ;  /* 0x0027600001b67983 */ /* 0x002f280000300800 */
[----:B------:R1:W-:Y:S01]  /*90e50*/  STL.64 [R1+0xa70], R180 ;  /* 0x000a70b401007387 */ /* 0x0003e20000100a00 */
[----:B------:R-:W-:-:S04]  /*90e60*/  IMAD.IADD R102, R170, 0x1, R4 ;  /* 0x00000001aa667824 */ /* 0x000fc800078e0204 */
[----:B------:R-:W-:-:S05]  /*90e70*/  IMAD.IADD R206, R102, 0x1, R4 ;  /* 0x0000000166ce7824 */ /* 0x000fca00078e0204 */
[----:B------:R-:W-:-:S05]  /*90e80*/  IADD3 R79, R206, R4, RZ ;  /* 0x00000004ce4f7210 */ /* 0x000fca0007ffe0ff */
[--C-:B------:R-:W-:Y:S01]  /*90e90*/  IMAD.IADD R169, R79, 0x1, R4.reuse ;  /* 0x000000014fa97824 */ /* 0x100fe200078e0204 */
[----:B------:R-:W-:Y:S01]  /*90ea0*/  ISETP.LT.AND P4, PT, R8, R70, !P0 ;  /* 0x000000460800720c */ /* 0x000fe20004781270 */
[----:B------:R-:W-:Y:S02]  /*90eb0*/  @P2 STG.E desc[UR60][R6.64], R19 ;  /* 0x0000001306002986 */ /* 0x000fe4000c10193c */
[--C-:B------:R-:W-:Y:S01]  /*90ec0*/  IMAD.IADD R205, R169, 0x1, R4.reuse ;  /* 0x00000001a9cd7824 */ /* 0x100fe200078e0204 */
[----:B------:R-:W-:Y:S01]  /*90ed0*/  ISETP.LT.AND P1, PT, R10, R11, !P0 ;  /* 0x0000000b0a00720c */ /* 0x000fe20004721270 */
[----:B------:R-:W3:Y:S02]  /*90ee0*/  LDC R8, c[0x0][0x248] ;  /* 0x00009200ff087b82 */ /* 0x000ee40000000800 */
[----:B------:R-:W-:-:S05]  /*90ef0*/  IMAD.IADD R70, R205, 0x1, R4 ;  /* 0x00000001cd467824 */ /* 0x000fca00078e0204 */
[----:B------:R-:W-:Y:S01]  /*90f00*/  IADD3 R101, R70, R4, RZ ;  /* 0x0000000446657210 */ /* 0x000fe20007ffe0ff */
[----:B------:R-:W3:Y:S04]  /*90f10*/  LDC R11, c[0x0][0x248] ;  /* 0x00009200ff0b7b82 */ /* 0x000ee80000000800 */
[----:B------:R-:W-:-:S04]  /*90f20*/  IMAD.IADD R204, R101, 0x1, R4 ;  /* 0x0000000165cc7824 */ /* 0x000fc800078e0204 */
[--C-:B------:R-:W-:Y:S01]  /*90f30*/  IMAD.IADD R168, R204, 0x1, R4.reuse ;  /* 0x00000001cca87824 */ /* 0x100fe200078e0204 */
[----:B------:R-:W-:Y:S01]  /*90f40*/  ISETP.LT.AND P2, PT, R9, R68, !P0 ;  /* 0x000000440900720c */ /* 0x000fe20004741270 */
[----:B------:R-:W3:Y:S02]  /*90f50*/  LDC R10, c[0x0][0x248] ;  /* 0x00009200ff0a7b82 */ /* 0x000ee40000000800 */
[----:B------:R-:W-:-:S05]  /*90f60*/  IMAD.IADD R72, R168, 0x1, R4 ;  /* 0x00000001a8487824 */ /* 0x000fca00078e0204 */
[----:B------:R-:W-:Y:S01]  /*90f70*/  IADD3 R203, R72, R4, RZ ;  /* 0x0000000448cb7210 */ /* 0x000fe20007ffe0ff */
[----:B------:R-:W3:Y:S04]  /*90f80*/  LDC R9, c[0x0][0x248] ;  /* 0x00009200ff097b82 */ /* 0x000ee80000000800 */
[----:B------:R-:W-:-:S04]  /*90f90*/  IMAD.IADD R151, R203, 0x1, R4 ;  /* 0x00000001cb977824 */ /* 0x000fc800078e0204 */
[----:B------:R-:W-:-:S04]  /*90fa0*/  IMAD.IADD R74, R151, 0x1, R4 ;  /* 0x00000001974a7824 */ /* 0x000fc800078e0204 */
[----:B------:R-:W-:-:S05]  /*90fb0*/  IMAD.IADD R202, R74, 0x1, R4 ;  /* 0x000000014aca7824 */ /* 0x000fca00078e0204 */
[----:B------:R-:W-:-:S05]  /*90fc0*/  IADD3 R100, R202, R4, RZ ;  /* 0x00000004ca647210 */ /* 0x000fca0007ffe0ff */
[----:B------:R-:W-:-:S04]  /*90fd0*/  IMAD.IADD R64, R100, 0x1, R4 ;  /* 0x0000000164407824 */ /* 0x000fc800078e0204 */
[----:B------:R-:W-:Y:S01]  /*90fe0*/  IMAD.IADD R201, R64, 0x1, R4 ;  /* 0x0000000140c97824 */ /* 0x000fe200078e0204 */
[CC--:B--2---:R-:W-:Y:S02]  /*90ff0*/  LEA R228, P5, R226.reuse, R2.reuse, 0x2 ;  /* 0x00000002e2e47211 */ /* 0x0c4fe400078a10ff */
[C---:B-1----:R-:W-:Y:S02]  /*91000*/  LEA R180, P3, R227.reuse, R2, 0x2 ;  /* 0x00000002e3b47211 */ /* 0x042fe400078610ff */
[-C--:B------:R-:W-:Y:S02]  /*91010*/  LEA.HI.X.SX32 R229, R226, R3.reuse, 0x2, P5 ;  /* 0x00000003e2e57211 */ /* 0x080fe400028f16ff */
[----:B------:R-:W-:-:S03]  /*91020*/  LEA.HI.X.SX32 R181, R227, R3, 0x2, P3 ;  /* 0x00000003e3b57211 */ /* 0x000fc600018f16ff */
[----:B------:R-:W-:Y:S04]  /*91030*/  STL.64 [R1+0xa78], R228 ;  /* 0x000a78e401007387 */ /* 0x000fe80000100a00 */
[----:B------:R1:W-:Y:S04]  /*91040*/  STL.64 [R1+0xa68], R180 ;  /* 0x000a68b401007387 */ /* 0x0003e80000100a00 */
[----:B-1----:R-:W2:Y:S01]  /*91050*/  LDL.LU.64 R180, [R1+0x2758] ;  /* 0x0027580001b47983 */ /* 0x002ea20000300a00 */
        /* <DEDUP_REMOVED lines=45> */
[----:B------:R-:W-:-:S04]  /*91330*/  LEA R230, P5, R75, R2, 0x2 ;  /* 0x000000024be67211 */ /* 0x000fc800078a10ff */
[----:B------:R-:W-:Y:S02]  /*91340*/  IADD3 R112, R185, R4, RZ ;  /* 0x00000004b9707210 */ /* 0x000fe40007ffe0ff */
[----:B------:R-:W-:-:S03]  /*91350*/  LEA R228, P6, R110, R2, 0x2 ;  /* 0x000000026ee47211 */ /* 0x000fc600078c10ff */
[--C-:B------:R-:W-:Y:S01]  /*91360*/  IMAD.IADD R71, R112, 0x1, R4.reuse ;  /* 0x0000000170477824 */ /* 0x100fe200078e0204 */
[-C--:B------:R-:W-:Y:S02]  /*91370*/  LEA.HI.X.SX32 R231, R75, R3.reuse, 0x2, P5 ;  /* 0x000000034be77211 */ /* 0x080fe400028f16ff */
[----:B------:R-:W-:Y:S01]  /*91380*/  LEA.HI.X.SX32 R229, R110, R3, 0x2, P6 ;  /* 0x000000036ee57211 */ /* 0x000fe200030f16ff */
[--C-:B------:R-:W-:Y:S02]  /*91390*/  IMAD.IADD R184, R71, 0x1, R4.reuse ;  /* 0x0000000147b87824 */ /* 0x100fe400078e0204 */
[----:B------:R1:W-:Y:S02]  /*913a0*/  STL.64 [R1+0xa60], R230 ;  /* 0x000a60e601007387 */ /* 0x0003e40000100a00 */
[----:B------:R-:W-:Y:S02]  /*913b0*/  IMAD.IADD R111, R184, 0x1, R4 ;  /* 0x00000001b86f7824 */ /* 0x000fe400078e0204 */
[----:B------:R3:W-:Y:S01]  /*913c0*/  STL.64 [R1+0xa58], R228 ;  /* 0x000a58e401007387 */ /* 0x0007e20000100a00 */
[----:B------:R-:W-:-:S02]  /*913d0*/  LEA R226, P6, R109, R2, 0x2 ;  /* 0x000000026de27211 */ /* 0x000fc400078c10ff */
[----:B------:R-:W-:Y:S02]  /*913e0*/  IADD3 R73, R111, R4, RZ ;  /* 0x000000046f497210 */ /* 0x000fe40007ffe0ff */
[-C--:B-1----:R-:W-:Y:S02]  /*913f0*/  LEA R230, P3, R77, R2.reuse, 0x2 ;  /* 0x000000024de67211 */ /* 0x082fe400078610ff */
[----:B---3--:R-:W-:Y:S02]  /*91400*/  LEA R228, P5, R91, R2, 0x2 ;  /* 0x000000025be47211 */ /* 0x008fe400078a10ff */
[-C--:B------:R-:W-:Y:S02]  /*91410*/  LEA.HI.X.SX32 R231, R77, R3.reuse, 0x2, P3 ;  /* 0x000000034de77211 */ /* 0x080fe400018f16ff */
[-C--:B------:R-:W-:Y:S02]  /*91420*/  LEA.HI.X.SX32 R229, R91, R3.reuse, 0x2, P5 ;  /* 0x000000035be57211 */ /* 0x080fe400028f16ff */
[----:B------:R-:W-:Y:S01]  /*91430*/  LEA.HI.X.SX32 R227, R109, R3, 0x2, P6 ;  /* 0x000000036de37211 */ /* 0x000fe200030f16ff */
[----:B------:R-:W-:Y:S01]  /*91440*/  STL.64 [R1+0xa50], R230 ;  /* 0x000a50e601007387 */ /* 0x000fe20000100a00 */
[----:B------:R-:W-:-:S03]  /*91450*/  IMAD.IADD R183, R73, 0x1, R4 ;  /* 0x0000000149b77824 */ /* 0x000fc600078e0204 */
[----:B------:R4:W-:Y:S01]  /*91460*/  STL.64 [R1+0xa38], R228 ;  /* 0x000a38e401007387 */ /* 0x0009e20000100a00 */
[----:B------:R-:W-:-:S03]  /*91470*/  IMAD.IADD R92, R183, 0x1, R4 ;  /* 0x00000001b75c7824 */ /* 0x000fc600078e0204 */
[----:B------:R1:W-:Y:S01]  /*91480*/  STL.64 [R1+0xa30], R226 ;  /* 0x000a30e201007387 */ /* 0x0003e20000100a00 */
[----:B------:R-:W-:Y:S01]  /*91490*/  IMAD.IADD R75, R92, 0x1, R4 ;  /* 0x000000015c4b7824 */ /* 0x000fe200078e0204 */
[CC--:B----4-:R-:W-:Y:S02]  /*914a0*/  LEA R228, P5, R182.reuse, R2.reuse, 0x2 ;  /* 0x00000002b6e47211 */ /* 0x0d0fe400078a10ff */
[C---:B-1----:R-:W-:Y:S02]  /*914b0*/  LEA R226, P6, R225.reuse, R2, 0x2 ;  /* 0x00000002e1e27211 */ /* 0x042fe400078c10ff */
[-C--:B------:R-:W-:Y:S02]  /*914c0*/  LEA.HI.X.SX32 R229, R182, R3.reuse, 0x2, P5 ;  /* 0x00000003b6e57211 */ /* 0x080fe400028f16ff */
[----:B------:R-:W-:Y:S02]  /*914d0*/  LEA.HI.X.SX32 R227, R225, R3, 0x2, P6 ;  /* 0x00000003e1e37211 */ /* 0x000fe400030f16ff */
[----:B------:R-:W-:-:S05]  /*914e0*/  IADD3 R110, R75, R4, RZ ;  /* 0x000000044b6e7210 */ /* 0x000fca0007ffe0ff */
[----:B------:R-:W-:Y:S01]  /*914f0*/  IMAD.IADD R77, R110, 0x1, R4 ;  /* 0x000000016e4d7824 */ /* 0x000fe200078e0204 */
[----:B--2---:R-:W-:-:S04]  /*91500*/  LEA R230, P3, R181, R2, 0x2 ;  /* 0x00000002b5e67211 */ /* 0x004fc800078610ff */
[----:B------:R-:W-:-:S05]  /*91510*/  LEA.HI.X.SX32 R231, R181, R3, 0x2, P3 ;  /* 0x00000003b5e77211 */ /* 0x000fca00018f16ff */
[----:B------:R1:W-:Y:S04]  /*91520*/  STL.64 [R1+0xa28], R230 ;  /* 0x000a28e601007387 */ /* 0x0003e80000100a00 */
[----:B------:R2:W-:Y:S04]  /*91530*/  STL.64 [R1+0xa20], R228 ;  /* 0x000a20e401007387 */ /* 0x0005e80000100a00 */
[----:B------:R3:W-:Y:S01]  /*91540*/  STL.64 [R1+0xa18], R226 ;  /* 0x000a18e201007387 */ /* 0x0007e20000100a00 */
[-C--:B-1----:R-:W-:Y:S02]  /*91550*/  LEA R230, P3, R180, R2.reuse, 0x2 ;  /* 0x00000002b4e67211 */ /* 0x082fe400078610ff */
[----:B--2---:R-:W-:-:S02]  /*91560*/  LEA R228, P5, R0, R2, 0x2 ;  /* 0x0000000200e47211 */ /* 0x004fc400078a10ff */
[-C--:B------:R-:W-:Y:S02]  /*91570*/  LEA.HI.X.SX32 R231, R180, R3.reuse, 0x2, P3 ;  /* 0x00000003b4e77211 */ /* 0x080fe400018f16ff */
[C---:B---3--:R-:W-:Y:S02]  /*91580*/  LEA R226, P6, R81.reuse, R2, 0x2 ;  /* 0x0000000251e27211 */ /* 0x048fe400078c10ff */
[-C--:B------:R-:W-:Y:S02]  /*91590*/  LEA.HI.X.SX32 R229, R0, R3.reuse, 0x2, P5 ;  /* 0x0000000300e57211 */ /* 0x080fe400028f16ff */
[----:B------:R-:W-:Y:S01]  /*915a0*/  LEA.HI.X.SX32 R227, R81, R3, 0x2, P6 ;  /* 0x0000000351e37211 */ /* 0x000fe200030f16ff */
[----:B------:R1:W-:Y:S01]  /*915b0*/  STL.64 [R1+0xa10], R230 ;  /* 0x000a10e601007387 */ /* 0x0003e20000100a00 */
[----:B------:R-:W-:-:S03]  /*915c0*/  IMAD.IADD R181, R77, 0x1, R4 ;  /* 0x000000014db57824 */ /* 0x000fc600078e0204 */
[----:B------:R2:W-:Y:S04]  /*915d0*/  STL.64 [R1+0xa08], R228 ;  /* 0x000a08e401007387 */ /* 0x0005e80000100a00 */
[----:B------:R3:W-:Y:S01]  /*915e0*/  STL.64 [R1+0xa00], R226 ;  /* 0x000a00e201007387 */ /* 0x0007e20000100a00 */
[-C--:B-1----:R-:W-:Y:S02]  /*915f0*/  LEA R230, P3, R108, R2.reuse, 0x2 ;  /* 0x000000026ce67211 */ /* 0x082fe400078610ff */
[-C--:B--2---:R-:W-:Y:S02]  /*91600*/  LEA R228, P5, R178, R2.reuse, 0x2 ;  /* 0x00000002b2e47211 */ /* 0x084fe400078a10ff */
[-C--:B------:R-:W-:Y:S02]  /*91610*/  LEA.HI.X.SX32 R231, R108, R3.reuse, 0x2, P3 ;  /* 0x000000036ce77211 */ /* 0x080fe400018f16ff */
[-C--:B---3--:R-:W-:Y:S01]  /*91620*/  LEA R226, P6, R223, R2.reuse, 0x2 ;  /* 0x00000002dfe27211 */ /* 0x088fe200078c10ff */
[----:B------:R-:W-:Y:S01]  /*91630*/  IMAD.IADD R182, R181, 0x1, R232 ;  /* 0x00000001b5b67824 */ /* 0x000fe200078e02e8 */
[-C--:B------:R-:W-:Y:S01]  /*91640*/  LEA.HI.X.SX32 R229, R178, R3.reuse, 0x2, P5 ;  /* 0x00000003b2e57211 */ /* 0x080fe200028f16ff */
[----:B------:R1:W-:Y:S01]  /*91650*/  STL.64 [R1+0x9f8], R230 ;  /* 0x0009f8e601007387 */ /* 0x0003e20000100a00 */
[----:B------:R-:W-:Y:S01]  /*91660*/  LEA.HI.X.SX32 R227, R223, R3, 0x2, P6 ;  /* 0x00000003dfe37211 */ /* 0x000fe200030f16ff */
[----:B------:R-:W2:Y:S01]  /*91670*/  LDC R232, c[0x0][0x248] ;  /* 0x00009200ffe87b82 */ /* 0x000ea20000000800 */
[----:B------:R-:W-:Y:S01]  /*91680*/  IADD3 R91, R182, R233, RZ ;  /* 0x000000e9b65b7210 */ /* 0x000fe20007ffe0ff */
[----:B------:R3:W-:Y:S04]  /*91690*/  STL.64 [R1+0x9f0], R228 ;  /* 0x0009f0e401007387 */ /* 0x0007e80000100a00 */
[----:B------:R4:W-:Y:S01]  /*916a0*/  STL.64 [R1+0x9d8], R226 ;  /* 0x0009d8e201007387 */ /* 0x0009e20000100a00 */
[----:B-1----:R-:W-:-:S02]  /*916b0*/  LEA R230, P3, R224, R2, 0x2 ;  /* 0x00000002e0e67211 */ /* 0x002fc400078610ff */
[-C--:B---3--:R-:W-:Y:S02]  /*916c0*/  LEA R228, P5, R179, R2.reuse, 0x2 ;  /* 0x00000002b3e47211 */ /* 0x088fe400078a10ff */
[-C--:B------:R-:W-:Y:S02]  /*916d0*/  LEA.HI.X.SX32 R231, R224, R3.reuse, 0x2, P3 ;  /* 0x00000003e0e77211 */ /* 0x080fe400018f16ff */
[C---:B----4-:R-:W-:Y:S01]  /*916e0*/  LEA R226, P6, R220.reuse, R2, 0x2 ;  /* 0x00000002dce27211 */ /* 0x050fe200078c10ff */
[----:B------:R-:W-:Y:S01]  /*916f0*/  IMAD.IADD R109, R91, 0x1, R234 ;  /* 0x000000015b6d7824 */ /* 0x000fe200078e02ea */
[-C--:B------:R-:W-:Y:S02]  /*91700*/  LEA.HI.X.SX32 R229, R179, R3.reuse, 0x2, P5 ;  /* 0x00000003b3e57211 */ /* 0x080fe400028f16ff */
[----:B------:R-:W-:Y:S01]  /*91710*/  LEA.HI.X.SX32 R227, R220, R3, 0x2, P6 ;  /* 0x00000003dce37211 */ /* 0x000fe200030f16ff */
[----:B------:R-:W-:Y:S01]  /*91720*/  STL.64 [R1+0x9d0], R230 ;  /* 0x0009d0e601007387 */ /* 0x000fe20000100a00 */
[----:B------:R-:W-:-:S03]  /*91730*/  IMAD.IADD R180, R109, 0x1, R235 ;  /* 0x000000016db47824 */ /* 0x000fc600078e02eb */
[----:B------:R1:W-:Y:S01]  /*91740*/  STL.64 [R1+0x9c8], R228 ;  /* 0x0009c8e401007387 */ /* 0x0003e20000100a00 */
[----:B------:R-:W-:-:S03]  /*91750*/  LEA R224, P6, R221, R2, 0x2 ;  /* 0x00000002dde07211 */ /* 0x000fc600078c10ff */
[----:B------:R3:W-:Y:S01]  /*91760*/  STL.64 [R1+0x9c0], R226 ;  /* 0x0009c0e201007387 */ /* 0x0007e20000100a00 */
[----:B------:R-:W-:Y:S01]  /*91770*/  IMAD.IADD R0, R180, 0x1, R236 ;  /* 0x00000001b4007824 */ /* 0x000fe200078e02ec */
[----:B------:R-:W-:Y:S01]  /*91780*/  LEA.HI.X.SX32 R225, R221, R3, 0x2, P6 ;  /* 0x00000003dde17211 */ /* 0x000fe200030f16ff */
[----:B------:R-:W4:Y:S01]  /*91790*/  LDC R236, c[0x0][0x248] ;  /* 0x00009200ffec7b82 */ /* 0x000f220000000800 */
[----:B-1----:R-:W-:-:S07]  /*917a0*/  LEA R228, P3, R83, R2, 0x2 ;  /* 0x0000000253e47211 */ /* 0x002fce00078610ff */
[----:B------:R-:W1:Y:S01]  /*917b0*/  LDC R230, c[0x0][0x248] ;  /* 0x00009200ffe67b82 */ /* 0x000e620000000800 */
[C---:B---3--:R-:W-:Y:S02]  /*917c0*/  LEA R226, P5, R90.reuse, R2, 0x2 ;  /* 0x000000025ae27211 */ /* 0x048fe400078a10ff */
[-C--:B------:R-:W-:Y:S02]  /*917d0*/  LEA.HI.X.SX32 R229, R83, R3.reuse, 0x2, P3 ;  /* 0x0000000353e57211 */ /* 0x080fe400018f16ff */
[----:B------:R-:W-:Y:S02]  /*917e0*/  LEA.HI.X.SX32 R227, R90, R3, 0x2, P5 ;  /* 0x000000035ae37211 */ /* 0x000fe400028f16ff */
[----:B------:R-:W-:Y:S01]  /*917f0*/  IADD3 R81, R0, R237, RZ ;  /* 0x000000ed00517210 */ /* 0x000fe20007ffe0ff */
[----:B------:R3:W-:Y:S04]  /*91800*/  STL.64 [R1+0x9b8], R228 ;  /* 0x0009b8e401007387 */ /* 0x0007e80000100a00 */
[----:B------:R-:W-:Y:S01]  /*91810*/  STL.64 [R1+0x9b0], R226 ;  /* 0x0009b0e201007387 */ /* 0x000fe20000100a00 */
[----:B------:R-:W-:-:S03]  /*91820*/  IMAD.IADD R179, R81, 0x1, R238 ;  /* 0x0000000151b37824 */ /* 0x000fc600078e02ee */
[----:B------:R2:W-:Y:S01]  /*91830*/  STL.64 [R1+0x9a8], R224 ;  /* 0x0009a8e001007387 */ /* 0x0005e20000100a00 */
[----:B---3--:R-:W-:Y:S01]  /*91840*/  LEA R228, P3, R222, R2, 0x2 ;  /* 0x00000002dee47211 */ /* 0x008fe200078610ff */
[----:B------:R-:W-:-:S03]  /*91850*/  IMAD.IADD R108, R179, 0x1, R239 ;  /* 0x00000001b36c7824 */ /* 0x000fc600078e02ef */
[-C--:B------:R-:W-:Y:S02]  /*91860*/  LEA.HI.X.SX32 R229, R222, R3.reuse, 0x2, P3 ;  /* 0x00000003dee57211 */ /* 0x080fe400018f16ff */
[CC--:B--2---:R-:W-:Y:S02]  /*91870*/  LEA R224, P6, R219.reuse, R2.reuse, 0x2 ;  /* 0x00000002dbe07211 */ /* 0x0c4fe400078c10ff */
[-C--:B------:R-:W-:Y:S02]  /*91880*/  LEA R226, P5, R218, R2.reuse, 0x2 ;  /* 0x00000002dae27211 */ /* 0x080fe400078a10ff */
[-C--:B------:R-:W-:Y:S01]  /*91890*/  LEA.HI.X.SX32 R225, R219, R3.reuse, 0x2, P6 ;  /* 0x00000003dbe17211 */ /* 0x080fe200030f16ff */
[----:B------:R2:W-:Y:S01]  /*918a0*/  STL.64 [R1+0x9a0], R228 ;  /* 0x0009a0e401007387 */ /* 0x0005e20000100a00 */
[----:B------:R-:W-:Y:S01]  /*918b0*/  IMAD.IADD R90, R108, 0x1, R240 ;  /* 0x000000016c5a7824 */ /* 0x000fe200078e02f0 */
[----:B------:R-:W-:Y:S02]  /*918c0*/  LEA.HI.X.SX32 R227, R218, R3, 0x2, P5 ;  /* 0x00000003dae37211 */ /* 0x000fe400028f16ff */
[----:B------:R3:W-:Y:S01]  /*918d0*/  STL.64 [R1+0x990], R224 ;  /* 0x000990e001007387 */ /* 0x0007e20000100a00 */
[----:B------:R-:W-:-:S02]  /*918e0*/  LEA R222, P5, R88, R2, 0x2 ;  /* 0x0000000258de7211 */ /* 0x000fc400078a10ff */
[-C--:B------:R-:W-:Y:S02]  /*918f0*/  LEA R220, P6, R177, R2.reuse, 0x2 ;  /* 0x00000002b1dc7211 */ /* 0x080fe400078c10ff */
[----:B------:R-:W-:Y:S02]  /*91900*/  IADD3 R178, R90, R241, RZ ;  /* 0x000000f15ab27210 */ /* 0x000fe40007ffe0ff */
[-C--:B------:R-:W-:Y:S01]  /*91910*/  LEA.HI.X.SX32 R223, R88, R3.reuse, 0x2, P5 ;  /* 0x0000000358df7211 */ /* 0x080fe200028f16ff */
[----:B--2---:R-:W2:Y:S01]  /*91920*/  LDC R228, c[0x0][0x248] ;  /* 0x00009200ffe47b82 */ /* 0x004ea20000000800 */
[-C--:B---3--:R-:W-:Y:S02]  /*91930*/  LEA R224, P3, R107, R2.reuse, 0x2 ;  /* 0x000000026be07211 */ /* 0x088fe400078610ff */
[-C--:B------:R-:W-:Y:S02]  /*91940*/  LEA.HI.X.SX32 R221, R177, R3.reuse, 0x2, P6 ;  /* 0x00000003b1dd7211 */ /* 0x080fe400030f16ff */
[----:B------:R-:W-:Y:S01]  /*91950*/  LEA.HI.X.SX32 R225, R107, R3, 0x2, P3 ;  /* 0x000000036be17211 */ /* 0x000fe200018f16ff */
[----:B------:R-:W-:Y:S01]  /*91960*/  STL.64 [R1+0x998], R226 ;  /* 0x000998e201007387 */ /* 0x000fe20000100a00 */
[----:B------:R-:W-:Y:S01]  /*91970*/  IMAD.IADD R83, R178, 0x1, R242 ;  /* 0x00000001b2537824 */ /* 0x000fe200078e02f2 */
[----:B------:R-:W-:Y:S01]  /*91980*/  LEA R218, P6, R176, R2, 0x2 ;  /* 0x00000002b0da7211 */ /* 0x000fe200078c10ff */
[----:B------:R-:W3:Y:S01]  /*91990*/  LDC R242, c[0x0][0x248] ;  /* 0x00009200fff27b82 */ /* 0x000ee20000000800 */
[----:B------:R-:W-:Y:S01]  /*919a0*/  STL.64 [R1+0x978], R224 ;  /* 0x000978e001007387 */ /* 0x000fe20000100a00 */
[----:B------:R-:W-:-:S03]  /*919b0*/  IMAD.IADD R107, R83, 0x1, R243 ;  /* 0x00000001536b7824 */ /* 0x000fc600078e02f3 */
[----:B------:R4:W-:Y:S04]  /*919c0*/  STL.64 [R1+0x970], R222 ;  /* 0x000970de01007387 */ /* 0x0009e80000100a00 */
[----:B------:R1:W-:Y:S01]  /*919d0*/  STL.64 [R1+0x968], R220 ;  /* 0x000968dc01007387 */ /* 0x0003e20000100a00 */
[----:B------:R-:W-:Y:S01]  /*919e0*/  IMAD.IADD R177, R107, 0x1, R244 ;  /* 0x000000016bb17824 */ /* 0x000fe200078e02f4 */
[----:B------:R-:W-:Y:S01]  /*919f0*/  LEA.HI.X.SX32 R219, R176, R3, 0x2, P6 ;  /* 0x00000003b0db7211 */ /* 0x000fe200030f16ff */
[----:B------:R-:W3:Y:S01]  /*91a00*/  LDC R244, c[0x0][0x248] ;  /* 0x00009200fff47b82 */ /* 0x000ee20000000800 */
[-C--:B----4-:R-:W-:Y:S02]  /*91a10*/  LEA R222, P3, R217, R2.reuse, 0x2 ;  /* 0x00000002d9de7211 */ /* 0x090fe400078610ff */
[----:B-1----:R-:W-:-:S02]  /*91a20*/  LEA R220, P5, R89, R2, 0x2 ;  /* 0x0000000259dc7211 */ /* 0x002fc400078a10ff */
[-C--:B------:R-:W-:Y:S02]  /*91a30*/  LEA.HI.X.SX32 R223, R217, R3.reuse, 0x2, P3 ;  /* 0x00000003d9df7211 */ /* 0x080fe400018f16ff */
[----:B------:R-:W-:-:S03]  /*91a40*/  LEA.HI.X.SX32 R221, R89, R3, 0x2, P5 ;  /* 0x0000000359dd7211 */ /* 0x000fc600028f16ff */
[----:B------:R1:W-:Y:S01]  /*91a50*/  STL.64 [R1+0x960], R222 ;  /* 0x000960de01007387 */ /* 0x0003e20000100a00 */
[----:B------:R-:W-:-:S03]  /*91a60*/  IADD3 R88, R177, R245, RZ ;  /* 0x000000f5b1587210 */ /* 0x000fc60007ffe0ff */
[----:B------:R4:W-:Y:S04]  /*91a70*/  STL.64 [R1+0x958], R220 ;  /* 0x000958dc01007387 */ /* 0x0009e80000100a00 */
[----:B------:R2:W-:Y:S01]  /*91a80*/  STL.64 [R1+0x950], R218 ;  /* 0x000950da01007387 */ /* 0x0005e20000100a00 */
[CC--:B-1----:R-:W-:Y:S02]  /*91a90*/  LEA R222, P3, R106.reuse, R2.reuse, 0x2 ;  /* 0x000000026ade7211 */ /* 0x0c2fe400078610ff */
[-C--:B----4-:R-:W-:Y:S02]  /*91aa0*/  LEA R220, P5, R85, R2.reuse, 0x2 ;  /* 0x0000000255dc7211 */ /* 0x090fe400078a10ff */
[-C--:B------:R-:W-:Y:S02]  /*91ab0*/  LEA.HI.X.SX32 R223, R106, R3.reuse, 0x2, P3 ;  /* 0x000000036adf7211 */ /* 0x080fe400018f16ff */
[----:B--2---:R-:W-:Y:S01]  /*91ac0*/  LEA R218, P6, R215, R2, 0x2 ;  /* 0x00000002d7da7211 */ /* 0x004fe200078c10ff */
[----:B------:R-:W-:Y:S01]  /*91ad0*/  IMAD.IADD R89, R88, 0x1, R246 ;  /* 0x0000000158597824 */ /* 0x000fe200078e02f6 */
[----:B------:R-:W-:-:S02]  /*91ae0*/  LEA.HI.X.SX32 R221, R85, R3, 0x2, P5 ;  /* 0x0000000355dd7211 */ /* 0x000fc400028f16ff */
[----:B------:R-:W-:Y:S01]  /*91af0*/  LEA.HI.X.SX32 R219, R215, R3, 0x2, P6 ;  /* 0x00000003d7db7211 */ /* 0x000fe200030f16ff */
[----:B------:R1:W-:Y:S01]  /*91b00*/  STL.64 [R1+0x948], R222 ;  /* 0x000948de01007387 */ /* 0x0003e20000100a00 */
[----:B------:R-:W-:-:S03]  /*91b10*/  IMAD.IADD R176, R89, 0x1, R247 ;  /* 0x0000000159b07824 */ /* 0x000fc600078e02f7 */
[----:B------:R2:W-:Y:S01]  /*91b20*/  STL.64 [R1+0x940], R220 ;  /* 0x000940dc01007387 */ /* 0x0005e20000100a00 */
[----:B------:R-:W-:-:S03]  /*91b30*/  IMAD.IADD R106, R176, 0x1, R248 ;  /* 0x00000001b06a7824 */ /* 0x000fc600078e02f8 */
[----:B------:R4:W-:Y:S01]  /*91b40*/  STL.64 [R1+0x938], R218 ;  /* 0x000938da01007387 */ /* 0x0009e20000100a00 */
[CC--:B-1----:R-:W-:Y:S02]  /*91b50*/  LEA R222, P3, R216.reuse, R2.reuse, 0x2 ;  /* 0x00000002d8de7211 */ /* 0x0c2fe400078610ff */
[CC--:B--2---:R-:W-:Y:S02]  /*91b60*/  LEA R220, P5, R175.reuse, R2.reuse, 0x2 ;  /* 0x00000002afdc7211 */ /* 0x0c4fe400078a10ff */
[-C--:B------:R-:W-:Y:S02]  /*91b70*/  LEA.HI.X.SX32 R223, R216, R3.reuse, 0x2, P3 ;  /* 0x00000003d8df7211 */ /* 0x080fe400018f16ff */
[C---:B----4-:R-:W-:Y:S02]  /*91b80*/  LEA R218, P6, R214.reuse, R2, 0x2 ;  /* 0x00000002d6da7211 */ /* 0x050fe400078c10ff */
[-C--:B------:R-:W-:Y:S02]  /*91b90*/  LEA.HI.X.SX32 R221, R175, R3.reuse, 0x2, P5 ;  /* 0x00000003afdd7211 */ /* 0x080fe400028f16ff */
[----:B------:R-:W-:Y:S01]  /*91ba0*/  LEA.HI.X.SX32 R219, R214, R3, 0x2, P6 ;  /* 0x00000003d6db7211 */ /* 0x000fe200030f16ff */
[----:B------:R-:W-:Y:S01]  /*91bb0*/  STL.64 [R1+0x930], R222 ;  /* 0x000930de01007387 */ /* 0x000fe20000100a00 */
[----:B------:R-:W-:-:S03]  /*91bc0*/  IADD3 R85, R106, R249, RZ ;  /* 0x000000f96a557210 */ /* 0x000fc60007ffe0ff */
[----:B------:R1:W-:Y:S04]  /*91bd0*/  STL.64 [R1+0x928], R220 ;  /* 0x000928dc01007387 */ /* 0x0003e80000100a00 */
[----:B------:R2:W-:Y:S01]  /*91be0*/  STL.64 [R1+0x920], R218 ;  /* 0x000920da01007387 */ /* 0x0005e20000100a00 */
[----:B------:R-:W-:Y:S01]  /*91bf0*/  IMAD.IADD R175, R85, 0x1, R250 ;  /* 0x0000000155af7824 */ /* 0x000fe200078e02fa */
[CC--:B-1----:R-:W-:Y:S02]  /*91c00*/  LEA R220, P3, R105.reuse, R2.reuse, 0x2 ;  /* 0x0000000269dc7211 */ /* 0x0c2fe400078610ff */
[----:B--2---:R-:W-:Y:S02]  /*91c10*/  LEA R218, P5, R86, R2, 0x2 ;  /* 0x0000000256da7211 */ /* 0x004fe400078a10ff */
[----:B------:R-:W-:-:S02]  /*91c20*/  LEA.HI.X.SX32 R221, R105, R3, 0x2, P3 ;  /* 0x0000000369dd7211 */ /* 0x000fc400018f16ff */
[----:B------:R-:W-:Y:S01]  /*91c30*/  LEA.HI.X.SX32 R219, R86, R3, 0x2, P5 ;  /* 0x0000000356db7211 */ /* 0x000fe200028f16ff */
[----:B------:R-:W-:Y:S02]  /*91c40*/  IMAD.IADD R105, R175, 0x1, R251 ;  /* 0x00000001af697824 */ /* 0x000fe400078e02fb */
[----:B------:R-:W-:Y:S02]  /*91c50*/  STL.64 [R1+0x918], R220 ;  /* 0x000918dc01007387 */ /* 0x000fe40000100a00 */
[----:B------:R-:W-:Y:S02]  /*91c60*/  IMAD.IADD R86, R105, 0x1, R252 ;  /* 0x0000000169567824 */ /* 0x000fe400078e02fc */
[----:B------:R1:W-:Y:S02]  /*91c70*/  STL.64 [R1+0x910], R218 ;  /* 0x000910da01007387 */ /* 0x0003e40000100a00 */
[----:B-1----:R-:W-:-:S04]  /*91c80*/  LEA R218, P3, R174, R2, 0x2 ;  /* 0x00000002aeda7211 */ /* 0x002fc800078610ff */
[----:B------:R-:W-:Y:S02]  /*91c90*/  LEA.HI.X.SX32 R219, R174, R3, 0x2, P3 ;  /* 0x00000003aedb7211 */ /* 0x000fe400018f16ff */
[----:B------:R-:W-:Y:S02]  /*91ca0*/  IADD3 R174, R86, R228, RZ ;  /* 0x000000e456ae7210 */ /* 0x000fe40007ffe0ff */
[----:B------:R-:W1:Y:S01]  /*91cb0*/  LDC R228, c[0x0][0x248] ;  /* 0x00009200ffe47b82 */ /* 0x000e620000000800 */
[----:B------:R-:W-:-:S04]  /*91cc0*/  LEA R216, P6, R213, R2, 0x2 ;  /* 0x00000002d5d87211 */ /* 0x000fc800078c10ff */
[----:B------:R-:W-:-:S05]  /*91cd0*/  LEA.HI.X.SX32 R217, R213, R3, 0x2, P6 ;  /* 0x00000003d5d97211 */ /* 0x000fca00030f16ff */
[----:B------:R2:W-:Y:S02]  /*91ce0*/  STL.64 [R1+0x8f8], R216 ;  /* 0x0008f8d801007387 */ /* 0x0005e40000100a00 */
[----:B--2---:R-:W-:-:S04]  /*91cf0*/  LEA R216, P5, R87, R2, 0x2 ;  /* 0x0000000257d87211 */ /* 0x004fc800078a10ff */
[----:B------:R-:W-:Y:S01]  /*91d00*/  LEA.HI.X.SX32 R217, R87, R3, 0x2, P5 ;  /* 0x0000000357d97211 */ /* 0x000fe200028f16ff */
[----:B-1----:R-:W-:Y:S02]  /*91d10*/  IMAD.IADD R87, R174, 0x1, R228 ;  /* 0x00000001ae577824 */ /* 0x002fe400078e02e4 */
[----:B------:R-:W1:Y:S01]  /*91d20*/  LDC R228, c[0x0][0x248] ;  /* 0x00009200ffe47b82 */ /* 0x000e620000000800 */
[----:B------:R-:W-:Y:S04]  /*91d30*/  STL.64 [R1+0x8f0], R218 ;  /* 0x0008f0da01007387 */ /* 0x000fe80000100a00 */
[----:B------:R2:W-:Y:S02]  /*91d40*/  STL.64 [R1+0x8e8], R216 ;  /* 0x0008e8d801007387 */ /* 0x0005e40000100a00 */
[----:B--2---:R-:W-:-:S04]  /*91d50*/  LEA R216, P3, R80, R2, 0x2 ;  /* 0x0000000250d87211 */ /* 0x004fc800078610ff */
[----:B------:R-:W-:Y:S01]  /*91d60*/  LEA.HI.X.SX32 R217, R80, R3, 0x2, P3 ;  /* 0x0000000350d97211 */ /* 0x000fe200018f16ff */
[----:B-1----:R-:W-:Y:S02]  /*91d70*/  IMAD.IADD R80, R87, 0x1, R228 ;  /* 0x0000000157507824 */ /* 0x002fe400078e02e4 */
        /* <DEDUP_REMOVED lines=8> */
[----:B------:R2:W-:Y:S02]  /*91e00*/  STL.64 [R1+0x8d8], R216 ;  /* 0x0008d8d801007387 */ /* 0x0005e40000100a00 */
[----:B--2---:R-:W-:-:S04]  /*91e10*/  LEA R216, P3, R104, R2, 0x2 ;  /* 0x0000000268d87211 */ /* 0x004fc800078610ff */
[----:B------:R-:W-:Y:S02]  /*91e20*/  LEA.HI.X.SX32 R217, R104, R3, 0x2, P3 ;  /* 0x0000000368d97211 */ /* 0x000fe400018f16ff */
[----:B-1----:R-:W-:Y:S02]  /*91e30*/  IADD3 R104, R173, R228, RZ ;  /* 0x000000e4ad687210 */ /* 0x002fe40007ffe0ff */
[----:B------:R-:W1:Y:S01]  /*91e40*/  LDC R228, c[0x0][0x248] ;  /* 0x00009200ffe47b82 */ /* 0x000e620000000800 */
[----:B------:R2:W-:Y:S02]  /*91e50*/  STL.64 [R1+0x8d0], R214 ;  /* 0x0008d0d601007387 */ /* 0x0005e40000100a00 */
[----:B--2---:R-:W-:-:S04]  /*91e60*/  LEA R214, P5, R82, R2, 0x2 ;  /* 0x0000000252d67211 */ /* 0x004fc800078a10ff */
[----:B------:R-:W-:Y:S01]  /*91e70*/  LEA.HI.X.SX32 R215, R82, R3, 0x2, P5 ;  /* 0x0000000352d77211 */ /* 0x000fe200028f16ff */
[----:B-1----:R-:W-:Y:S02]  /*91e80*/  IMAD.IADD R82, R104, 0x1, R228 ;  /* 0x0000000168527824 */ /* 0x002fe400078e02e4 */
[----:B------:R-:W1:Y:S01]  /*91e90*/  LDC R228, c[0x0][0x248] ;  /* 0x00009200ffe47b82 */ /* 0x000e620000000800 */
[----:B------:R-:W-:-:S04]  /*91ea0*/  LEA R212, P6, R211, R2, 0x2 ;  /* 0x00000002d3d47211 */ /* 0x000fc800078c10ff */
[----:B------:R-:W-:-:S05]  /*91eb0*/  LEA.HI.X.SX32 R213, R211, R3, 0x2, P6 ;  /* 0x00000003d3d57211 */ /* 0x000fca00030f16ff */
[----:B------:R-:W-:Y:S04]  /*91ec0*/  STL.64 [R1+0x8b8], R212 ;  /* 0x0008b8d401007387 */ /* 0x000fe80000100a00 */
        /* <DEDUP_REMOVED lines=145> */
[-C--:B------:R-:W-:Y:S02]  /*927e0*/  LEA.HI.X.SX32 R205, R68, R3.reuse, 0x2, P3 ;  /* 0x0000000344cd7211 */ /* 0x080fe400018f16ff */
[----:B-1----:R-:W-:Y:S02]  /*927f0*/  IADD3 R68, R149, R228, RZ ;  /* 0x000000e495447210 */ /* 0x002fe40007ffe0ff */
[----:B------:R-:W1:Y:S01]  /*92800*/  LDC R228, c[0x0][0x248] ;  /* 0x00009200ffe47b82 */ /* 0x000e620000000800 */
[CC--:B------:R-:W-:Y:S01]  /*92810*/  LEA R200, P6, R199.reuse, R2.reuse, 0x2 ;  /* 0x00000002c7c87211 */ /* 0x0c0fe200078c10ff */
[----:B------:R2:W-:Y:S03]  /*92820*/  STL.64 [R1+0x740], R202 ;  /* 0x000740ca01007387 */ /* 0x0005e60000100a00 */
[----:B------:R-:W-:Y:S02]  /*92830*/  LEA.HI.X.SX32 R201, R199, R3, 0x2, P6 ;  /* 0x00000003c7c97211 */ /* 0x000fe400030f16ff */
[----:B--2---:R-:W-:Y:S01]  /*92840*/  LEA R202, P5, R197, R2, 0x2 ;  /* 0x00000002c5ca7211 */ /* 0x004fe200078a10ff */
[----:B-1----:R-:W-:-:S02]  /*92850*/  IMAD.IADD R4, R68, 0x1, R228 ;  /* 0x0000000144047824 */ /* 0x002fc400078e02e4 */
[----:B------:R-:W1:Y:S01]  /*92860*/  LDC R228, c[0x0][0x248] ;  /* 0x00009200ffe47b82 */ /* 0x000e620000000800 */
[----:B------:R-:W-:Y:S01]  /*92870*/  LEA.HI.X.SX32 R203, R197, R3, 0x2, P5 ;  /* 0x00000003c5cb7211 */ /* 0x000fe200028f16ff */
        /* <DEDUP_REMOVED lines=17> */
[----:B------:R-:W-:Y:S02]  /*92990*/  LEA.HI.X.SX32 R201, R6, R3, 0x2, P3 ;  /* 0x0000000306c97211 */ /* 0x000fe400018f16ff */
[----:B-1----:R-:W-:Y:S02]  /*929a0*/  IADD3 R6, R98, R228, RZ ;  /* 0x000000e462067210 */ /* 0x002fe40007ffe0ff */
        /* <DEDUP_REMOVED lines=186> */
[----:B------:R2:W-:Y:S04]  /*93550*/  STL.64 [R1+0x550], R186 ;  /* 0x000550ba01007387 */ /* 0x0005e80000100a00 */
[----:B------:R-:W-:Y:S01]  /*93560*/  STL.64 [R1+0x528], R184 ;  /* 0x000528b801007387 */ /* 0x000fe20000100a00 */
[----:B--2---:R-:W-:-:S04]  /*93570*/  LEA R186, P5, R181, R2, 0x2 ;  /* 0x00000002b5ba7211 */ /* 0x004fc800078a10ff */
[----:B------:R-:W-:Y:S01]  /*93580*/  LEA.HI.X.SX32 R187, R181, R3, 0x2, P5 ;  /* 0x00000003b5bb7211 */ /* 0x000fe200028f16ff */
        /* <DEDUP_REMOVED lines=64> */
[----:B------:R2:W-:Y:S04]  /*93990*/  STL.64 [R1+0x4b0], R178 ;  /* 0x0004b0b201007387 */ /* 0x0005e80000100a00 */
[----:B------:R-:W-:Y:S04]  /*939a0*/  STL.64 [R1+0x4a8], R182 ;  /* 0x0004a8b601007387 */ /* 0x000fe80000100a00 */
[----:B------:R4:W-:Y:S01]  /*939b0*/  STL.64 [R1+0x4a0], R180 ;  /* 0x0004a0b401007387 */ /* 0x0009e20000100a00 */
[-C--:B--2---:R-:W-:Y:S02]  /*939c0*/  LEA R178, P6, R176, R2.reuse, 0x2 ;  /* 0x00000002b0b27211 */ /* 0x084fe400078c10ff */
[----:B----4-:R-:W-:-:S04]  /*939d0*/  LEA R180, P3, R106, R2, 0x2 ;  /* 0x000000026ab47211 */ /* 0x010fc800078610ff */
[-C--:B------:R-:W-:Y:S02]  /*939e0*/  LEA.HI.X.SX32 R181, R106, R3.reuse, 0x2, P3 ;  /* 0x000000036ab57211 */ /* 0x080fe400018f16ff */
[----:B-1----:R-:W-:Y:S02]  /*939f0*/  IADD3 R106, R89, R228, RZ ;  /* 0x000000e4596a7210 */ /* 0x002fe40007ffe0ff */
[----:B------:R-:W1:Y:S01]  /*93a00*/  LDC R228, c[0x0][0x248] ;  /* 0x00009200ffe47b82 */ /* 0x000e620000000800 */
[----:B------:R-:W-:Y:S02]  /*93a10*/  LEA.HI.X.SX32 R179, R176, R3, 0x2, P6 ;  /* 0x00000003b0b37211 */ /* 0x000fe400030f16ff */
[----:B------:R-:W-:-:S03]  /*93a20*/  LEA R176, P6, R175, R2, 0x2 ;  /* 0x00000002afb07211 */ /* 0x000fc600078c10ff */
[----:B------:R2:W-:Y:S01]  /*93a30*/  STL.64 [R1+0x498], R178 ;  /* 0x000498b201007387 */ /* 0x0005e20000100a00 */
[----:B------:R-:W-:-:S03]  /*93a40*/  LEA.HI.X.SX32 R177, R175, R3, 0x2, P6 ;  /* 0x00000003afb17211 */ /* 0x000fc600030f16ff */
[----:B------:R4:W-:Y:S01]  /*93a50*/  STL.64 [R1+0x490], R180 ;  /* 0x000490b401007387 */ /* 0x0009e20000100a00 */
[----:B--2---:R-:W-:-:S04]  /*93a60*/  LEA R178, P5, R85, R2, 0x2 ;  /* 0x0000000255b27211 */ /* 0x004fc800078a10ff */
[----:B------:R-:W-:Y:S02]  /*93a70*/  LEA.HI.X.SX32 R179, R85, R3, 0x2, P5 ;  /* 0x0000000355b37211 */ /* 0x000fe400028f16ff */
[----:B----4-:R-:W-:-:S03]  /*93a80*/  LEA R180, P3, R105, R2, 0x2 ;  /* 0x0000000269b47211 */ /* 0x010fc600078610ff */
[----:B------:R-:W-:Y:S01]  /*93a90*/  STL.64 [R1+0x488], R178 ;  /* 0x000488b201007387 */ /* 0x000fe20000100a00 */
[----:B-1----:R-:W-:Y:S01]  /*93aa0*/  IMAD.IADD R85, R106, 0x1, R228 ;  /* 0x000000016a557824 */ /* 0x002fe200078e02e4 */
[----:B------:R-:W-:Y:S01]  /*93ab0*/  LEA.HI.X.SX32 R181, R105, R3, 0x2, P3 ;  /* 0x0000000369b57211 */ /* 0x000fe200018f16ff */
[----:B------:R-:W1:Y:S01]  /*93ac0*/  LDC R228, c[0x0][0x248] ;  /* 0x00009200ffe47b82 */ /* 0x000e620000000800 */
[----:B------:R2:W-:Y:S01]  /*93ad0*/  STL.64 [R1+0x480], R176 ;  /* 0x000480b001007387 */ /* 0x0005e20000100a00 */
[----:B------:R-:W-:-:S03]  /*93ae0*/  IMAD.IADD R105, R85, 0x1, R11 ;  /* 0x0000000155697824 */ /* 0x000fc600078e020b */
[----:B------:R-:W-:Y:S01]  /*93af0*/  STL.64 [R1+0x478], R180 ;  /* 0x000478b401007387 */ /* 0x000fe20000100a00 */
[-C--:B--2---:R-:W-:Y:S02]  /*93b00*/  LEA R176, P6, R174, R2.reuse, 0x2 ;  /* 0x00000002aeb07211 */ /* 0x084fe400078c10ff */
[-C--:B------:R-:W-:Y:S02]  /*93b10*/  LEA R178, P5, R86, R2.reuse, 0x2 ;  /* 0x0000000256b27211 */ /* 0x080fe400078a10ff */
[-C--:B------:R-:W-:Y:S02]  /*93b20*/  LEA.HI.X.SX32 R177, R174, R3.reuse, 0x2, P6 ;  /* 0x00000003aeb17211 */ /* 0x080fe400030f16ff */
[----:B------:R-:W-:Y:S01]  /*93b30*/  LEA.HI.X.SX32 R179, R86, R3, 0x2, P5 ;  /* 0x0000000356b37211 */ /* 0x000fe200028f16ff */
[----:B------:R-:W-:Y:S02]  /*93b40*/  IMAD.IADD R86, R105, 0x1, R10 ;  /* 0x0000000169567824 */ /* 0x000fe400078e020a */
[----:B------:R2:W-:Y:S01]  /*93b50*/  STL.64 [R1+0x468], R176 ;  /* 0x000468b001007387 */ /* 0x0005e20000100a00 */
[----:B------:R-:W-:-:S02]  /*93b60*/  LEA R10, P6, R173, R2, 0x2 ;  /* 0x00000002ad0a7211 */ /* 0x000fc400078c10ff */
[CC--:B------:R-:W-:Y:S02]  /*93b70*/  LEA R174, P5, R80.reuse, R2.reuse, 0x2 ;  /* 0x0000000250ae7211 */ /* 0x0c0fe400078a10ff */
[-C--:B------:R-:W-:Y:S02]  /*93b80*/  LEA.HI.X.SX32 R11, R173, R3.reuse, 0x2, P6 ;  /* 0x00000003ad0b7211 */ /* 0x080fe400030f16ff */
[C---:B--2---:R-:W-:Y:S02]  /*93b90*/  LEA R176, P3, R87.reuse, R2, 0x2 ;  /* 0x0000000257b07211 */ /* 0x044fe400078610ff */
[-C--:B------:R-:W-:Y:S02]  /*93ba0*/  LEA.HI.X.SX32 R175, R80, R3.reuse, 0x2, P5 ;  /* 0x0000000350af7211 */ /* 0x080fe400028f16ff */
[----:B------:R-:W-:Y:S01]  /*93bb0*/  LEA.HI.X.SX32 R177, R87, R3, 0x2, P3 ;  /* 0x0000000357b17211 */ /* 0x000fe200018f16ff */
[----:B------:R-:W-:Y:S01]  /*93bc0*/  STL.64 [R1+0x470], R178 ;  /* 0x000470b201007387 */ /* 0x000fe20000100a00 */
[----:B------:R-:W-:-:S03]  /*93bd0*/  IADD3 R87, R86, R167, RZ ;  /* 0x000000a756577210 */ /* 0x000fc60007ffe0ff */
[----:B------:R-:W-:Y:S02]  /*93be0*/  STL.64 [R1+0x460], R176 ;  /* 0x000460b001007387 */ /* 0x000fe40000100a00 */
[----:B------:R-:W-:Y:S02]  /*93bf0*/  IMAD.IADD R80, R87, 0x1, R166 ;  /* 0x0000000157507824 */ /* 0x000fe400078e02a6 */
[----:B------:R-:W-:Y:S01]  /*93c00*/  STL.64 [R1+0x2748], R10 ;  /* 0x0027480a01007387 */ /* 0x000fe20000100a00 */
[----:B------:R-:W-:-:S03]  /*93c10*/  LEA R166, P5, R82, R2, 0x2 ;  /* 0x0000000252a67211 */ /* 0x000fc600078a10ff */
[----:B------:R2:W-:Y:S01]  /*93c20*/  STL.64 [R1+0x458], R174 ;  /* 0x000458ae01007387 */ /* 0x0005e20000100a00 */
[----:B------:R-:W-:Y:S02]  /*93c30*/  LEA.HI.X.SX32 R167, R82, R3, 0x2, P5 ;  /* 0x0000000352a77211 */ /* 0x000fe400028f16ff */
[----:B--2---:R-:W-:-:S04]  /*93c40*/  LEA R174, P3, R104, R2, 0x2 ;  /* 0x0000000268ae7211 */ /* 0x004fc800078610ff */
[----:B------:R-:W-:Y:S01]  /*93c50*/  LEA.HI.X.SX32 R175, R104, R3, 0x2, P3 ;  /* 0x0000000368af7211 */ /* 0x000fe200018f16ff */
[----:B------:R-:W-:Y:S01]  /*93c60*/  IMAD.IADD R104, R80, 0x1, R165 ;  /* 0x0000000150687824 */ /* 0x000fe200078e02a5 */
[----:B------:R-:W-:-:S03]  /*93c70*/  LEA R10, P6, R172, R2, 0x2 ;  /* 0x00000002ac0a7211 */ /* 0x000fc600078c10ff */
[----:B------:R-:W-:Y:S01]  /*93c80*/  STL.64 [R1+0x448], R174 ;  /* 0x000448ae01007387 */ /* 0x000fe20000100a00 */
[----:B------:R-:W-:Y:S01]  /*93c90*/  IMAD.IADD R82, R104, 0x1, R164 ;  /* 0x0000000168527824 */ /* 0x000fe200078e02a4 */
[CC--:B------:R-:W-:Y:S02]  /*93ca0*/  LEA R164, P5, R103.reuse, R2.reuse, 0x2 ;  /* 0x0000000267a47211 */ /* 0x0c0fe400078a10ff */
[----:B------:R2:W-:Y:S01]  /*93cb0*/  STL.64 [R1+0x440], R166 ;  /* 0x000440a601007387 */ /* 0x0005e20000100a00 */
[-C--:B------:R-:W-:Y:S02]  /*93cc0*/  LEA.HI.X.SX32 R11, R172, R3.reuse, 0x2, P6 ;  /* 0x00000003ac0b7211 */ /* 0x080fe400030f16ff */
[----:B------:R-:W-:Y:S02]  /*93cd0*/  LEA.HI.X.SX32 R165, R103, R3, 0x2, P5 ;  /* 0x0000000367a57211 */ /* 0x000fe400028f16ff */
[----:B--2---:R-:W-:-:S04]  /*93ce0*/  LEA R166, P3, R84, R2, 0x2 ;  /* 0x0000000254a67211 */ /* 0x004fc800078610ff */
[----:B------:R-:W-:Y:S02]  /*93cf0*/  LEA.HI.X.SX32 R167, R84, R3, 0x2, P3 ;  /* 0x0000000354a77211 */ /* 0x000fe400018f16ff */
[----:B------:R-:W-:Y:S01]  /*93d00*/  IADD3 R84, R82, R163, RZ ;  /* 0x000000a352547210 */ /* 0x000fe20007ffe0ff */
[----:B------:R2:W-:Y:S04]  /*93d10*/  STL.64 [R1+0x438], R10 ;  /* 0x0004380a01007387 */ /* 0x0005e80000100a00 */
[----:B------:R-:W-:Y:S01]  /*93d20*/  STL.64 [R1+0x430], R166 ;  /* 0x000430a601007387 */ /* 0x000fe20000100a00 */
[----:B------:R-:W-:Y:S01]  /*93d30*/  IMAD.IADD R103, R84, 0x1, R162 ;  /* 0x0000000154677824 */ /* 0x000fe200078e02a2 */
[-C--:B------:R-:W-:Y:S02]  /*93d40*/  LEA R162, P5, R78, R2.reuse, 0x2 ;  /* 0x000000024ea27211 */ /* 0x080fe400078a10ff */
[----:B------:R4:W-:Y:S01]  /*93d50*/  STL.64 [R1+0x428], R164 ;  /* 0x000428a401007387 */ /* 0x0009e20000100a00 */
[----:B--2---:R-:W-:-:S02]  /*93d60*/  LEA R10, P6, R171, R2, 0x2 ;  /* 0x00000002ab0a7211 */ /* 0x004fc400078c10ff */
[-C--:B------:R-:W-:Y:S02]  /*93d70*/  LEA.HI.X.SX32 R163, R78, R3.reuse, 0x2, P5 ;  /* 0x000000034ea37211 */ /* 0x080fe400028f16ff */
[----:B------:R-:W-:Y:S02]  /*93d80*/  LEA.HI.X.SX32 R11, R171, R3, 0x2, P6 ;  /* 0x00000003ab0b7211 */ /* 0x000fe400030f16ff */
[----:B----4-:R-:W-:-:S04]  /*93d90*/  LEA R164, P3, R76, R2, 0x2 ;  /* 0x000000024ca47211 */ /* 0x010fc800078610ff */
[----:B------:R-:W-:Y:S01]  /*93da0*/  LEA.HI.X.SX32 R165, R76, R3, 0x2, P3 ;  /* 0x000000034ca57211 */ /* 0x000fe200018f16ff */
[----:B------:R-:W-:Y:S01]  /*93db0*/  IMAD.IADD R76, R103, 0x1, R161 ;  /* 0x00000001674c7824 */ /* 0x000fe200078e02a1 */
[----:B------:R2:W-:Y:S04]  /*93dc0*/  STL.64 [R1+0x420], R10 ;  /* 0x0004200a01007387 */ /* 0x0005e80000100a00 */
[----:B------:R-:W-:Y:S01]  /*93dd0*/  STL.64 [R1+0x418], R164 ;  /* 0x000418a401007387 */ /* 0x000fe20000100a00 */
[----:B------:R-:W-:Y:S01]  /*93de0*/  IMAD.IADD R78, R76, 0x1, R160 ;  /* 0x000000014c4e7824 */ /* 0x000fe200078e02a0 */
[-C--:B------:R-:W-:Y:S02]  /*93df0*/  LEA R160, P5, R79, R2.reuse, 0x2 ;  /* 0x000000024fa07211 */ /* 0x080fe400078a10ff */
[----:B------:R4:W-:Y:S01]  /*93e00*/  STL.64 [R1+0x410], R162 ;  /* 0x000410a201007387 */ /* 0x0009e20000100a00 */
[----:B--2---:R-:W-:-:S04]  /*93e10*/  LEA R10, P6, R170, R2, 0x2 ;  /* 0x00000002aa0a7211 */ /* 0x004fc800078c10ff */
[-C--:B------:R-:W-:Y:S02]  /*93e20*/  LEA.HI.X.SX32 R11, R170, R3.reuse, 0x2, P6 ;  /* 0x00000003aa0b7211 */ /* 0x080fe400030f16ff */
[C---:B----4-:R-:W-:Y:S02]  /*93e30*/  LEA R162, P3, R102.reuse, R2, 0x2 ;  /* 0x0000000266a27211 */ /* 0x050fe400078610ff */
[-C--:B------:R-:W-:Y:S02]  /*93e40*/  LEA.HI.X.SX32 R161, R79, R3.reuse, 0x2, P5 ;  /* 0x000000034fa17211 */ /* 0x080fe400028f16ff */
[----:B------:R-:W-:Y:S01]  /*93e50*/  LEA.HI.X.SX32 R163, R102, R3, 0x2, P3 ;  /* 0x0000000366a37211 */ /* 0x000fe200018f16ff */
[----:B------:R2:W-:Y:S01]  /*93e60*/  STL.64 [R1+0x408], R10 ;  /* 0x0004080a01007387 */ /* 0x0005e20000100a00 */
[----:B------:R-:W-:-:S03]  /*93e70*/  IADD3 R102, R78, R159, RZ ;  /* 0x0000009f4e667210 */ /* 0x000fc60007ffe0ff */
[----:B------:R-:W-:Y:S02]  /*93e80*/  STL.64 [R1+0x400], R162 ;  /* 0x000400a201007387 */ /* 0x000fe40000100a00 */
[----:B------:R-:W-:Y:S02]  /*93e90*/  IMAD.IADD R79, R102, 0x1, R158 ;  /* 0x00000001664f7824 */ /* 0x000fe400078e029e */
[----:B------:R4:W-:Y:S01]  /*93ea0*/  STL.64 [R1+0x3f8], R160 ;  /* 0x0003f8a001007387 */ /* 0x0009e20000100a00 */
[-C--:B--2---:R-:W-:Y:S02]  /*93eb0*/  LEA R10, P6, R169, R2.reuse, 0x2 ;  /* 0x00000002a90a7211 */ /* 0x084fe400078c10ff */
[-C--:B------:R-:W-:Y:S02]  /*93ec0*/  LEA R158, P5, R101, R2.reuse, 0x2 ;  /* 0x00000002659e7211 */ /* 0x080fe400078a10ff */
[----:B------:R-:W-:Y:S02]  /*93ed0*/  LEA.HI.X.SX32 R11, R169, R3, 0x2, P6 ;  /* 0x00000003a90b7211 */ /* 0x000fe400030f16ff */
[----:B----4-:R-:W-:-:S03]  /*93ee0*/  LEA R160, P3, R70, R2, 0x2 ;  /* 0x0000000246a07211 */ /* 0x010fc600078610ff */
[----:B------:R2:W-:Y:S01]  /*93ef0*/  STL.64 [R1+0x3f0], R10 ;  /* 0x0003f00a01007387 */ /* 0x0005e20000100a00 */
[-C--:B------:R-:W-:Y:S02]  /*93f00*/  LEA.HI.X.SX32 R159, R101, R3.reuse, 0x2, P5 ;  /* 0x00000003659f7211 */ /* 0x080fe400028f16ff */
[----:B------:R-:W-:Y:S01]  /*93f10*/  LEA.HI.X.SX32 R161, R70, R3, 0x2, P3 ;  /* 0x0000000346a17211 */ /* 0x000fe200018f16ff */
[----:B------:R-:W-:-:S04]  /*93f20*/  IMAD.IADD R70, R79, 0x1, R157 ;  /* 0x000000014f467824 */ /* 0x000fc800078e029d */
[----:B------:R-:W-:Y:S01]  /*93f30*/  STL.64 [R1+0x3e8], R160 ;  /* 0x0003e8a001007387 */ /* 0x000fe20000100a00 */
[----:B--2---:R-:W-:-:S03]  /*93f40*/  LEA R10, P6, R168, R2, 0x2 ;  /* 0x00000002a80a7211 */ /* 0x004fc600078c10ff */
[----:B------:R2:W-:Y:S01]  /*93f50*/  STL.64 [R1+0x3e0], R158 ;  /* 0x0003e09e01007387 */ /* 0x0005e20000100a00 */
[----:B------:R-:W-:Y:S01]  /*93f60*/  IMAD.IADD R101, R70, 0x1, R156 ;  /* 0x0000000146657824 */ /* 0x000fe200078e029c */
[CC--:B------:R-:W-:Y:S02]  /*93f70*/  LEA R156, P5, R151.reuse, R2.reuse, 0x2 ;  /* 0x00000002979c7211 */ /* 0x0c0fe400078a10ff */
[-C--:B------:R-:W-:Y:S02]  /*93f80*/  LEA.HI.X.SX32 R11, R168, R3.reuse, 0x2, P6 ;  /* 0x00000003a80b7211 */ /* 0x080fe400030f16ff */
[-C--:B------:R-:W-:Y:S02]  /*93f90*/  LEA.HI.X.SX32 R157, R151, R3.reuse, 0x2, P5 ;  /* 0x00000003979d7211 */ /* 0x080fe400028f16ff */
[C---:B--2---:R-:W-:Y:S01]  /*93fa0*/  LEA R158, P3, R72.reuse, R2, 0x2 ;  /* 0x00000002489e7211 */ /* 0x044fe200078610ff */
[----:B------:R2:W-:Y:S03]  /*93fb0*/  STL.64 [R1+0x3d8], R10 ;  /* 0x0003d80a01007387 */ /* 0x0005e60000100a00 */
[----:B------:R-:W-:-:S02]  /*93fc0*/  LEA.HI.X.SX32 R159, R72, R3, 0x2, P3 ;  /* 0x00000003489f7211 */ /* 0x000fc400018f16ff */
[----:B------:R-:W-:-:S03]  /*93fd0*/  IADD3 R72, R101, R153, RZ ;  /* 0x0000009965487210 */ /* 0x000fc60007ffe0ff */
[----:B------:R-:W-:Y:S01]  /*93fe0*/  STL.64 [R1+0x3d0], R158 ;  /* 0x0003d09e01007387 */ /* 0x000fe20000100a00 */
[----:B--2---:R-:W-:-:S03]  /*93ff0*/  LEA R10, P6, R74, R2, 0x2 ;  /* 0x000000024a0a7211 */ /* 0x004fc600078c10ff */
[----:B------:R2:W-:Y:S01]  /*94000*/  STL.64 [R1+0x3c8], R156 ;  /* 0x0003c89c01007387 */ /* 0x0005e20000100a00 */
[-C--:B------:R-:W-:Y:S01]  /*94010*/  LEA.HI.X.SX32 R11, R74, R3.reuse, 0x2, P6 ;  /* 0x000000034a0b7211 */ /* 0x080fe200030f16ff */
[----:B------:R-:W-:Y:S01]  /*94020*/  IMAD.IADD R74, R72, 0x1, R152 ;  /* 0x00000001484a7824 */ /* 0x000fe200078e0298 */
[-C--:B------:R-:W-:Y:S02]  /*94030*/  LEA R152, P5, R64, R2.reuse, 0x2 ;  /* 0x0000000240987211 */ /* 0x080fe400078a10ff */
[----:B--2---:R-:W-:Y:S01]  /*94040*/  LEA R156, P3, R100, R2, 0x2 ;  /* 0x00000002649c7211 */ /* 0x004fe200078610ff */
        /* <DEDUP_REMOVED lines=8> */
[-C--:B------:R-:W-:Y:S02]  /*940d0*/  LEA.HI.X.SX32 R11, R150, R3.reuse, 0x2, P6 ;  /* 0x00000003960b7211 */ /* 0x080fe400030f16ff */
[CC--:B------:R-:W-:Y:S02]  /*940e0*/  LEA R150, P5, R66.reuse, R2.reuse, 0x2 ;  /* 0x0000000242967211 */ /* 0x0c0fe400078a10ff */
[C---:B--2---:R-:W-:Y:S02]  /*940f0*/  LEA R152, P3, R99.reuse, R2, 0x2 ;  /* 0x0000000263987211 */ /* 0x044fe400078610ff */
[-C--:B------:R-:W-:Y:S02]  /*94100*/  LEA.HI.X.SX32 R151, R66, R3.reuse, 0x2, P5 ;  /* 0x0000000342977211 */ /* 0x080fe400028f16ff */
[----:B------:R-:W-:-:S02]  /*94110*/  LEA.HI.X.SX32 R153, R99, R3, 0x2, P3 ;  /* 0x0000000363997211 */ /* 0x000fc400018f16ff */
        /* <DEDUP_REMOVED lines=19> */
[----:B----4-:R-:W-:Y:S02]  /*94250*/  LEA R146, P3, R98, R2, 0x2 ;  /* 0x0000000262927211 */ /* 0x010fe400078610ff */
        /* <DEDUP_REMOVED lines=18> */
[-C--:B------:R-:W-:Y:S02]  /*94380*/  LEA.HI.X.SX32 R11, R118, R3.reuse, 0x2, P6 ;  /* 0x00000003760b7211 */ /* 0x080fe400030f16ff */
[-C--:B------:R-:W-:Y:S01]  /*94390*/  LEA R118, P5, R117, R2.reuse, 0x2 ;  /* 0x0000000275767211 */ /* 0x080fe200078a10ff */
[----:B------:R-:W-:Y:S01]  /*943a0*/  IMAD.IADD R97, R18, 0x1, R139 ;  /* 0x0000000112617824 */ /* 0x000fe200078e028b */
[----:B--2---:R-:W-:Y:S02]  /*943b0*/  LEA R142, P3, R5, R2, 0x2 ;  /* 0x00000002058e7211 */ /* 0x004fe400078610ff */
[-C--:B------:R-:W-:Y:S02]  /*943c0*/  LEA.HI.X.SX32 R119, R117, R3.reuse, 0x2, P5 ;  /* 0x0000000375777211 */ /* 0x080fe400028f16ff */
[----:B------:R-:W-:Y:S01]  /*943d0*/  LEA.HI.X.SX32 R143, R5, R3, 0x2, P3 ;  /* 0x00000003058f7211 */ /* 0x000fe200018f16ff */
[----:B------:R2:W-:Y:S01]  /*943e0*/  STL.64 [R1+0x348], R10 ;  /* 0x0003480a01007387 */ /* 0x0005e20000100a00 */
[----:B------:R-:W-:-:S02]  /*943f0*/  IADD3 R5, R97, R138, RZ ;  /* 0x0000008a61057210 */ /* 0x000fc40007ffe0ff */
[CC--:B------:R-:W-:Y:S01]  /*94400*/  LEA R138, P3, R96.reuse, R2.reuse, 0x2 ;  /* 0x00000002608a7211 */ /* 0x0c0fe200078610ff */
[----:B------:R-:W-:Y:S04]  /*94410*/  STL.64 [R1+0x340], R142 ;  /* 0x0003408e01007387 */ /* 0x000fe80000100a00 */
[----:B------:R4:W-:Y:S01]  /*94420*/  STL.64 [R1+0x338], R118 ;  /* 0x0003387601007387 */ /* 0x0009e20000100a00 */
[CC--:B--2---:R-:W-:Y:S02]  /*94430*/  LEA R10, P6, R7.reuse, R2.reuse, 0x2 ;  /* 0x00000002070a7211 */ /* 0x0c4fe400078c10ff */
[-C--:B------:R-:W-:Y:S02]  /*94440*/  LEA.HI.X.SX32 R139, R96, R3.reuse, 0x2, P3 ;  /* 0x00000003608b7211 */ /* 0x080fe400018f16ff */
[----:B------:R-:W-:Y:S01]  /*94450*/  LEA.HI.X.SX32 R11, R7, R3, 0x2, P6 ;  /* 0x00000003070b7211 */ /* 0x000fe200030f16ff */
[----:B------:R-:W-:Y:S01]  /*94460*/  IMAD.IADD R7, R5, 0x1, R140 ;  /* 0x0000000105077824 */ /* 0x000fe200078e028c */
[----:B----4-:R-:W-:-:S03]  /*94470*/  LEA R118, P5, R16, R2, 0x2 ;  /* 0x0000000210767211 */ /* 0x010fc600078a10ff */
[----:B------:R2:W-:Y:S01]  /*94480*/  STL.64 [R1+0x330], R10 ;  /* 0x0003300a01007387 */ /* 0x0005e20000100a00 */
[----:B------:R-:W-:Y:S01]  /*94490*/  IMAD.IADD R96, R7, 0x1, R137 ;  /* 0x0000000107607824 */ /* 0x000fe200078e0289 */
[----:B------:R-:W-:Y:S02]  /*944a0*/  LEA.HI.X.SX32 R119, R16, R3, 0x2, P5 ;  /* 0x0000000310777211 */ /* 0x000fe400028f16ff */
[----:B------:R-:W-:Y:S01]  /*944b0*/  STL.64 [R1+0x328], R138 ;  /* 0x0003288a01007387 */ /* 0x000fe20000100a00 */
[----:B------:R-:W-:-:S03]  /*944c0*/  IMAD.IADD R16, R96, 0x1, R136 ;  /* 0x0000000160107824 */ /* 0x000fc600078e0288 */
[----:B------:R4:W-:Y:S01]  /*944d0*/  STL.64 [R1+0x320], R118 ;  /* 0x0003207601007387 */ /* 0x0009e20000100a00 */
[----:B--2---:R-:W-:-:S04]  /*944e0*/  LEA R10, P6, R116, R2, 0x2 ;  /* 0x00000002740a7211 */ /* 0x004fc800078c10ff */
[-C--:B------:R-:W-:Y:S02]  /*944f0*/  LEA.HI.X.SX32 R11, R116, R3.reuse, 0x2, P6 ;  /* 0x00000003740b7211 */ /* 0x080fe400030f16ff */
[-C--:B------:R-:W-:Y:S02]  /*94500*/  LEA R116, P5, R17, R2.reuse, 0x2 ;  /* 0x0000000211747211 */ /* 0x080fe400078a10ff */
[----:B----4-:R-:W-:Y:S01]  /*94510*/  LEA R118, P3, R95, R2, 0x2 ;  /* 0x000000025f767211 */ /* 0x010fe200078610ff */
[----:B------:R2:W-:Y:S01]  /*94520*/  STL.64 [R1+0x318], R10 ;  /* 0x0003180a01007387 */ /* 0x0005e20000100a00 */
[-C--:B------:R-:W-:Y:S02]  /*94530*/  LEA.HI.X.SX32 R117, R17, R3.reuse, 0x2, P5 ;  /* 0x0000000311757211 */ /* 0x080fe400028f16ff */
[----:B------:R-:W-:Y:S02]  /*94540*/  LEA.HI.X.SX32 R119, R95, R3, 0x2, P3 ;  /* 0x000000035f777211 */ /* 0x000fe400018f16ff */
[----:B------:R-:W-:-:S03]  /*94550*/  IADD3 R95, R16, R131, RZ ;  /* 0x00000083105f7210 */ /* 0x000fc60007ffe0ff */
[----:B------:R-:W-:Y:S01]  /*94560*/  STL.64 [R1+0x310], R118 ;  /* 0x0003107601007387 */ /* 0x000fe20000100a00 */
[-C--:B--2---:R-:W-:Y:S01]  /*94570*/  LEA R10, P6, R115, R2.reuse, 0x2 ;  /* 0x00000002730a7211 */ /* 0x084fe200078c10ff */
[----:B------:R-:W-:Y:S02]  /*94580*/  IMAD.IADD R17, R95, 0x1, R130 ;  /* 0x000000015f117824 */ /* 0x000fe400078e0282 */
[----:B------:R2:W-:Y:S01]  /*94590*/  STL.64 [R1+0x308], R116 ;  /* 0x0003087401007387 */ /* 0x0005e20000100a00 */
[----:B------:R-:W-:Y:S02]  /*945a0*/  LEA R130, P5, R65, R2, 0x2 ;  /* 0x0000000241827211 */ /* 0x000fe400078a10ff */
[-C--:B------:R-:W-:Y:S02]  /*945b0*/  LEA.HI.X.SX32 R11, R115, R3.reuse, 0x2, P6 ;  /* 0x00000003730b7211 */ /* 0x080fe400030f16ff */
[----:B------:R-:W-:-:S03]  /*945c0*/  LEA.HI.X.SX32 R131, R65, R3, 0x2, P5 ;  /* 0x0000000341837211 */ /* 0x000fc600028f16ff */
[----:B------:R4:W-:Y:S01]  /*945d0*/  STL.64 [R1+0x300], R10 ;  /* 0x0003000a01007387 */ /* 0x0009e20000100a00 */
[----:B--2---:R-:W-:-:S04]  /*945e0*/  LEA R116, P3, R19, R2, 0x2 ;  /* 0x0000000213747211 */ /* 0x004fc800078610ff */
[----:B------:R-:W-:Y:S01]  /*945f0*/  LEA.HI.X.SX32 R117, R19, R3, 0x2, P3 ;  /* 0x0000000313757211 */ /* 0x000fe200018f16ff */
[----:B------:R2:W-:Y:S01]  /*94600*/  STL.64 [R1+0x2750], R130 ;  /* 0x0027508201007387 */ /* 0x0005e20000100a00 */
[----:B----4-:R-:W-:-:S03]  /*94610*/  LEA R10, P6, R114, R2, 0x2 ;  /* 0x00000002720a7211 */ /* 0x010fc600078c10ff */
[----:B------:R4:W-:Y:S01]  /*94620*/  STL.64 [R1+0x2f8], R116 ;  /* 0x0002f87401007387 */ /* 0x0009e20000100a00 */
[-C--:B------:R-:W-:Y:S02]  /*94630*/  LEA.HI.X.SX32 R11, R114, R3.reuse, 0x2, P6 ;  /* 0x00000003720b7211 */ /* 0x080fe400030f16ff */
[-C--:B------:R-:W-:Y:S01]  /*94640*/  LEA R114, P5, R113, R2.reuse, 0x2 ;  /* 0x0000000271727211 */ /* 0x080fe200078a10ff */
[----:B------:R-:W-:Y:S02]  /*94650*/  IMAD.IADD R19, R17, 0x1, R135 ;  /* 0x0000000111137824 */ /* 0x000fe400078e0287 */
[----:B------:R3:W-:Y:S01]  /*94660*/  STL.64 [R1+0x2e8], R10 ;  /* 0x0002e80a01007387 */ /* 0x0007e20000100a00 */
[----:B--2---:R-:W2:Y:S01]  /*94670*/  LDC R130, c[0x0][0x22c] ;  /* 0x00008b00ff827b82 */ /* 0x004ea20000000800 */
[----:B----4-:R-:W-:Y:S02]  /*94680*/  LEA R116, P3, R94, R2, 0x2 ;  /* 0x000000025e747211 */ /* 0x010fe400078610ff */
[----:B------:R-:W-:-:S02]  /*94690*/  LEA.HI.X.SX32 R115, R113, R3, 0x2, P5 ;  /* 0x0000000371737211 */ /* 0x000fc400028f16ff */
[-C--:B------:R-:W-:Y:S02]  /*946a0*/  LEA.HI.X.SX32 R117, R94, R3.reuse, 0x2, P3 ;  /* 0x000000035e757211 */ /* 0x080fe400018f16ff */
[----:B---3--:R-:W-:Y:S01]  /*946b0*/  LEA R10, P6, R67, R2, 0x2 ;  /* 0x00000002430a7211 */ /* 0x008fe200078c10ff */
[----:B------:R-:W-:Y:S02]  /*946c0*/  IMAD.IADD R65, R19, 0x1, R134 ;  /* 0x0000000113417824 */ /* 0x000fe400078e0286 */
[----:B------:R3:W-:Y:S01]  /*946d0*/  STL.64 [R1+0x2e0], R116 ;  /* 0x0002e07401007387 */ /* 0x0007e20000100a00 */
[----:B------:R-:W-:-:S03]  /*946e0*/  LEA.HI.X.SX32 R11, R67, R3, 0x2, P6 ;  /* 0x00000003430b7211 */ /* 0x000fc600030f16ff */
[----:B------:R4:W-:Y:S01]  /*946f0*/  STL.64 [R1+0x2d8], R114 ;  /* 0x0002d87201007387 */ /* 0x0009e20000100a00 */
[----:B------:R-:W-:-:S03]  /*94700*/  IADD3 R94, R65, R133, RZ ;  /* 0x00000085415e7210 */ /* 0x000fc60007ffe0ff */
[----:B------:R1:W-:Y:S01]  /*94710*/  STL.64 [R1+0x2d0], R10 ;  /* 0x0002d00a01007387 */ /* 0x0003e20000100a00 */
[-C--:B---3--:R-:W-:Y:S02]  /*94720*/  LEA R116, P3, R69, R2.reuse, 0x2 ;  /* 0x0000000245747211 */ /* 0x088fe400078610ff */
[-C--:B----4-:R-:W-:Y:S02]  /*94730*/  LEA R114, P5, R93, R2.reuse, 0x2 ;  /* 0x000000025d727211 */ /* 0x090fe400078a10ff */
[-C--:B------:R-:W-:Y:S02]  /*94740*/  LEA.HI.X.SX32 R117, R69, R3.reuse, 0x2, P3 ;  /* 0x0000000345757211 */ /* 0x080fe400018f16ff */
[-C--:B-1----:R-:W-:Y:S02]  /*94750*/  LEA R10, P6, R112, R2.reuse, 0x2 ;  /* 0x00000002700a7211 */ /* 0x082fe400078c10ff */
[-C--:B------:R-:W-:Y:S01]  /*94760*/  LEA.HI.X.SX32 R115, R93, R3.reuse, 0x2, P5 ;  /* 0x000000035d737211 */ /* 0x080fe200028f16ff */
[----:B------:R-:W-:Y:S01]  /*94770*/  IMAD.IADD R67, R94, 0x1, R132 ;  /* 0x000000015e437824 */ /* 0x000fe200078e0284 */
[----:B------:R-:W-:Y:S01]  /*94780*/  LEA.HI.X.SX32 R11, R112, R3, 0x2, P6 ;  /* 0x00000003700b7211 */ /* 0x000fe200030f16ff */
[----:B------:R-:W-:Y:S01]  /*94790*/  STL.64 [R1+0x2c8], R116 ;  /* 0x0002c87401007387 */ /* 0x000fe20000100a00 */
[----:B------:R-:W-:-:S03]  /*947a0*/  LEA R112, P5, R111, R2, 0x2 ;  /* 0x000000026f707211 */ /* 0x000fc600078a10ff */
[----:B------:R1:W-:Y:S01]  /*947b0*/  STL.64 [R1+0x2c0], R114 ;  /* 0x0002c07201007387 */ /* 0x0003e20000100a00 */
[----:B------:R-:W-:Y:S01]  /*947c0*/  IMAD.IADD R69, R67, 0x1, R129 ;  /* 0x0000000143457824 */ /* 0x000fe200078e0281 */
[-C--:B------:R-:W-:Y:S02]  /*947d0*/  LEA.HI.X.SX32 R113, R111, R3.reuse, 0x2, P5 ;  /* 0x000000036f717211 */ /* 0x080fe400028f16ff */
[----:B------:R3:W-:Y:S01]  /*947e0*/  STL.64 [R1+0x2b8], R10 ;  /* 0x0002b80a01007387 */ /* 0x0007e20000100a00 */
[----:B------:R-:W-:Y:S01]  /*947f0*/  IMAD.IADD R93, R69, 0x1, R128 ;  /* 0x00000001455d7824 */ /* 0x000fe200078e0280 */
[-C--:B-1----:R-:W-:Y:S02]  /*94800*/  LEA R114, P3, R71, R2.reuse, 0x2 ;  /* 0x0000000247727211 */ /* 0x082fe400078610ff */
[----:B---3--:R-:W-:Y:S02]  /*94810*/  LEA R10, P6, R73, R2, 0x2 ;  /* 0x00000002490a7211 */ /* 0x008fe400078c10ff */
[----:B------:R-:W-:-:S02]  /*94820*/  LEA.HI.X.SX32 R115, R71, R3, 0x2, P3 ;  /* 0x0000000347737211 */ /* 0x000fc400018f16ff */
[----:B------:R-:W-:-:S03]  /*94830*/  LEA.HI.X.SX32 R11, R73, R3, 0x2, P6 ;  /* 0x00000003490b7211 */ /* 0x000fc600030f16ff */
[----:B------:R1:W-:Y:S01]  /*94840*/  STL.64 [R1+0x2b0], R114 ;  /* 0x0002b07201007387 */ /* 0x0003e20000100a00 */
[----:B------:R-:W-:-:S03]  /*94850*/  IADD3 R71, R93, R127, RZ ;  /* 0x0000007f5d477210 */ /* 0x000fc60007ffe0ff */
[----:B------:R3:W-:Y:S04]  /*94860*/  STL.64 [R1+0x2a8], R112 ;  /* 0x0002a87001007387 */ /* 0x0007e80000100a00 */
[----:B------:R4:W-:Y:S01]  /*94870*/  STL.64 [R1+0x2a0], R10 ;  /* 0x0002a00a01007387 */ /* 0x0009e20000100a00 */
[CC--:B-1----:R-:W-:Y:S02]  /*94880*/  LEA R114, P3, R92.reuse, R2.reuse, 0x2 ;  /* 0x000000025c727211 */ /* 0x0c2fe400078610ff */
[-C--:B---3--:R-:W-:Y:S02]  /*94890*/  LEA R112, P5, R75, R2.reuse, 0x2 ;  /* 0x000000024b707211 */ /* 0x088fe400078a10ff */
[-C--:B------:R-:W-:Y:S02]  /*948a0*/  LEA.HI.X.SX32 R115, R92, R3.reuse, 0x2, P3 ;  /* 0x000000035c737211 */ /* 0x080fe400018f16ff */
[C---:B----4-:R-:W-:Y:S01]  /*948b0*/  LEA R10, P6, R110.reuse, R2, 0x2 ;  /* 0x000000026e0a7211 */ /* 0x050fe200078c10ff */
[----:B------:R-:W-:Y:S01]  /*948c0*/  IMAD.IADD R73, R71, 0x1, R126 ;  /* 0x0000000147497824 */ /* 0x000fe200078e027e */
[-C--:B------:R-:W-:Y:S01]  /*948d0*/  LEA.HI.X.SX32 R113, R75, R3.reuse, 0x2, P5 ;  /* 0x000000034b717211 */ /* 0x080fe200028f16ff */
[----:B------:R-:W-:Y:S01]  /*948e0*/  STL.64 [R1+0x298], R114 ;  /* 0x0002987201007387 */ /* 0x000fe20000100a00 */
[----:B------:R-:W-:Y:S01]  /*948f0*/  LEA.HI.X.SX32 R11, R110, R3, 0x2, P6 ;  /* 0x000000036e0b7211 */ /* 0x000fe200030f16ff */
[----:B------:R-:W-:-:S02]  /*94900*/  IMAD.IADD R92, R73, 0x1, R125 ;  /* 0x00000001495c7824 */ /* 0x000fc400078e027d */
[----:B------:R1:W-:Y:S01]  /*94910*/  STL.64 [R1+0x290], R112 ;  /* 0x0002907001007387 */ /* 0x0003e20000100a00 */
[CC--:B------:R-:W-:Y:S01]  /*94920*/  LEA R110, P5, R91.reuse, R2.reuse, 0x2 ;  /* 0x000000025b6e7211 */ /* 0x0c0fe200078a10ff */
[----:B------:R-:W-:Y:S02]  /*94930*/  IMAD.IADD R75, R92, 0x1, R124 ;  /* 0x000000015c4b7824 */ /* 0x000fe400078e027c */
[----:B------:R3:W-:Y:S01]  /*94940*/  STL.64 [R1+0x288], R10 ;  /* 0x0002880a01007387 */ /* 0x0007e20000100a00 */
[-C--:B------:R-:W-:Y:S02]  /*94950*/  LEA.HI.X.SX32 R111, R91, R3.reuse, 0x2, P5 ;  /* 0x000000035b6f7211 */ /* 0x080fe400028f16ff */
[-C--:B-1----:R-:W-:Y:S02]  /*94960*/  LEA R112, P3, R77, R2.reuse, 0x2 ;  /* 0x000000024d707211 */ /* 0x082fe400078610ff */
[----:B---3--:R-:W-:Y:S02]  /*94970*/  LEA R10, P6, R109, R2, 0x2 ;  /* 0x000000026d0a7211 */ /* 0x008fe400078c10ff */
[----:B------:R-:W-:-:S02]  /*94980*/  LEA.HI.X.SX32 R113, R77, R3, 0x2, P3 ;  /* 0x000000034d717211 */ /* 0x000fc400018f16ff */
[----:B------:R-:W-:Y:S02]  /*94990*/  LEA.HI.X.SX32 R11, R109, R3, 0x2, P6 ;  /* 0x000000036d0b7211 */ /* 0x000fe400030f16ff */
[----:B------:R-:W-:Y:S01]  /*949a0*/  IADD3 R77, R75, R123, RZ ;  /* 0x0000007b4b4d7210 */ /* 0x000fe20007ffe0ff */
[----:B------:R1:W-:Y:S04]  /*949b0*/  STL.64 [R1+0x280], R112 ;  /* 0x0002807001007387 */ /* 0x0003e80000100a00 */
[----:B------:R3:W-:Y:S01]  /*949c0*/  STL.64 [R1+0x278], R110 ;  /* 0x0002786e01007387 */ /* 0x0007e20000100a00 */
[----:B------:R-:W-:-:S03]  /*949d0*/  IMAD.IADD R91, R77, 0x1, R122 ;  /* 0x000000014d5b7824 */ /* 0x000fc600078e027a */
[----:B------:R4:W-:Y:S01]  /*949e0*/  STL.64 [R1+0x270], R10 ;  /* 0x0002700a01007387 */ /* 0x0009e20000100a00 */
[CC--:B-1----:R-:W-:Y:S02]  /*949f0*/  LEA R112, P3, R0.reuse, R2.reuse, 0x2 ;  /* 0x0000000200707211 */ /* 0x0c2fe400078610ff */
[CC--:B---3--:R-:W-:Y:S02]  /*94a00*/  LEA R110, P5, R81.reuse, R2.reuse, 0x2 ;  /* 0x00000002516e7211 */ /* 0x0c8fe400078a10ff */
[-C--:B------:R-:W-:Y:S02]  /*94a10*/  LEA.HI.X.SX32 R113, R0, R3.reuse, 0x2, P3 ;  /* 0x0000000300717211 */ /* 0x080fe400018f16ff */
[C---:B----4-:R-:W-:Y:S02]  /*94a20*/  LEA R10, P6, R108.reuse, R2, 0x2 ;  /* 0x000000026c0a7211 */ /* 0x050fe400078c10ff */
[-C--:B------:R-:W-:Y:S01]  /*94a30*/  LEA.HI.X.SX32 R111, R81, R3.reuse, 0x2, P5 ;  /* 0x00000003516f7211 */ /* 0x080fe200028f16ff */
[----:B------:R-:W-:Y:S01]  /*94a40*/  IMAD.IADD R0, R91, 0x1, R57 ;  /* 0x000000015b007824 */ /* 0x000fe200078e0239 */
[----:B------:R-:W-:Y:S01]  /*94a50*/  LEA.HI.X.SX32 R11, R108, R3, 0x2, P6 ;  /* 0x000000036c0b7211 */ /* 0x000fe200030f16ff */
[----:B------:R-:W-:Y:S02]  /*94a60*/  STL.64 [R1+0x268], R112 ;  /* 0x0002687001007387 */ /* 0x000fe40000100a00 */
[----:B------:R-:W-:-:S02]  /*94a70*/  IMAD.IADD R81, R0, 0x1, R56 ;  /* 0x0000000100517824 */ /* 0x000fc400078e0238 */
[----:B------:R1:W-:Y:S01]  /*94a80*/  STL.64 [R1+0x260], R110 ;  /* 0x0002606e01007387 */ /* 0x0003e20000100a00 */
[----:B------:R-:W-:-:S03]  /*94a90*/  LEA R56, P6, R107, R2, 0x2 ;  /* 0x000000026b387211 */ /* 0x000fc600078c10ff */
[----:B------:R3:W-:Y:S01]  /*94aa0*/  STL.64 [R1+0x258], R10 ;  /* 0x0002580a01007387 */ /* 0x0007e20000100a00 */
[-C--:B------:R-:W-:Y:S02]  /*94ab0*/  LEA.HI.X.SX32 R57, R107, R3.reuse, 0x2, P6 ;  /* 0x000000036b397211 */ /* 0x080fe400030f16ff */
[CC--:B-1----:R-:W-:Y:S02]  /*94ac0*/  LEA R110, P3, R90.reuse, R2.reuse, 0x2 ;  /* 0x000000025a6e7211 */ /* 0x0c2fe400078610ff */
[CC--:B---3--:R-:W-:Y:S02]  /*94ad0*/  LEA R10, P5, R83.reuse, R2.reuse, 0x2 ;  /* 0x00000002530a7211 */ /* 0x0c8fe400078a10ff */
[-C--:B------:R-:W-:Y:S02]  /*94ae0*/  LEA.HI.X.SX32 R111, R90, R3.reuse, 0x2, P3 ;  /* 0x000000035a6f7211 */ /* 0x080fe400018f16ff */
[----:B------:R-:W-:Y:S02]  /*94af0*/  LEA.HI.X.SX32 R11, R83, R3, 0x2, P5 ;  /* 0x00000003530b7211 */ /* 0x000fe400028f16ff */
[----:B------:R-:W-:Y:S01]  /*94b00*/  IADD3 R90, R81, R121, RZ ;  /* 0x00000079515a7210 */ /* 0x000fe20007ffe0ff */
[----:B------:R-:W-:Y:S01]  /*94b10*/  STL.64 [R1+0x250], R110 ;  /* 0x0002506e01007387 */ /* 0x000fe20000100a00 */
[----:B------:R-:W-:-:S02]  /*94b20*/  LEA R154, P5, R89, R2, 0x2 ;  /* 0x00000002599a7211 */ /* 0x000fc400078a10ff */
[----:B------:R-:W-:Y:S01]  /*94b30*/  LEA R108, P3, R88, R2, 0x2 ;  /* 0x00000002586c7211 */ /* 0x000fe200078610ff */
[----:B------:R-:W-:Y:S01]  /*94b40*/  STL.64 [R1+0x2728], R56 ;  /* 0x0027283801007387 */ /* 0x000fe20000100a00 */
[----:B------:R-:W-:-:S03]  /*94b50*/  IMAD.IADD R83, R90, 0x1, R63 ;  /* 0x000000015a537824 */ /* 0x000fc600078e023f */
[----:B------:R1:W-:Y:S01]  /*94b60*/  STL.64 [R1+0x248], R10 ;  /* 0x0002480a01007387 */ /* 0x0003e20000100a00 */
[-C--:B------:R-:W-:Y:S02]  /*94b70*/  LEA.HI.X.SX32 R155, R89, R3.reuse, 0x2, P5 ;  /* 0x00000003599b7211 */ /* 0x080fe400028f16ff */
[-C--:B------:R-:W-:Y:S01]  /*94b80*/  LEA.HI.X.SX32 R109, R88, R3.reuse, 0x2, P3 ;  /* 0x00000003586d7211 */ /* 0x080fe200018f16ff */
[----:B------:R-:W-:Y:S01]  /*94b90*/  IMAD.IADD R88, R83, 0x1, R62 ;  /* 0x0000000153587824 */ /* 0x000fe200078e023e */
[-C--:B------:R-:W-:Y:S02]  /*94ba0*/  LEA R62, P3, R85, R2.reuse, 0x2 ;  /* 0x00000002553e7211 */ /* 0x080fe400078610ff */
[CC--:B-1----:R-:W-:Y:S01]  /*94bb0*/  LEA R10, P6, R106.reuse, R2.reuse, 0x2 ;  /* 0x000000026a0a7211 */ /* 0x0c2fe200078c10ff */
[----:B------:R-:W-:Y:S01]  /*94bc0*/  STL.64 [R1+0x2720], R154 ;  /* 0x0027209a01007387 */ /* 0x000fe20000100a00 */
[----:B------:R-:W-:Y:S02]  /*94bd0*/  LEA R56, P5, R105, R2, 0x2 ;  /* 0x0000000269387211 */ /* 0x000fe400078a10ff */
[-C--:B------:R-:W-:Y:S01]  /*94be0*/  LEA.HI.X.SX32 R11, R106, R3.reuse, 0x2, P6 ;  /* 0x000000036a0b7211 */ /* 0x080fe200030f16ff */
[----:B------:R-:W-:Y:S01]  /*94bf0*/  STL.64 [R1+0x238], R108 ;  /* 0x0002386c01007387 */ /* 0x000fe20000100a00 */
[----:B------:R-:W-:Y:S01]  /*94c00*/  IMAD.IADD R89, R88, 0x1, R120 ;  /* 0x0000000158597824 */ /* 0x000fe200078e0278 */
[----:B------:R-:W-:-:S02]  /*94c10*/  LEA.HI.X.SX32 R63, R85, R3, 0x2, P3 ;  /* 0x00000003553f7211 */ /* 0x000fc400018f16ff */
[----:B------:R1:W-:Y:S01]  /*94c20*/  STL.64 [R1+0x228], R10 ;  /* 0x0002280a01007387 */ /* 0x0003e20000100a00 */
[----:B------:R-:W-:Y:S02]  /*94c30*/  LEA.HI.X.SX32 R57, R105, R3, 0x2, P5 ;  /* 0x0000000369397211 */ /* 0x000fe400028f16ff */
[----:B------:R-:W-:Y:S01]  /*94c40*/  IADD3 R85, R89, R61, RZ ;  /* 0x0000003d59557210 */ /* 0x000fe20007ffe0ff */
[----:B------:R3:W-:Y:S01]  /*94c50*/  STL.64 [R1+0x220], R62 ;  /* 0x0002203e01007387 */ /* 0x0007e20000100a00 */
[----:B-1----:R-:W-:-:S03]  /*94c60*/  LEA R10, P6, R86, R2, 0x2 ;  /* 0x00000002560a7211 */ /* 0x002fc600078c10ff */
[----:B------:R1:W-:Y:S01]  /*94c70*/  STL.64 [R1+0x218], R56 ;  /* 0x0002183801007387 */ /* 0x0003e20000100a00 */
[-C--:B------:R-:W-:Y:S02]  /*94c80*/  LEA.HI.X.SX32 R11, R86, R3.reuse, 0x2, P6 ;  /* 0x00000003560b7211 */ /* 0x080fe400030f16ff */
[-C--:B---3--:R-:W-:Y:S01]  /*94c90*/  LEA R62, P3, R87, R2.reuse, 0x2 ;  /* 0x00000002573e7211 */ /* 0x088fe200078610ff */
[----:B------:R-:W-:Y:S02]  /*94ca0*/  IMAD.IADD R86, R85, 0x1, R59 ;  /* 0x0000000155567824 */ /* 0x000fe400078e023b */
[----:B------:R3:W-:Y:S01]  /*94cb0*/  STL.64 [R1+0x210], R10 ;  /* 0x0002100a01007387 */ /* 0x0007e20000100a00 */
[----:B------:R-:W-:Y:S02]  /*94cc0*/  LEA.HI.X.SX32 R63, R87, R3, 0x2, P3 ;  /* 0x00000003573f7211 */ /* 0x000fe400018f16ff */
[----:B-1----:R-:W-:Y:S01]  /*94cd0*/  LEA R56, P5, R80, R2, 0x2 ;  /* 0x0000000250387211 */ /* 0x002fe200078a10ff */
[----:B------:R-:W-:-:S03]  /*94ce0*/  IMAD.IADD R87, R86, 0x1, R58 ;  /* 0x0000000156577824 */ /* 0x000fc600078e023a */
[-C--:B------:R-:W-:Y:S02]  /*94cf0*/  LEA.HI.X.SX32 R57, R80, R3.reuse, 0x2, P5 ;  /* 0x0000000350397211 */ /* 0x080fe400028f16ff */
[-C--:B---3--:R-:W-:Y:S01]  /*94d00*/  LEA R10, P6, R104, R2.reuse, 0x2 ;  /* 0x00000002680a7211 */ /* 0x088fe200078c10ff */
[----:B------:R-:W-:Y:S01]  /*94d10*/  STL.64 [R1+0x208], R62 ;  /* 0x0002083e01007387 */ /* 0x000fe20000100a00 */
[----:B------:R-:W-:Y:S02]  /*94d20*/  LEA R58, P3, R82, R2, 0x2 ;  /* 0x00000002523a7211 */ /* 0x000fe400078610ff */
[-C--:B------:R-:W-:Y:S01]  /*94d30*/  LEA.HI.X.SX32 R11, R104, R3.reuse, 0x2, P6 ;  /* 0x00000003680b7211 */ /* 0x080fe200030f16ff */
[----:B------:R1:W-:Y:S01]  /*94d40*/  STL.64 [R1+0x200], R56 ;  /* 0x0002003801007387 */ /* 0x0003e20000100a00 */
[----:B------:R-:W-:Y:S01]  /*94d50*/  IMAD.IADD R80, R87, 0x1, R60 ;  /* 0x0000000157507824 */ /* 0x000fe200078e023c */
[----:B------:R-:W-:Y:S02]  /*94d60*/  LEA.HI.X.SX32 R59, R82, R3, 0x2, P3 ;  /* 0x00000003523b7211 */ /* 0x000fe400018f16ff */
[----:B------:R3:W-:Y:S02]  /*94d70*/  STL.64 [R1+0x1f8], R10 ;  /* 0x0001f80a01007387 */ /* 0x0007e40000100a00 */
[----:B------:R-:W-:-:S02]  /*94d80*/  IADD3 R82, R80, R55, RZ ;  /* 0x0000003750527210 */ /* 0x000fc40007ffe0ff */
[CC--:B-1----:R-:W-:Y:S02]  /*94d90*/  LEA R56, P5, R84.reuse, R2.reuse, 0x2 ;  /* 0x0000000254387211 */ /* 0x0c2fe400078a10ff */
[CC--:B---3--:R-:W-:Y:S02]  /*94da0*/  LEA R10, P6, R103.reuse, R2.reuse, 0x2 ;  /* 0x00000002670a7211 */ /* 0x0c8fe400078c10ff */
[-C--:B------:R-:W-:Y:S01]  /*94db0*/  LEA.HI.X.SX32 R57, R84, R3.reuse, 0x2, P5 ;  /* 0x0000000354397211 */ /* 0x080fe200028f16ff */
[----:B------:R-:W-:Y:S01]  /*94dc0*/  STL.64 [R1+0x1f0], R58 ;  /* 0x0001f03a01007387 */ /* 0x000fe20000100a00 */
[----:B------:R-:W-:Y:S01]  /*94dd0*/  LEA.HI.X.SX32 R11, R103, R3, 0x2, P6 ;  /* 0x00000003670b7211 */ /* 0x000fe200030f16ff */
[----:B------:R-:W-:Y:S02]  /*94de0*/  IMAD.IADD R84, R82, 0x1, R54 ;  /* 0x0000000152547824 */ /* 0x000fe400078e0236 */
[----:B------:R1:W-:Y:S01]  /*94df0*/  STL.64 [R1+0x1e8], R56 ;  /* 0x0001e83801007387 */ /* 0x0003e20000100a00 */
[----:B------:R-:W-:-:S03]  /*94e00*/  LEA R54, P5, R78, R2, 0x2 ;  /* 0x000000024e367211 */ /* 0x000fc600078a10ff */
[----:B------:R3:W-:Y:S01]  /*94e10*/  STL.64 [R1+0x1e0], R10 ;  /* 0x0001e00a01007387 */ /* 0x0007e20000100a00 */
[-C--:B------:R-:W-:Y:S02]  /*94e20*/  LEA.HI.X.SX32 R55, R78, R3.reuse, 0x2, P5 ;  /* 0x000000034e377211 */ /* 0x080fe400028f16ff */
[-C--:B-1----:R-:W-:Y:S02]  /*94e30*/  LEA R56, P3, R76, R2.reuse, 0x2 ;  /* 0x000000024c387211 */ /* 0x082fe400078610ff */
[----:B---3--:R-:W-:Y:S02]  /*94e40*/  LEA R10, P6, R102, R2, 0x2 ;  /* 0x00000002660a7211 */ /* 0x008fe400078c10ff */
[-C--:B------:R-:W-:Y:S01]  /*94e50*/  LEA.HI.X.SX32 R57, R76, R3.reuse, 0x2, P3 ;  /* 0x000000034c397211 */ /* 0x080fe200018f16ff */
[----:B------:R-:W-:Y:S01]  /*94e60*/  IMAD.IADD R76, R84, 0x1, R53 ;  /* 0x00000001544c7824 */ /* 0x000fe200078e0235 */
[----:B------:R-:W-:-:S03]  /*94e70*/  LEA.HI.X.SX32 R11, R102, R3, 0x2, P6 ;  /* 0x00000003660b7211 */ /* 0x000fc600030f16ff */
[----:B------:R-:W-:Y:S01]  /*94e80*/  STL.64 [R1+0x1d8], R56 ;  /* 0x0001d83801007387 */ /* 0x000fe20000100a00 */
[----:B------:R-:W-:Y:S01]  /*94e90*/  IMAD.IADD R78, R76, 0x1, R52 ;  /* 0x000000014c4e7824 */ /* 0x000fe200078e0234 */
[CC--:B------:R-:W-:Y:S02]  /*94ea0*/  LEA R52, P5, R70.reuse, R2.reuse, 0x2 ;  /* 0x0000000246347211 */ /* 0x0c0fe400078a10ff */
[----:B------:R1:W-:Y:S04]  /*94eb0*/  STL.64 [R1+0x1d0], R54 ;  /* 0x0001d03601007387 */ /* 0x0003e80000100a00 */
[----:B------:R3:W-:Y:S01]  /*94ec0*/  STL.64 [R1+0x1c8], R10 ;  /* 0x0001c80a01007387 */ /* 0x0007e20000100a00 */
[----:B------:R-:W-:Y:S02]  /*94ed0*/  LEA.HI.X.SX32 R53, R70, R3, 0x2, P5 ;  /* 0x0000000346357211 */ /* 0x000fe400028f16ff */
[----:B-1----:R-:W-:-:S02]  /*94ee0*/  LEA R54, P3, R79, R2, 0x2 ;  /* 0x000000024f367211 */ /* 0x002fc400078610ff */
[-C--:B---3--:R-:W-:Y:S02]  /*94ef0*/  LEA R10, P6, R101, R2.reuse, 0x2 ;  /* 0x00000002650a7211 */ /* 0x088fe400078c10ff */
[----:B------:R-:W-:Y:S02]  /*94f00*/  LEA.HI.X.SX32 R55, R79, R3, 0x2, P3 ;  /* 0x000000034f377211 */ /* 0x000fe400018f16ff */
[----:B------:R-:W-:Y:S02]  /*94f10*/  IADD3 R79, R78, R51, RZ ;  /* 0x000000334e4f7210 */ /* 0x000fe40007ffe0ff */
[----:B------:R-:W-:Y:S01]  /*94f20*/  LEA.HI.X.SX32 R11, R101, R3, 0x2, P6 ;  /* 0x00000003650b7211 */ /* 0x000fe200030f16ff */
[----:B------:R-:W-:Y:S02]  /*94f30*/  STL.64 [R1+0x1c0], R54 ;  /* 0x0001c03601007387 */ /* 0x000fe40000100a00 */
[----:B------:R-:W-:Y:S02]  /*94f40*/  IMAD.IADD R70, R79, 0x1, R50 ;  /* 0x000000014f467824 */ /* 0x000fe400078e0232 */
[----:B------:R1:W-:Y:S01]  /*94f50*/  STL.64 [R1+0x1b8], R52 ;  /* 0x0001b83401007387 */ /* 0x0003e20000100a00 */
[----:B------:R-:W-:-:S03]  /*94f60*/  LEA R50, P5, R74, R2, 0x2 ;  /* 0x000000024a327211 */ /* 0x000fc600078a10ff */
[----:B------:R3:W-:Y:S01]  /*94f70*/  STL.64 [R1+0x1b0], R10 ;  /* 0x0001b00a01007387 */ /* 0x0007e20000100a00 */
[-C--:B------:R-:W-:Y:S02]  /*94f80*/  LEA.HI.X.SX32 R51, R74, R3.reuse, 0x2, P5 ;  /* 0x000000034a337211 */ /* 0x080fe400028f16ff */
[-C--:B-1----:R-:W-:Y:S02]  /*94f90*/  LEA R52, P3, R72, R2.reuse, 0x2 ;  /* 0x0000000248347211 */ /* 0x082fe400078610ff */
[-C--:B---3--:R-:W-:Y:S02]  /*94fa0*/  LEA R10, P6, R100, R2.reuse, 0x2 ;  /* 0x00000002640a7211 */ /* 0x088fe400078c10ff */
[-C--:B------:R-:W-:Y:S01]  /*94fb0*/  LEA.HI.X.SX32 R53, R72, R3.reuse, 0x2, P3 ;  /* 0x0000000348357211 */ /* 0x080fe200018f16ff */
[----:B------:R-:W-:Y:S01]  /*94fc0*/  IMAD.IADD R72, R70, 0x1, R49 ;  /* 0x0000000146487824 */ /* 0x000fe200078e0231 */
[----:B------:R-:W-:Y:S02]  /*94fd0*/  LEA.HI.X.SX32 R11, R100, R3, 0x2, P6 ;  /* 0x00000003640b7211 */ /* 0x000fe400030f16ff */
[-C--:B------:R-:W-:Y:S01]  /*94fe0*/  LEA R122, P3, R64, R2.reuse, 0x2 ;  /* 0x00000002407a7211 */ /* 0x080fe200078610ff */
[----:B------:R-:W-:Y:S01]  /*94ff0*/  STL.64 [R1+0x1a8], R52 ;  /* 0x0001a83401007387 */ /* 0x000fe20000100a00 */
[----:B------:R-:W-:Y:S01]  /*95000*/  IMAD.IADD R74, R72, 0x1, R48 ;  /* 0x00000001484a7824 */ /* 0x000fe200078e0230 */
[----:B------:R-:W-:-:S02]  /*95010*/  LEA R124, P5, R99, R2, 0x2 ;  /* 0x00000002637c7211 */ /* 0x000fc400078a10ff */
[----:B------:R-:W-:Y:S01]  /*95020*/  STL.64 [R1+0x1a0], R50 ;  /* 0x0001a03201007387 */ /* 0x000fe20000100a00 */
[----:B------:R-:W-:-:S03]  /*95030*/  LEA.HI.X.SX32 R123, R64, R3, 0x2, P3 ;  /* 0x00000003407b7211 */ /* 0x000fc600018f16ff */
[----:B------:R1:W-:Y:S01]  /*95040*/  STL.64 [R1+0x198], R10 ;  /* 0x0001980a01007387 */ /* 0x0003e20000100a00 */
[----:B------:R-:W-:Y:S02]  /*95050*/  IADD3 R64, R74, R47, RZ ;  /* 0x0000002f4a407210 */ /* 0x000fe40007ffe0ff */
[----:B------:R-:W-:Y:S01]  /*95060*/  LEA.HI.X.SX32 R125, R99, R3, 0x2, P5 ;  /* 0x00000003637d7211 */ /* 0x000fe200028f16ff */
[----:B------:R3:W-:Y:S01]  /*95070*/  STL.64 [R1+0x2700], R122 ;  /* 0x0027007a01007387 */ /* 0x0007e20000100a00 */
[----:B-1----:R-:W-:-:S04]  /*95080*/  LEA R10, P6, R66, R2, 0x2 ;  /* 0x00000002420a7211 */ /* 0x002fc800078c10ff */
[-C--:B------:R-:W-:Y:S01]  /*95090*/  LEA.HI.X.SX32 R11, R66, R3.reuse, 0x2, P6 ;  /* 0x00000003420b7211 */ /* 0x080fe200030f16ff */
[----:B------:R-:W-:Y:S01]  /*950a0*/  STL.64 [R1+0x2708], R124 ;  /* 0x0027087c01007387 */ /* 0x000fe20000100a00 */
[-C--:B------:R-:W-:Y:S01]  /*950b0*/  LEA R48, P3, R68, R2.reuse, 0x2 ;  /* 0x0000000244307211 */ /* 0x080fe200078610ff */
[----:B------:R-:W-:Y:S01]  /*950c0*/  IMAD.IADD R66, R64, 0x1, R46 ;  /* 0x0000000140427824 */ /* 0x000fe200078e022e */
[-C--:B------:R-:W-:Y:S01]  /*950d0*/  LEA R46, P5, R4, R2.reuse, 0x2 ;  /* 0x00000002042e7211 */ /* 0x080fe200078a10ff */
[----:B------:R1:W-:Y:S01]  /*950e0*/  STL.64 [R1+0x180], R10 ;  /* 0x0001800a01007387 */ /* 0x0003e20000100a00 */
[-C--:B------:R-:W-:Y:S01]  /*950f0*/  LEA.HI.X.SX32 R49, R68, R3.reuse, 0x2, P3 ;  /* 0x0000000344317211 */ /* 0x080fe200018f16ff */
[----:B---3--:R-:W3:Y:S01]  /*95100*/  LDC R123, c[0x0][0x22c] ;  /* 0x00008b00ff7b7b82 */ /* 0x008ee20000000800 */
[-C--:B------:R-:W-:Y:S01]  /*95110*/  LEA.HI.X.SX32 R47, R4, R3.reuse, 0x2, P5 ;  /* 0x00000003042f7211 */ /* 0x080fe200028f16ff */
[----:B------:R-:W-:Y:S01]  /*95120*/  IMAD.IADD R68, R66, 0x1, R45 ;  /* 0x0000000142447824 */ /* 0x000fe200078e022d */
[C---:B-1----:R-:W-:Y:S01]  /*95130*/  LEA R10, P6, R98.reuse, R2, 0x2 ;  /* 0x00000002620a7211 */ /* 0x042fe200078c10ff */
[----:B------:R-:W-:Y:S03]  /*95140*/  STL.64 [R1+0x178], R48 ;  /* 0x0001783001007387 */ /* 0x000fe60000100a00 */
[----:B------:R-:W-:Y:S01]  /*95150*/  LEA.HI.X.SX32 R11, R98, R3, 0x2, P6 ;  /* 0x00000003620b7211 */ /* 0x000fe200030f16ff */
[----:B------:R1:W-:Y:S01]  /*95160*/  STL.64 [R1+0x170], R46 ;  /* 0x0001702e01007387 */ /* 0x0003e20000100a00 */
[----:B------:R-:W-:-:S03]  /*95170*/  IMAD.IADD R4, R68, 0x1, R44 ;  /* 0x0000000144047824 */ /* 0x000fc600078e022c */
[----:B------:R4:W-:Y:S01]  /*95180*/  STL.64 [R1+0x168], R10 ;  /* 0x0001680a01007387 */ /* 0x0009e20000100a00 */
[-C--:B------:R-:W-:Y:S02]  /*95190*/  LEA R44, P5, R18, R2.reuse, 0x2 ;  /* 0x00000002122c7211 */ /* 0x080fe400078a10ff */
[CC--:B-1----:R-:W-:Y:S02]  /*951a0*/  LEA R46, P3, R6.reuse, R2.reuse, 0x2 ;  /* 0x00000002062e7211 */ /* 0x0c2fe400078610ff */
[C---:B----4-:R-:W-:Y:S02]  /*951b0*/  LEA R10, P6, R97.reuse, R2, 0x2 ;  /* 0x00000002610a7211 */ /* 0x050fe400078c10ff */
[-C--:B------:R-:W-:Y:S02]  /*951c0*/  LEA.HI.X.SX32 R47, R6, R3.reuse, 0x2, P3 ;  /* 0x00000003062f7211 */ /* 0x080fe400018f16ff */
[----:B------:R-:W-:Y:S02]  /*951d0*/  LEA.HI.X.SX32 R11, R97, R3, 0x2, P6 ;  /* 0x00000003610b7211 */ /* 0x000fe400030f16ff */
[----:B------:R-:W-:Y:S01]  /*951e0*/  IADD3 R6, R4, R43, RZ ;  /* 0x0000002b04067210 */ /* 0x000fe20007ffe0ff */
[----:B------:R-:W-:Y:S01]  /*951f0*/  STL.64 [R1+0x160], R46 ;  /* 0x0001602e01007387 */ /* 0x000fe20000100a00 */
[----:B------:R-:W-:-:S03]  /*95200*/  LEA.HI.X.SX32 R45, R18, R3, 0x2, P5 ;  /* 0x00000003122d7211 */ /* 0x000fc600028f16ff */
[----:B------:R1:W-:Y:S01]  /*95210*/  STL.64 [R1+0x150], R10 ;  /* 0x0001500a01007387 */ /* 0x0003e20000100a00 */
[----:B------:R-:W-:Y:S01]  /*95220*/  IMAD.IADD R18, R6, 0x1, R42 ;  /* 0x0000000106127824 */ /* 0x000fe200078e022a */
[-C--:B------:R-:W-:Y:S02]  /*95230*/  LEA R162, P5, R7, R2.reuse, 0x2 ;  /* 0x0000000207a27211 */ /* 0x080fe400078a10ff */
[----:B-1----:R-:W-:-:S04]  /*95240*/  LEA R10, P3, R5, R2, 0x2 ;  /* 0x00000002050a7211 */ /* 0x002fc800078610ff */
[-C--:B------:R-:W-:Y:S01]  /*95250*/  LEA.HI.X.SX32 R11, R5, R3.reuse, 0x2, P3 ;  /* 0x00000003050b7211 */ /* 0x080fe200018f16ff */
[----:B------:R-:W-:Y:S01]  /*95260*/  IMAD.IADD R5, R18, 0x1, R41 ;  /* 0x0000000112057824 */ /* 0x000fe200078e0229 */
[-C--:B------:R-:W-:Y:S02]  /*95270*/  LEA.HI.X.SX32 R163, R7, R3.reuse, 0x2, P5 ;  /* 0x0000000307a37211 */ /* 0x080fe400028f16ff */
[-C--:B------:R-:W-:Y:S01]  /*95280*/  LEA R164, P6, R96, R2.reuse, 0x2 ;  /* 0x0000000260a47211 */ /* 0x080fe200078c10ff */
[----:B------:R-:W-:Y:S01]  /*95290*/  IMAD.IADD R7, R5, 0x1, R40 ;  /* 0x0000000105077824 */ /* 0x000fe200078e0228 */
[----:B------:R-:W-:Y:S02]  /*952a0*/  LEA R166, P3, R16, R2, 0x2 ;  /* 0x0000000210a67211 */ /* 0x000fe400078610ff */
[-C--:B------:R-:W-:Y:S02]  /*952b0*/  LEA.HI.X.SX32 R165, R96, R3.reuse, 0x2, P6 ;  /* 0x0000000360a57211 */ /* 0x080fe400030f16ff */
[----:B------:R-:W-:-:S02]  /*952c0*/  LEA.HI.X.SX32 R167, R16, R3, 0x2, P3 ;  /* 0x0000000310a77211 */ /* 0x000fc400018f16ff */
[-C--:B------:R-:W-:Y:S02]  /*952d0*/  LEA R146, P6, R17, R2.reuse, 0x2 ;  /* 0x0000000211927211 */ /* 0x080fe400078c10ff */
[----:B------:R-:W-:Y:S02]  /*952e0*/  IADD3 R16, R7, R39, RZ ;  /* 0x0000002707107210 */ /* 0x000fe40007ffe0ff */
[-C--:B------:R-:W-:Y:S02]  /*952f0*/  LEA R144, P5, R95, R2.reuse, 0x2 ;  /* 0x000000025f907211 */ /* 0x080fe400078a10ff */
[-C--:B------:R-:W-:Y:S01]  /*95300*/  LEA.HI.X.SX32 R147, R17, R3.reuse, 0x2, P6 ;  /* 0x0000000311937211 */ /* 0x080fe200030f16ff */
[----:B------:R-:W-:Y:S01]  /*95310*/  IMAD.IADD R17, R16, 0x1, R38 ;  /* 0x0000000110117824 */ /* 0x000fe200078e0226 */
[----:B------:R-:W-:Y:S02]  /*95320*/  LEA R156, P3, R19, R2, 0x2 ;  /* 0x00000002139c7211 */ /* 0x000fe400078610ff */
[----:B------:R-:W-:-:S02]  /*95330*/  LEA.HI.X.SX32 R145, R95, R3, 0x2, P5 ;  /* 0x000000035f917211 */ /* 0x000fc400028f16ff */
[-C--:B------:R-:W-:Y:S02]  /*95340*/  LEA R158, P5, R65, R2.reuse, 0x2 ;  /* 0x00000002419e7211 */ /* 0x080fe400078a10ff */
[-C--:B------:R-:W-:Y:S01]  /*95350*/  LEA.HI.X.SX32 R157, R19, R3.reuse, 0x2, P3 ;  /* 0x00000003139d7211 */ /* 0x080fe200018f16ff */
[----:B------:R-:W-:Y:S01]  /*95360*/  IMAD.IADD R19, R17, 0x1, R37 ;  /* 0x0000000111137824 */ /* 0x000fe200078e0225 */
[-C--:B------:R-:W-:Y:S02]  /*95370*/  LEA.HI.X.SX32 R159, R65, R3.reuse, 0x2, P5 ;  /* 0x00000003419f7211 */ /* 0x080fe400028f16ff */
[-C--:B------:R-:W-:Y:S01]  /*95380*/  LEA R140, P3, R67, R2.reuse, 0x2 ;  /* 0x00000002438c7211 */ /* 0x080fe200078610ff */
[----:B------:R-:W-:Y:S01]  /*95390*/  IMAD.IADD R65, R19, 0x1, R31 ;  /* 0x0000000113417824 */ /* 0x000fe200078e021f */
[----:B------:R-:W-:Y:S02]  /*953a0*/  LEA R142, P5, R69, R2, 0x2 ;  /* 0x00000002458e7211 */ /* 0x000fe400078a10ff */
[----:B------:R-:W-:-:S02]  /*953b0*/  LEA.HI.X.SX32 R141, R67, R3, 0x2, P3 ;  /* 0x00000003438d7211 */ /* 0x000fc400018f16ff */
[----:B------:R-:W-:Y:S02]  /*953c0*/  IADD3 R67, R65, R29, RZ ;  /* 0x0000001d41437210 */ /* 0x000fe40007ffe0ff */
[-C--:B------:R-:W-:Y:S02]  /*953d0*/  LEA.HI.X.SX32 R143, R69, R3.reuse, 0x2, P5 ;  /* 0x00000003458f7211 */ /* 0x080fe400028f16ff */
[-C--:B------:R-:W-:Y:S01]  /*953e0*/  LEA R138, P3, R71, R2.reuse, 0x2 ;  /* 0x00000002478a7211 */ /* 0x080fe200078610ff */
[----:B------:R-:W-:Y:S01]  /*953f0*/  IMAD.IADD R69, R67, 0x1, R28 ;  /* 0x0000000143457824 */ /* 0x000fe200078e021c */
[----:B------:R-:W-:Y:S02]  /*95400*/  LEA R152, P5, R73, R2, 0x2 ;  /* 0x0000000249987211 */ /* 0x000fe400078a10ff */
[-C--:B------:R-:W-:Y:S01]  /*95410*/  LEA.HI.X.SX32 R139, R71, R3.reuse, 0x2, P3 ;  /* 0x00000003478b7211 */ /* 0x080fe200018f16ff */
[----:B------:R-:W-:Y:S01]  /*95420*/  IMAD.IADD R71, R69, 0x1, R25 ;  /* 0x0000000145477824 */ /* 0x000fe200078e0219 */
[----:B------:R-:W-:-:S02]  /*95430*/  LEA.HI.X.SX32 R153, R73, R3, 0x2, P5 ;  /* 0x0000000349997211 */ /* 0x000fc400028f16ff */
[-C--:B------:R-:W-:Y:S01]  /*95440*/  LEA R132, P3, R75, R2.reuse, 0x2 ;  /* 0x000000024b847211 */ /* 0x080fe200078610ff */
[----:B------:R-:W-:Y:S01]  /*95450*/  IMAD.IADD R73, R71, 0x1, R23 ;  /* 0x0000000147497824 */ /* 0x000fe200078e0217 */
[-C--:B------:R-:W-:Y:S02]  /*95460*/  LEA R134, P5, R77, R2.reuse, 0x2 ;  /* 0x000000024d867211 */ /* 0x080fe400078a10ff */
[----:B------:R-:W-:Y:S02]  /*95470*/  LEA.HI.X.SX32 R133, R75, R3, 0x2, P3 ;  /* 0x000000034b857211 */ /* 0x000fe400018f16ff */
[----:B------:R-:W-:Y:S02]  /*95480*/  IADD3 R75, R73, R21, RZ ;  /* 0x00000015494b7210 */ /* 0x000fe40007ffe0ff */
[-C--:B------:R-:W-:Y:S02]  /*95490*/  LEA R160, P6, R94, R2.reuse, 0x2 ;  /* 0x000000025ea07211 */ /* 0x080fe400078c10ff */
[----:B------:R-:W-:Y:S01]  /*954a0*/  LEA.HI.X.SX32 R135, R77, R3, 0x2, P5 ;  /* 0x000000034d877211 */ /* 0x000fe200028f16ff */
[----:B------:R-:W-:Y:S01]  /*954b0*/  IMAD.IADD R77, R75, 0x1, R20 ;  /* 0x000000014b4d7824 */ /* 0x000fe200078e0214 */
[----:B------:R-:W-:-:S02]  /*954c0*/  LEA R126, P3, R0, R2, 0x2 ;  /* 0x00000002007e7211 */ /* 0x000fc400078610ff */
[-C--:B------:R-:W-:Y:S02]  /*954d0*/  LEA.HI.X.SX32 R161, R94, R3.reuse, 0x2, P6 ;  /* 0x000000035ea17211 */ /* 0x080fe400030f16ff */
[-C--:B------:R-:W-:Y:S02]  /*954e0*/  LEA R136, P6, R93, R2.reuse, 0x2 ;  /* 0x000000025d887211 */ /* 0x080fe400078c10ff */
[-C--:B------:R-:W-:Y:S02]  /*954f0*/  LEA R58, P5, R81, R2.reuse, 0x2 ;  /* 0x00000002513a7211 */ /* 0x080fe400078a10ff */
[-C--:B------:R-:W-:Y:S01]  /*95500*/  LEA.HI.X.SX32 R127, R0, R3.reuse, 0x2, P3 ;  /* 0x00000003007f7211 */ /* 0x080fe200018f16ff */
[----:B------:R-:W-:Y:S01]  /*95510*/  IMAD.IADD R0, R77, 0x1, R13 ;  /* 0x000000014d007824 */ /* 0x000fe200078e020d */
[----:B------:R-:W-:Y:S02]  /*95520*/  LEA.HI.X.SX32 R137, R93, R3, 0x2, P6 ;  /* 0x000000035d897211 */ /* 0x000fe400030f16ff */
[----:B------:R-:W-:-:S02]  /*95530*/  LEA R128, P6, R92, R2, 0x2 ;  /* 0x000000025c807211 */ /* 0x000fc400078c10ff */
[-C--:B------:R-:W-:Y:S01]  /*95540*/  LEA.HI.X.SX32 R59, R81, R3.reuse, 0x2, P5 ;  /* 0x00000003513b7211 */ /* 0x080fe200028f16ff */
[----:B------:R-:W-:Y:S01]  /*95550*/  IMAD.IADD R81, R0, 0x1, R12 ;  /* 0x0000000100517824 */ /* 0x000fe200078e020c */
[-C--:B------:R-:W-:Y:S02]  /*95560*/  LEA R62, P3, R83, R2.reuse, 0x2 ;  /* 0x00000002533e7211 */ /* 0x080fe400078610ff */
[-C--:B------:R-:W-:Y:S02]  /*95570*/  LEA.HI.X.SX32 R129, R92, R3.reuse, 0x2, P6 ;  /* 0x000000035c817211 */ /* 0x080fe400030f16ff */
[----:B------:R-:W-:Y:S02]  /*95580*/  LEA R120, P6, R91, R2, 0x2 ;  /* 0x000000025b787211 */ /* 0x000fe400078c10ff */
[----:B------:R-:W-:Y:S02]  /*95590*/  LEA.HI.X.SX32 R63, R83, R3, 0x2, P3 ;  /* 0x00000003533f7211 */ /* 0x000fe400018f16ff */
[----:B------:R-:W-:-:S02]  /*955a0*/  IADD3 R83, R81, R22, RZ ;  /* 0x0000001651537210 */ /* 0x000fc40007ffe0ff */
[----:B------:R-:W-:Y:S02]  /*955b0*/  LEA.HI.X.SX32 R121, R91, R3, 0x2, P6 ;  /* 0x000000035b797211 */ /* 0x000fe400030f16ff */
[----:B------:R-:W-:Y:S01]  /*955c0*/  LEA R60, P6, R90, R2, 0x2 ;  /* 0x000000025a3c7211 */ /* 0x000fe200078c10ff */
[----:B------:R-:W-:-:S03]  /*955d0*/  IMAD.IADD R91, R83, 0x1, R15 ;  /* 0x00000001535b7824 */ /* 0x000fc600078e020f */
[----:B------:R-:W-:Y:S01]  /*955e0*/  LEA.HI.X.SX32 R61, R90, R3, 0x2, P6 ;  /* 0x000000035a3d7211 */ /* 0x000fe200030f16ff */
[----:B------:R-:W-:Y:S01]  /*955f0*/  IMAD.IADD R90, R91, 0x1, R14 ;  /* 0x000000015b5a7824 */ /* 0x000fe200078e020e */
[----:B------:R-:W-:-:S04]  /*95600*/  LEA R12, P6, R89, R2, 0x2 ;  /* 0x00000002590c7211 */ /* 0x000fc800078c10ff */
[----:B------:R-:W-:Y:S01]  /*95610*/  LEA.HI.X.SX32 R13, R89, R3, 0x2, P6 ;  /* 0x00000003590d7211 */ /* 0x000fe200030f16ff */
        /* <DEDUP_REMOVED lines=9> */
[----:B------:R-:W-:Y:S02]  /*956b0*/  IADD3 R107, R105, R228, RZ ;  /* 0x000000e4696b7210 */ /* 0x000fe40007ffe0ff */
[----:B------:R-:W1:Y:S03]  /*956c0*/  LDC R228, c[0x0][0x248] ;  /* 0x00009200ffe47b82 */ /* 0x000e660000000800 */
[----:B-1----:R-:W-:-:S05]  /*956d0*/  IMAD.IADD R109, R107, 0x1, R228 ;  /* 0x000000016b6d7824 */ /* 0x002fca00078e02e4 */
[----:B------:R-:W1:Y:S02]  /*956e0*/  LDC R228, c[0x0][0x248] ;  /* 0x00009200ffe47b82 */ /* 0x000e640000000800 */
[----:B-1----:R-:W-:-:S06]  /*956f0*/  IMAD.IADD R111, R109, 0x1, R228 ;  /* 0x000000016d6f7824 */ /* 0x002fcc00078e02e4 */
[----:B------:R-:W1:Y:S02]  /*95700*/  LDC R228, c[0x0][0x248] ;  /* 0x00009200ffe47b82 */ /* 0x000e640000000800 */
[----:B-1----:R-:W-:-:S06]  /*95710*/  IMAD.IADD R113, R111, 0x1, R228 ;  /* 0x000000016f717824 */ /* 0x002fcc00078e02e4 */
[----:B------:R-:W1:Y:S02]  /*95720*/  LDC R228, c[0x0][0x248] ;  /* 0x00009200ffe47b82 */ /* 0x000e640000000800 */
[----:B-1----:R-:W-:-:S06]  /*95730*/  IADD3 R115, R113, R228, RZ ;  /* 0x000000e471737210 */ /* 0x002fcc0007ffe0ff */
[----:B------:R-:W1:Y:S02]  /*95740*/  LDC R228, c[0x0][0x248] ;  /* 0x00009200ffe47b82 */ /* 0x000e640000000800 */
[----:B-1----:R-:W-:-:S06]  /*95750*/  IMAD.IADD R117, R115, 0x1, R228 ;  /* 0x0000000173757824 */ /* 0x002fcc00078e02e4 */
[----:B------:R-:W1:Y:S02]  /*95760*/  LDC R228, c[0x0][0x248] ;  /* 0x00009200ffe47b82 */ /* 0x000e640000000800 */
[----:B-1----:R-:W-:-:S06]  /*95770*/  IMAD.IADD R119, R117, 0x1, R228 ;  /* 0x0000000175777824 */ /* 0x002fcc00078e02e4 */
[----:B------:R-:W1:Y:S02]  /*95780*/  LDC R228, c[0x0][0x248] ;  /* 0x00009200ffe47b82 */ /* 0x000e640000000800 */
[----:B-1----:R-:W-:-:S06]  /*95790*/  IMAD.IADD R149, R119, 0x1, R228 ;  /* 0x0000000177957824 */ /* 0x002fcc00078e02e4 */
[----:B------:R-:W1:Y:S02]  /*957a0*/  LDC R228, c[0x0][0x248] ;  /* 0x00009200ffe47b82 */ /* 0x000e640000000800 */
[----:B-1----:R-:W-:-:S06]  /*957b0*/  IADD3 R151, R149, R228, RZ ;  /* 0x000000e495977210 */ /* 0x002fcc0007ffe0ff */
[----:B------:R-:W1:Y:S01]  /*957c0*/  LDC R228, c[0x0][0x248] ;  /* 0x00009200ffe47b82 */ /* 0x000e620000000800 */
[CC--:B------:R-:W-:Y:S02]  /*957d0*/  LEA R20, P5, R88.reuse, R2.reuse, 0x2 ;  /* 0x0000000258147211 */ /* 0x0c0fe400078a10ff */
[-C--:B------:R-:W-:Y:S02]  /*957e0*/  LEA R48, P3, R85, R2.reuse, 0x2 ;  /* 0x0000000255307211 */ /* 0x080fe400078610ff */
[----:B------:R-:W-:Y:S01]  /*957f0*/  LEA.HI.X.SX32 R21, R88, R3, 0x2, P5 ;  /* 0x0000000358157211 */ /* 0x000fe200028f16ff */
[----:B-1----:R-:W-:Y:S02]  /*95800*/  IMAD.IADD R169, R151, 0x1, R228 ;  /* 0x0000000197a97824 */ /* 0x002fe400078e02e4 */
[----:B------:R-:W1:Y:S01]  /*95810*/  LDC R228, c[0x0][0x248] ;  /* 0x00009200ffe47b82 */ /* 0x000e620000000800 */
[-C--:B------:R-:W-:Y:S02]  /*95820*/  LEA R50, P5, R86, R2.reuse, 0x2 ;  /* 0x0000000256327211 */ /* 0x080fe400078a10ff */
[----:B------:R-:W-:-:S02]  /*95830*/  LEA R22, P6, R87, R2, 0x2 ;  /* 0x0000000257167211 */ /* 0x000fc400078c10ff */
[-C--:B------:R-:W-:Y:S02]  /*95840*/  LEA.HI.X.SX32 R49, R85, R3.reuse, 0x2, P3 ;  /* 0x0000000355317211 */ /* 0x080fe400018f16ff */
[-C--:B------:R-:W-:Y:S02]  /*95850*/  LEA.HI.X.SX32 R51, R86, R3.reuse, 0x2, P5 ;  /* 0x0000000356337211 */ /* 0x080fe400028f16ff */
[-C--:B------:R-:W-:Y:S02]  /*95860*/  LEA R14, P3, R80, R2.reuse, 0x2 ;  /* 0x00000002500e7211 */ /* 0x080fe400078610ff */
[----:B------:R-:W-:Y:S02]  /*95870*/  LEA.HI.X.SX32 R23, R87, R3, 0x2, P6 ;  /* 0x0000000357177211 */ /* 0x000fe400030f16ff */
[-C--:B------:R-:W-:Y:S02]  /*95880*/  LEA R52, P5, R82, R2.reuse, 0x2 ;  /* 0x0000000252347211 */ /* 0x080fe400078a10ff */
[----:B------:R-:W-:-:S02]  /*95890*/  LEA R24, P6, R84, R2, 0x2 ;  /* 0x0000000254187211 */ /* 0x000fc400078c10ff */
[-C--:B------:R-:W-:Y:S02]  /*958a0*/  LEA.HI.X.SX32 R15, R80, R3.reuse, 0x2, P3 ;  /* 0x00000003500f7211 */ /* 0x080fe400018f16ff */
[-C--:B------:R-:W-:Y:S02]  /*958b0*/  LEA.HI.X.SX32 R53, R82, R3.reuse, 0x2, P5 ;  /* 0x0000000352357211 */ /* 0x080fe400028f16ff */
[-C--:B------:R-:W-:Y:S01]  /*958c0*/  LEA R28, P3, R76, R2.reuse, 0x2 ;  /* 0x000000024c1c7211 */ /* 0x080fe200078610ff */
[----:B-1----:R-:W-:Y:S02]  /*958d0*/  IMAD.IADD R171, R169, 0x1, R228 ;  /* 0x00000001a9ab7824 */ /* 0x002fe400078e02e4 */
[----:B------:R-:W1:Y:S01]  /*958e0*/  LDC R228, c[0x0][0x248] ;  /* 0x00009200ffe47b82 */ /* 0x000e620000000800 */
[----:B------:R-:W-:Y:S02]  /*958f0*/  LEA.HI.X.SX32 R25, R84, R3, 0x2, P6 ;  /* 0x0000000354197211 */ /* 0x000fe400030f16ff */
[----:B------:R-:W-:-:S02]  /*95900*/  LEA R54, P5, R78, R2, 0x2 ;  /* 0x000000024e367211 */ /* 0x000fc400078a10ff */
[CC--:B------:R-:W-:Y:S02]  /*95910*/  LEA R26, P6, R79.reuse, R2.reuse, 0x2 ;  /* 0x000000024f1a7211 */ /* 0x0c0fe400078c10ff */
[-C--:B------:R-:W-:Y:S02]  /*95920*/  LEA.HI.X.SX32 R29, R76, R3.reuse, 0x2, P3 ;  /* 0x000000034c1d7211 */ /* 0x080fe400018f16ff */
[-C--:B------:R-:W-:Y:S02]  /*95930*/  LEA.HI.X.SX32 R55, R78, R3.reuse, 0x2, P5 ;  /* 0x000000034e377211 */ /* 0x080fe400028f16ff */
[-C--:B------:R-:W-:Y:S02]  /*95940*/  LEA R30, P3, R70, R2.reuse, 0x2 ;  /* 0x00000002461e7211 */ /* 0x080fe400078610ff */
[----:B------:R-:W-:Y:S02]  /*95950*/  LEA.HI.X.SX32 R27, R79, R3, 0x2, P6 ;  /* 0x000000034f1b7211 */ /* 0x000fe400030f16ff */
[----:B------:R-:W-:-:S02]  /*95960*/  LEA R40, P5, R72, R2, 0x2 ;  /* 0x0000000248287211 */ /* 0x000fc400078a10ff */
[-C--:B------:R-:W-:Y:S01]  /*95970*/  LEA R42, P6, R74, R2.reuse, 0x2 ;  /* 0x000000024a2a7211 */ /* 0x080fe200078c10ff */
[----:B------:R4:W-:Y:S01]  /*95980*/  STL.64 [R1+0x158], R44 ;  /* 0x0001582c01007387 */ /* 0x0009e20000100a00 */
[-C--:B------:R-:W-:Y:S02]  /*95990*/  LEA.HI.X.SX32 R31, R70, R3.reuse, 0x2, P3 ;  /* 0x00000003461f7211 */ /* 0x080fe400018f16ff */
[-C--:B------:R-:W-:Y:S02]  /*959a0*/  LEA.HI.X.SX32 R41, R72, R3.reuse, 0x2, P5 ;  /* 0x0000000348297211 */ /* 0x080fe400028f16ff */
[----:B------:R-:W-:Y:S02]  /*959b0*/  LEA.HI.X.SX32 R43, R74, R3, 0x2, P6 ;  /* 0x000000034a2b7211 */ /* 0x000fe400030f16ff */
[-C--:B------:R-:W-:Y:S02]  /*959c0*/  LEA R36, P5, R66, R2.reuse, 0x2 ;  /* 0x0000000242247211 */ /* 0x080fe400078a10ff */
[----:B------:R-:W-:-:S02]  /*959d0*/  LEA R32, P6, R68, R2, 0x2 ;  /* 0x0000000244207211 */ /* 0x000fc400078c10ff */
[-C--:B----4-:R-:W-:Y:S02]  /*959e0*/  LEA R44, P3, R64, R2.reuse, 0x2 ;  /* 0x00000002402c7211 */ /* 0x090fe400078610ff */
[-C--:B------:R-:W-:Y:S02]  /*959f0*/  LEA.HI.X.SX32 R37, R66, R3.reuse, 0x2, P5 ;  /* 0x0000000342257211 */ /* 0x080fe400028f16ff */
[-C--:B------:R-:W-:Y:S02]  /*95a00*/  LEA.HI.X.SX32 R45, R64, R3.reuse, 0x2, P3 ;  /* 0x00000003402d7211 */ /* 0x080fe400018f16ff */
[-C--:B------:R-:W-:Y:S02]  /*95a10*/  LEA R46, P3, R4, R2.reuse, 0x2 ;  /* 0x00000002042e7211 */ /* 0x080fe400078610ff */
[----:B------:R-:W-:Y:S02]  /*95a20*/  LEA.HI.X.SX32 R33, R68, R3, 0x2, P6 ;  /* 0x0000000344217211 */ /* 0x000fe400030f16ff */
[----:B------:R-:W-:-:S02]  /*95a30*/  LEA R38, P5, R6, R2, 0x2 ;  /* 0x0000000206267211 */ /* 0x000fc400078a10ff */
[-C--:B------:R-:W-:Y:S02]  /*95a40*/  LEA R34, P6, R18, R2.reuse, 0x2 ;  /* 0x0000000212227211 */ /* 0x080fe400078c10ff */
[-C--:B------:R-:W-:Y:S02]  /*95a50*/  LEA.HI.X.SX32 R47, R4, R3.reuse, 0x2, P3 ;  /* 0x00000003042f7211 */ /* 0x080fe400018f16ff */
[-C--:B------:R-:W-:Y:S02]  /*95a60*/  LEA.HI.X.SX32 R39, R6, R3.reuse, 0x2, P5 ;  /* 0x0000000306277211 */ /* 0x080fe400028f16ff */
[-C--:B------:R-:W-:Y:S01]  /*95a70*/  LEA R250, P3, R5, R2.reuse, 0x2 ;  /* 0x0000000205fa7211 */ /* 0x080fe200078610ff */
[----:B-1----:R-:W-:Y:S01]  /*95a80*/  IMAD.IADD R173, R171, 0x1, R228 ;  /* 0x00000001abad7824 */ /* 0x002fe200078e02e4 */
[----:B------:R-:W-:Y:S01]  /*95a90*/  LEA.HI.X.SX32 R35, R18, R3, 0x2, P6 ;  /* 0x0000000312237211 */ /* 0x000fe200030f16ff */
[----:B------:R-:W1:Y:S01]  /*95aa0*/  LDC R228, c[0x0][0x248] ;  /* 0x00009200ffe47b82 */ /* 0x000e620000000800 */
[----:B------:R-:W-:-:S02]  /*95ab0*/  LEA R4, P5, R7, R2, 0x2 ;  /* 0x0000000207047211 */ /* 0x000fc400078a10ff */
[CC--:B------:R-:W-:Y:S02]  /*95ac0*/  LEA R6, P6, R16.reuse, R2.reuse, 0x2 ;  /* 0x0000000210067211 */ /* 0x0c0fe400078c10ff */
[-C--:B------:R-:W-:Y:S02]  /*95ad0*/  LEA.HI.X.SX32 R251, R5, R3.reuse, 0x2, P3 ;  /* 0x0000000305fb7211 */ /* 0x080fe400018f16ff */
[-C--:B------:R-:W-:Y:S02]  /*95ae0*/  LEA.HI.X.SX32 R5, R7, R3.reuse, 0x2, P5 ;  /* 0x0000000307057211 */ /* 0x080fe400028f16ff */
[----:B------:R-:W-:Y:S02]  /*95af0*/  LEA.HI.X.SX32 R7, R16, R3, 0x2, P6 ;  /* 0x0000000310077211 */ /* 0x000fe400030f16ff */
[----:B------:R-:W-:-:S04]  /*95b00*/  LEA R16, P3, R17, R2, 0x2 ;  /* 0x0000000211107211 */ /* 0x000fc800078610ff */
[----:B------:R-:W-:Y:S02]  /*95b10*/  LEA.HI.X.SX32 R17, R17, R3, 0x2, P3 ;  /* 0x0000000311117211 */ /* 0x000fe400018f16ff */
[----:B------:R-:W-:-:S04]  /*95b20*/  LEA R66, P3, R67, R2, 0x2 ;  /* 0x0000000243427211 */ /* 0x000fc800078610ff */
[----:B------:R-:W-:Y:S02]  /*95b30*/  LEA.HI.X.SX32 R67, R67, R3, 0x2, P3 ;  /* 0x0000000343437211 */ /* 0x000fe400018f16ff */
[----:B------:R-:W-:-:S04]  /*95b40*/  LEA R72, P3, R73, R2, 0x2 ;  /* 0x0000000249487211 */ /* 0x000fc800078610ff */
[----:B------:R-:W-:Y:S02]  /*95b50*/  LEA.HI.X.SX32 R73, R73, R3, 0x2, P3 ;  /* 0x0000000349497211 */ /* 0x000fe400018f16ff */
[----:B------:R-:W-:-:S04]  /*95b60*/  LEA R78, P3, R0, R2, 0x2 ;  /* 0x00000002004e7211 */ /* 0x000fc800078610ff */
[----:B------:R-:W-:Y:S02]  /*95b70*/  LEA.HI.X.SX32 R79, R0, R3, 0x2, P3 ;  /* 0x00000003004f7211 */ /* 0x000fe400018f16ff */
[----:B-1----:R-:W-:Y:S02]  /*95b80*/  IADD3 R0, R173, R228, RZ ;  /* 0x000000e4ad007210 */ /* 0x002fe40007ffe0ff */
        /* <DEDUP_REMOVED lines=22> */
[----:B------:R-:W1:Y:S01]  /*95cf0*/  LDC R228, c[0x0][0x248] ;  /* 0x00009200ffe47b82 */ /* 0x000e620000000800 */
[----:B------:R-:W-:-:S04]  /*95d00*/  LEA R64, P6, R65, R2, 0x2 ;  /* 0x0000000241407211 */ /* 0x000fc800078c10ff */
[----:B------:R-:W-:Y:S02]  /*95d10*/  LEA.HI.X.SX32 R65, R65, R3, 0x2, P6 ;  /* 0x0000000341417211 */ /* 0x000fe400030f16ff */
[----:B-1----:R-:W-:Y:S02]  /*95d20*/  IADD3 R199, R197, R228, RZ ;  /* 0x000000e4c5c77210 */ /* 0x002fe40007ffe0ff */
[----:B------:R-:W1:Y:S01]  /*95d30*/  LDC R228, c[0x0][0x248] ;  /* 0x00009200ffe47b82 */ /* 0x000e620000000800 */
[----:B------:R-:W-:-:S04]  /*95d40*/  LEA R70, P6, R71, R2, 0x2 ;  /* 0x0000000247467211 */ /* 0x000fc800078c10ff */
[----:B------:R-:W-:Y:S02]  /*95d50*/  LEA.HI.X.SX32 R71, R71, R3, 0x2, P6 ;  /* 0x0000000347477211 */ /* 0x000fe400030f16ff */
[----:B------:R-:W-:-:S04]  /*95d60*/  LEA R76, P6, R77, R2, 0x2 ;  /* 0x000000024d4c7211 */ /* 0x000fc800078c10ff */
[-C--:B------:R-:W-:Y:S02]  /*95d70*/  LEA.HI.X.SX32 R77, R77, R3.reuse, 0x2, P6 ;  /* 0x000000034d4d7211 */ /* 0x080fe400030f16ff */
[-C--:B------:R-:W-:Y:S01]  /*95d80*/  LEA R82, P6, R83, R2.reuse, 0x2 ;  /* 0x0000000253527211 */ /* 0x080fe200078c10ff */
[----:B-1----:R-:W-:Y:S02]  /*95d90*/  IMAD.IADD R201, R199, 0x1, R228 ;  /* 0x00000001c7c97824 */ /* 0x002fe400078e02e4 */
[----:B------:R-:W1:Y:S01]  /*95da0*/  LDC R228, c[0x0][0x248] ;  /* 0x00009200ffe47b82 */ /* 0x000e620000000800 */
[----:B------:R-:W-:Y:S02]  /*95db0*/  LEA.HI.X.SX32 R83, R83, R3, 0x2, P6 ;  /* 0x0000000353537211 */ /* 0x000fe400030f16ff */
[----:B------:R-:W-:-:S04]  /*95dc0*/  LEA R88, P6, R89, R2, 0x2 ;  /* 0x0000000259587211 */ /* 0x000fc800078c10ff */
[----:B------:R-:W-:Y:S02]  /*95dd0*/  LEA.HI.X.SX32 R89, R89, R3, 0x2, P6 ;  /* 0x0000000359597211 */ /* 0x000fe400030f16ff */
        /* <DEDUP_REMOVED lines=15> */
[----:B------:R-:W-:Y:S01]  /*95ed0*/  LEA.HI.X.SX32 R175, R0, R3, 0x2, P6 ;  /* 0x0000000300af7211 */ /* 0x000fe200030f16ff */
[----:B-1----:R-:W-:Y:S02]  /*95ee0*/  IMAD.IADD R0, R203, 0x1, R228 ;  /* 0x00000001cb007824 */ /* 0x002fe400078e02e4 */
[----:B------:R-:W1:Y:S03]  /*95ef0*/  LDC R228, c[0x0][0x248] ;  /* 0x00009200ffe47b82 */ /* 0x000e660000000800 */
[----:B-1----:R-:W-:-:S05]  /*95f00*/  IADD3 R207, R0, R228, RZ ;  /* 0x000000e400cf7210 */ /* 0x002fca0007ffe0ff */
        /* <DEDUP_REMOVED lines=36> */
[----:B------:R-:W1:Y:S01]  /*96150*/  LDC R228, c[0x0][0x248] ;  /* 0x00009200ffe47b82 */ /* 0x000e620000000800 */
[----:B------:R-:W-:-:S04]  /*96160*/  LEA R210, P6, R211, R2, 0x2 ;  /* 0x00000002d3d27211 */ /* 0x000fc800078c10ff */
[----:B------:R-:W-:Y:S01]  /*96170*/  LEA.HI.X.SX32 R211, R211, R3, 0x2, P6 ;  /* 0x00000003d3d37211 */ /* 0x000fe200030f16ff */
[----:B-1----:R-:W-:Y:S02]  /*96180*/  IMAD.IADD R235, R233, 0x1, R228 ;  /* 0x00000001e9eb7824 */ /* 0x002fe400078e02e4 */
[----:B------:R-:W1:Y:S01]  /*96190*/  LDC R228, c[0x0][0x248] ;  /* 0x00009200ffe47b82 */ /* 0x000e620000000800 */
[----:B------:R-:W-:-:S04]  /*961a0*/  LEA R216, P6, R217, R2, 0x2 ;  /* 0x00000002d9d87211 */ /* 0x000fc800078c10ff */
[-C--:B------:R-:W-:Y:S02]  /*961b0*/  LEA.HI.X.SX32 R217, R217, R3.reuse, 0x2, P6 ;  /* 0x00000003d9d97211 */ /* 0x080fe400030f16ff */
[CC--:B------:R-:W-:Y:S01]  /*961c0*/  LEA R222, P6, R223.reuse, R2.reuse, 0x2 ;  /* 0x00000002dfde7211 */ /* 0x0c0fe200078c10ff */
[----:B------:R-:W-:Y:S03]  /*961d0*/  STL.64 [R1+0x26c0], R162 ;  /* 0x0026c0a201007387 */ /* 0x000fe60000100a00 */
[----:B------:R-:W-:Y:S01]  /*961e0*/  LEA.HI.X.SX32 R223, R223, R3, 0x2, P6 ;  /* 0x00000003dfdf7211 */ /* 0x000fe200030f16ff */
[----:B------:R4:W-:Y:S04]  /*961f0*/  STL.64 [R1+0x148], R10 ;  /* 0x0001480a01007387 */ /* 0x0009e80000100a00 */
[----:B------:R2:W-:Y:S01]  /*96200*/  STL.64 [R1+0x26c8], R164 ;  /* 0x0026c8a401007387 */ /* 0x0005e20000100a00 */
[----:B-1----:R-:W-:Y:S01]  /*96210*/  IMAD.IADD R237, R235, 0x1, R228 ;  /* 0x00000001ebed7824 */ /* 0x002fe200078e02e4 */
[----:B------:R-:W-:-:S02]  /*96220*/  LEA R228, P6, R0, R2, 0x2 ;  /* 0x0000000200e47211 */ /* 0x000fc400078c10ff */
[----:B------:R-:W-:Y:S01]  /*96230*/  STL.64 [R1+0x26d0], R166 ;  /* 0x0026d0a601007387 */ /* 0x000fe20000100a00 */
[----:B------:R-:W-:Y:S01]  /*96240*/  LEA R18, P5, R19, R2, 0x2 ;  /* 0x0000000213127211 */ /* 0x000fe200078a10ff */
[----:B----4-:R-:W1:Y:S01]  /*96250*/  LDC R11, c[0x0][0x22c] ;  /* 0x00008b00ff0b7b82 */ /* 0x010e620000000800 */
[----:B------:R-:W-:Y:S01]  /*96260*/  IADD3 R239, R237, R230, RZ ;  /* 0x000000e6edef7210 */ /* 0x000fe20007ffe0ff */
[----:B------:R-:W-:Y:S01]  /*96270*/  STL.64 [R1+0x26d8], R144 ;  /* 0x0026d89001007387 */ /* 0x000fe20000100a00 */
[----:B------:R-:W-:-:S03]  /*96280*/  LEA.HI.X.SX32 R229, R0, R3, 0x2, P6 ;  /* 0x0000000300e57211 */ /* 0x000fc600030f16ff */
[----:B------:R-:W-:Y:S01]  /*96290*/  STL.64 [R1+0x26e0], R146 ;  /* 0x0026e09201007387 */ /* 0x000fe20000100a00 */
[----:B------:R-:W-:Y:S01]  /*962a0*/  IMAD.IADD R0, R239, 0x1, R232 ;  /* 0x00000001ef007824 */ /* 0x000fe200078e02e8 */
[----:B------:R-:W-:Y:S01]  /*962b0*/  LEA R84, P3, R91, R2, 0x2 ;  /* 0x000000025b547211 */ /* 0x000fe200078610ff */
[----:B--2---:R-:W2:Y:S01]  /*962c0*/  LDC R164, c[0x0][0x22c] ;  /* 0x00008b00ffa47b82 */ /* 0x004ea20000000800 */
[----:B------:R-:W-:Y:S01]  /*962d0*/  STL.64 [R1+0x26e8], R156 ;  /* 0x0026e89c01007387 */ /* 0x000fe20000100a00 */
[----:B------:R-:W-:-:S03]  /*962e0*/  IMAD.IADD R243, R0, 0x1, R236 ;  /* 0x0000000100f37824 */ /* 0x000fc600078e02ec */
[----:B------:R-:W-:Y:S04]  /*962f0*/  STL.64 [R1+0x26f0], R158 ;  /* 0x0026f09e01007387 */ /* 0x000fe80000100a00 */
[----:B------:R-:W-:Y:S04]  /*96300*/  STL.64 [R1+0x26f8], R160 ;  /* 0x0026f8a001007387 */ /* 0x000fe80000100a00 */
[----:B------:R4:W-:Y:S01]  /*96310*/  STL.64 [R1+0x2710], R140 ;  /* 0x0027108c01007387 */ /* 0x0009e20000100a00 */
[----:B------:R-:W-:-:S03]  /*96320*/  IMAD.IADD R245, R243, 0x1, R8 ;  /* 0x00000001f3f57824 */ /* 0x000fc600078e0208 */
[----:B------:R-:W-:Y:S04]  /*96330*/  STL.64 [R1+0x2718], R142 ;  /* 0x0027188e01007387 */ /* 0x000fe80000100a00 */
[----:B------:R-:W-:Y:S04]  /*96340*/  STL.64 [R1+0x2730], R136 ;  /* 0x0027308801007387 */ /* 0x000fe80000100a00 */
[----:B------:R3:W-:Y:S01]  /*96350*/  STL.64 [R1+0x2738], R138 ;  /* 0x0027388a01007387 */ /* 0x0007e20000100a00 */
[-C--:B------:R-:W-:Y:S01]  /*96360*/  LEA.HI.X.SX32 R19, R19, R3.reuse, 0x2, P5 ;  /* 0x0000000313137211 */ /* 0x080fe200028f16ff */
[----:B----4-:R-:W4:Y:S02]  /*96370*/  LDC R140, c[0x0][0x22c] ;  /* 0x00008b00ff8c7b82 */ /* 0x010f240000000800 */
[----:B------:R-:W-:Y:S04]  /*96380*/  STL.64 [R1+0x2740], R152 ;  /* 0x0027409801007387 */ /* 0x000fe80000100a00 */
[----:B------:R-:W1:Y:S01]  /*96390*/  LDL.LU R8, [R1+0x251c] ;  /* 0x00251c0001087983 */ /* 0x000e620000300800 */
[----:B------:R-:W-:Y:S01]  /*963a0*/  LEA.HI.X.SX32 R85, R91, R3, 0x2, P3 ;  /* 0x000000035b557211 */ /* 0x000fe200018f16ff */
[----:B------:R-:W4:Y:S02]  /*963b0*/  LDC R141, c[0x0][0x22c] ;  /* 0x00008b00ff8d7b82 */ /* 0x000f240000000800 */
[----:B------:R-:W2:Y:S04]  /*963c0*/  LDL.LU.64 R158, [R1+0xae8] ;  /* 0x000ae800019e7983 */ /* 0x000ea80000300a00 */
[----:B------:R-:W2:Y:S01]  /*963d0*/  LDL.LU R163, [R1+0xe1c] ;  /* 0x000e1c0001a37983 */ /* 0x000ea20000300800 */
[-C--:B------:R-:W-:Y:S01]  /*963e0*/  LEA R234, P6, R235, R2.reuse, 0x2 ;  /* 0x00000002ebea7211 */ /* 0x080fe200078c10ff */
[----:B---3--:R-:W3:Y:S02]  /*963f0*/  LDC R138, c[0x0][0x22c] ;  /* 0x00008b00ff8a7b82 */ /* 0x008ee40000000800 */
[----:B------:R-:W4:Y:S01]  /*96400*/  LDL.LU R122, [R1+0x2518] ;  /* 0x00251800017a7983 */ /* 0x000f220000300800 */
[----:B------:R-:W-:-:S03]  /*96410*/  LEA R68, P5, R69, R2, 0x2 ;  /* 0x0000000245447211 */ /* 0x000fc600078a10ff */
[----:B------:R-:W3:Y:S01]  /*96420*/  LDL.LU.64 R156, [R1+0xae0] ;  /* 0x000ae000019c7983 */ /* 0x000ee20000300a00 */
[-C--:B------:R-:W-:Y:S01]  /*96430*/  LEA.HI.X.SX32 R69, R69, R3.reuse, 0x2, P5 ;  /* 0x0000000345457211 */ /* 0x080fe200028f16ff */
[----:B------:R-:W3:Y:S01]  /*96440*/  LDC R139, c[0x0][0x22c] ;  /* 0x00008b00ff8b7b82 */ /* 0x000ee20000000800 */
[CC--:B------:R-:W-:Y:S01]  /*96450*/  LEA R74, P5, R75.reuse, R2.reuse, 0x2 ;  /* 0x000000024b4a7211 */ /* 0x0c0fe200078a10ff */
[----:B------:R-:W3:Y:S03]  /*96460*/  LDL.LU R166, [R1+0xe00] ;  /* 0x000e000001a67983 */ /* 0x000ee60000300800 */
[-C--:B------:R-:W-:Y:S01]  /*96470*/  LEA.HI.X.SX32 R75, R75, R3.reuse, 0x2, P5 ;  /* 0x000000034b4b7211 */ /* 0x080fe200028f16ff */
[----:B------:R-:W3:Y:S01]  /*96480*/  LDL.LU R125, [R1+0x2514] ;  /* 0x00251400017d7983 */ /* 0x000ee20000300800 */
[----:B------:R-:W-:Y:S02]  /*96490*/  LEA R80, P5, R81, R2, 0x2 ;  /* 0x0000000251507211 */ /* 0x000fe400078a10ff */
[-C--:B------:R-:W-:Y:S01]  /*964a0*/  LEA.HI.X.SX32 R235, R235, R3.reuse, 0x2, P6 ;  /* 0x00000003ebeb7211 */ /* 0x080fe200030f16ff */
[----:B------:R-:W3:Y:S01]  /*964b0*/  LDL.LU.64 R146, [R1+0xad8] ;  /* 0x000ad80001927983 */ /* 0x000ee20000300a00 */
[----:B------:R-:W-:-:S02]  /*964c0*/  LEA.HI.X.SX32 R81, R81, R3, 0x2, P5 ;  /* 0x0000000351517211 */ /* 0x000fc400028f16ff */
[CC--:B------:R-:W-:Y:S01]  /*964d0*/  LEA R86, P5, R90.reuse, R2.reuse, 0x2 ;  /* 0x000000025a567211 */ /* 0x0c0fe200078a10ff */
[----:B------:R-:W3:Y:S03]  /*964e0*/  LDL.LU R165, [R1+0xdf0] ;  /* 0x000df00001a57983 */ /* 0x000ee60000300800 */
[-C--:B------:R-:W-:Y:S01]  /*964f0*/  LEA.HI.X.SX32 R87, R90, R3.reuse, 0x2, P5 ;  /* 0x000000035a577211 */ /* 0x080fe200028f16ff */
[----:B------:R-:W3:Y:S01]  /*96500*/  LDL.LU.64 R144, [R1+0xad0] ;  /* 0x000ad00001907983 */ /* 0x000ee20000300a00 */
[CC--:B------:R-:W-:Y:S02]  /*96510*/  LEA R92, P5, R93.reuse, R2.reuse, 0x2 ;  /* 0x000000025d5c7211 */ /* 0x0c0fe400078a10ff */
[----:B------:R-:W-:Y:S01]  /*96520*/  LEA R90, P3, R96, R2, 0x2 ;  /* 0x00000002605a7211 */ /* 0x000fe200078610ff */
[----:B------:R-:W3:Y:S01]  /*96530*/  LDL.LU R167, [R1+0xe04] ;  /* 0x000e040001a77983 */ /* 0x000ee20000300800 */
[----:B------:R-:W-:-:S02]  /*96540*/  LEA.HI.X.SX32 R93, R93, R3, 0x2, P5 ;  /* 0x000000035d5d7211 */ /* 0x000fc400028f16ff */
[-C--:B------:R-:W-:Y:S01]  /*96550*/  LEA R98, P5, R99, R2.reuse, 0x2 ;  /* 0x0000000263627211 */ /* 0x080fe200078a10ff */
[----:B------:R-:W3:Y:S01]  /*96560*/  LDL.LU.64 R154, [R1+0xab8] ;  /* 0x000ab800019a7983 */ /* 0x000ee20000300a00 */
[-C--:B------:R-:W-:Y:S02]  /*96570*/  LEA.HI.X.SX32 R91, R96, R3.reuse, 0x2, P3 ;  /* 0x00000003605b7211 */ /* 0x080fe400018f16ff */
[-C--:B------:R-:W-:Y:S01]  /*96580*/  LEA R96, P3, R97, R2.reuse, 0x2 ;  /* 0x0000000261607211 */ /* 0x080fe200078610ff */
[----:B------:R-:W3:Y:S01]  /*96590*/  LDL.LU R131, [R1+0xdf4] ;  /* 0x000df40001837983 */ /* 0x000ee20000300800 */
[-C--:B------:R-:W-:Y:S02]  /*965a0*/  LEA.HI.X.SX32 R99, R99, R3.reuse, 0x2, P5 ;  /* 0x0000000363637211 */ /* 0x080fe400028f16ff */
[----:B------:R-:W-:Y:S01]  /*965b0*/  LEA R104, P5, R105, R2, 0x2 ;  /* 0x0000000269687211 */ /* 0x000fe200078a10ff */
[----:B------:R-:W3:Y:S01]  /*965c0*/  LDL.LU.64 R56, [R1+0xab0] ;  /* 0x000ab00001387983 */ /* 0x000ee20000300a00 */
[----:B------:R-:W-:-:S02]  /*965d0*/  LEA.HI.X.SX32 R97, R97, R3, 0x2, P3 ;  /* 0x0000000361617211 */ /* 0x000fc400018f16ff */
[-C--:B------:R-:W-:Y:S02]  /*965e0*/  LEA R102, P3, R103, R2.reuse, 0x2 ;  /* 0x0000000267667211 */ /* 0x080fe400078610ff */
[-C--:B------:R-:W-:Y:S02]  /*965f0*/  LEA.HI.X.SX32 R105, R105, R3.reuse, 0x2, P5 ;  /* 0x0000000369697211 */ /* 0x080fe400028f16ff */
[-C--:B------:R-:W-:Y:S02]  /*96600*/  LEA R110, P5, R111, R2.reuse, 0x2 ;  /* 0x000000026f6e7211 */ /* 0x080fe400078a10ff */
[-C--:B------:R-:W-:Y:S02]  /*96610*/  LEA.HI.X.SX32 R103, R103, R3.reuse, 0x2, P3 ;  /* 0x0000000367677211 */ /* 0x080fe400018f16ff */
[----:B------:R-:W-:Y:S02]  /*96620*/  LEA R108, P3, R109, R2, 0x2 ;  /* 0x000000026d6c7211 */ /* 0x000fe400078610ff */
        /* <DEDUP_REMOVED lines=52> */
[----:B------:R-:W-:Y:S02]  /*96970*/  LEA.HI.X.SX32 R233, R233, R3, 0x2, P5 ;  /* 0x00000003e9e97211 */ /* 0x000fe400028f16ff */
[----:B------:R-:W-:Y:S02]  /*96980*/  LEA R240, P6, R0, R2, 0x2 ;  /* 0x0000000200f07211 */ /* 0x000fe400078c10ff */
[----:B------:R-:W-:-:S02]  /*96990*/  IADD3 R247, R245, R242, RZ ;  /* 0x000000f2f5f77210 */ /* 0x000fc40007ffe0ff */
[-C--:B------:R-:W-:Y:S02]  /*969a0*/  LEA R238, P5, R239, R2.reuse, 0x2 ;  /* 0x00000002efee7211 */ /* 0x080fe400078a10ff */
[-C--:B------:R-:W-:Y:S02]  /*969b0*/  LEA.HI.X.SX32 R231, R231, R3.reuse, 0x2, P3 ;  /* 0x00000003e7e77211 */ /* 0x080fe400018f16ff */
[-C--:B------:R-:W-:Y:S02]  /*969c0*/  LEA R236, P3, R237, R2.reuse, 0x2 ;  /* 0x00000002edec7211 */ /* 0x080fe400078610ff */
[-C--:B------:R-:W-:Y:S01]  /*969d0*/  LEA.HI.X.SX32 R241, R0, R3.reuse, 0x2, P6 ;  /* 0x0000000300f17211 */ /* 0x080fe200030f16ff */
[----:B------:R-:W-:Y:S01]  /*969e0*/  IMAD.IADD R0, R247, 0x1, R244 ;  /* 0x00000001f7007824 */ /* 0x000fe200078e02f4 */
[----:B------:R-:W-:Y:S02]  /*969f0*/  LEA.HI.X.SX32 R239, R239, R3, 0x2, P5 ;  /* 0x00000003efef7211 */ /* 0x000fe400028f16ff */
[----:B------:R-:W-:-:S02]  /*96a00*/  LEA R244, P5, R245, R2, 0x2 ;  /* 0x00000002f5f47211 */ /* 0x000fc400078a10ff */
[-C--:B------:R-:W-:Y:S02]  /*96a10*/  LEA.HI.X.SX32 R237, R237, R3.reuse, 0x2, P3 ;  /* 0x00000003eded7211 */ /* 0x080fe400018f16ff */
[-C--:B------:R-:W-:Y:S01]  /*96a20*/  LEA R242, P3, R243, R2.reuse, 0x2 ;  /* 0x00000002f3f27211 */ /* 0x080fe200078610ff */
[C---:B------:R-:W-:Y:S01]  /*96a30*/  IMAD.IADD R252, R0.reuse, 0x1, R9 ;  /* 0x0000000100fc7824 */ /* 0x040fe200078e0209 */
[-C--:B------:R-:W-:Y:S01]  /*96a40*/  LEA.HI.X.SX32 R245, R245, R3.reuse, 0x2, P5 ;  /* 0x00000003f5f57211 */ /* 0x080fe200028f16ff */
[----:B------:R-:W3:Y:S01]  /*96a50*/  LDL.LU R9, [R1+0xe08] ;  /* 0x000e080001097983 */ /* 0x000ee20000300800 */
[C---:B------:R-:W-:Y:S02]  /*96a60*/  LEA R248, P5, R0.reuse, R2, 0x2 ;  /* 0x0000000200f87211 */ /* 0x040fe400078a10ff */
[-C--:B------:R-:W-:Y:S01]  /*96a70*/  LEA.HI.X.SX32 R243, R243, R3.reuse, 0x2, P3 ;  /* 0x00000003f3f37211 */ /* 0x080fe200018f16ff */
[----:B------:R-:W3:Y:S01]  /*96a80*/  LDL.LU R136, [R1+0x2510] ;  /* 0x0025100001887983 */ /* 0x000ee20000300800 */
[----:B------:R-:W-:-:S03]  /*96a90*/  LEA.HI.X.SX32 R249, R0, R3, 0x2, P5 ;  /* 0x0000000300f97211 */ /* 0x000fc600028f16ff */
[----:B------:R-:W3:Y:S01]  /*96aa0*/  LDL.LU R124, [R1+0x250c] ;  /* 0x00250c00017c7983 */ /* 0x000ee20000300800 */
[----:B-1----:R-:W-:-:S03]  /*96ab0*/  ISETP.LT.AND P3, PT, R8, R11, !P0 ;  /* 0x0000000b0800720c */ /* 0x002fc60004761270 */
[----:B------:R-:W3:Y:S04]  /*96ac0*/  LDL.LU.64 R10, [R1+0xaa8] ;  /* 0x000aa800010a7983 */ /* 0x000ee80000300a00 */
[----:B------:R-:W3:Y:S04]  /*96ad0*/  LDL.LU R8, [R1+0xdf8] ;  /* 0x000df80001087983 */ /* 0x000ee80000300800 */
[----:B--2---:R1:W-:Y:S01]  /*96ae0*/  @P2 STG.E desc[UR60][R158.64], R163 ;  /* 0x000000a39e002986 */ /* 0x0043e2000c10193c */
[----:B----4-:R-:W-:-:S03]  /*96af0*/  ISETP.LT.AND P2, PT, R122, R130, !P0 ;  /* 0x000000827a00720c */ /* 0x010fc60004741270 */
[----:B------:R-:W2:Y:S04]  /*96b00*/  LDL.LU R0, [R1+0x2508] ;  /* 0x0025080001007983 */ /* 0x000ea80000300800 */
[----:B------:R-:W4:Y:S01]  /*96b10*/  LDL.LU R122, [R1+0x2504] ;  /* 0x00250400017a7983 */ /* 0x000f220000300800 */
[----:B------:R-:W-:-:S03]  /*96b20*/  LEA R246, P6, R247, R2, 0x2 ;  /* 0x00000002f7f67211 */ /* 0x000fc600078c10ff */
[----:B-1----:R-:W2:Y:S01]  /*96b30*/  LDL.LU.64 R162, [R1+0xaa0] ;  /* 0x000aa00001a27983 */ /* 0x002ea20000300a00 */
[-C--:B------:R-:W-:Y:S02]  /*96b40*/  LEA.HI.X.SX32 R247, R247, R3.reuse, 0x2, P6 ;  /* 0x00000003f7f77211 */ /* 0x080fe400030f16ff */
[C---:B------:R-:W-:Y:S01]  /*96b50*/  LEA R2, P6, R252.reuse, R2, 0x2 ;  /* 0x00000002fc027211 */ /* 0x040fe200078c10ff */
[----:B------:R-:W2:Y:S03]  /*96b60*/  LDL.LU R130, [R1+0xe0c] ;  /* 0x000e0c0001827983 */ /* 0x000ea60000300800 */
[----:B------:R-:W-:Y:S02]  /*96b70*/  LEA.HI.X.SX32 R3, R252, R3, 0x2, P6 ;  /* 0x00000003fc037211 */ /* 0x000fe400030f16ff */
[----:B---3--:R-:W-:Y:S01]  /*96b80*/  ISETP.LT.AND P6, PT, R125, R164, !P0 ;  /* 0x000000a47d00720c */ /* 0x008fe200047c1270 */
[----:B------:R1:W-:Y:S01]  /*96b90*/  @P4 STG.E desc[UR60][R156.64], R166 ;  /* 0x000000a69c004986 */ /* 0x0003e2000c10193c */
[----:B------:R-:W3:Y:S08]  /*96ba0*/  LDC R164, c[0x0][0x22c] ;  /* 0x00008b00ffa47b82 */ /* 0x000ef00000000800 */
[----:B------:R-:W3:Y:S01]  /*96bb0*/  LDC R125, c[0x0][0x22c] ;  /* 0x00008b00ff7d7b82 */ /* 0x000ee20000000800 */
[----:B------:R3:W-:Y:S04]  /*96bc0*/  @P3 STG.E desc[UR60][R146.64], R165 ;  /* 0x000000a592003986 */ /* 0x0007e8000c10193c */
[----:B------:R-:W-:Y:S03]  /*96bd0*/  @P2 STG.E desc[UR60][R144.64], R167 ;  /* 0x000000a790002986 */ /* 0x000fe6000c10193c */
[----:B-1----:R-:W2:Y:S08]  /*96be0*/  LDC R166, c[0x0][0x22c] ;  /* 0x00008b00ffa67b82 */ /* 0x002eb00000000800 */
[----:B------:R-:W1:Y:S01]  /*96bf0*/  LDC R252, c[0x0][0x22c] ;  /* 0x00008b00fffc7b82 */ /* 0x000e620000000800 */
[----:B---3--:R-:W-:-:S02]  /*96c00*/  ISETP.LT.AND P4, PT, R136, R164, !P0 ;  /* 0x000000a48800720c */ /* 0x008fc40004781270 */
[----:B------:R-:W3:Y:S01]  /*96c10*/  LDL.LU.64 R164, [R1+0xa98] ;  /* 0x000a980001a47983 */ /* 0x000ee20000300a00 */
[----:B------:R-:W-:-:S03]  /*96c20*/  ISETP.LT.AND P5, PT, R124, R125, !P0 ;  /* 0x0000007d7c00720c */ /* 0x000fc600047a1270 */
[----:B------:R-:W3:Y:S01]  /*96c30*/  LDL.LU R125, [R1+0xdfc] ;  /* 0x000dfc00017d7983 */ /* 0x000ee20000300800 */
[----:B------:R-:W1:Y:S03]  /*96c40*/  LDC R124, c[0x0][0x22c] ;  /* 0x00008b00ff7c7b82 */ /* 0x000e660000000800 */
[----:B------:R-:W3:Y:S01]  /*96c50*/  LDL.LU R137, [R1+0x2500] ;  /* 0x0025000001897983 */ /* 0x000ee20000300800 */
[----:B----4-:R-:W-:-:S03]  /*96c60*/  ISETP.LT.AND P2, PT, R122, R123, !P0 ;  /* 0x0000007b7a00720c */ /* 0x010fc60004741270 */
[----:B------:R-:W4:Y:S04]  /*96c70*/  LDL.LU R123, [R1+0x24fc] ;  /* 0x0024fc00017b7983 */ /* 0x000f280000300800 */
[----:B------:R-:W1:Y:S01]  /*96c80*/  LDL.LU R122, [R1+0x24f4] ;  /* 0x0024f400017a7983 */ /* 0x000e620000300800 */
[----:B--2---:R-:W-:Y:S02]  /*96c90*/  ISETP.LT.AND P3, PT, R0, R166, !P0 ;  /* 0x000000a60000720c */ /* 0x004fe40004761270 */
[----:B------:R-:W2:Y:S01]  /*96ca0*/  LDC R0, c[0x0][0x22c] ;  /* 0x00008b00ff007b82 */ /* 0x000ea20000000800 */
[----:B------:R2:W-:Y:S04]  /*96cb0*/  @P6 STG.E desc[UR60][R154.64], R131 ;  /* 0x000000839a006986 */ /* 0x0005e8000c10193c */
[----:B------:R2:W-:Y:S04]  /*96cc0*/  @P4 STG.E desc[UR60][R56.64], R9 ;  /* 0x0000000938004986 */ /* 0x0005e8000c10193c */
[----:B--2---:R-:W2:Y:S04]  /*96cd0*/  LDL.LU.64 R154, [R1+0xa90] ;  /* 0x000a9000019a7983 */ /* 0x004ea80000300a00 */
[----:B------:R-:W2:Y:S04]  /*96ce0*/  LDL.LU R131, [R1+0xde0] ;  /* 0x000de00001837983 */ /* 0x000ea80000300800 */
[----:B------:R-:W2:Y:S04]  /*96cf0*/  LDL.LU R136, [R1+0x24f8] ;  /* 0x0024f80001887983 */ /* 0x000ea80000300800 */
[----:B------:R-:W2:Y:S04]  /*96d00*/  LDL.LU.64 R56, [R1+0xa88] ;  /* 0x000a880001387983 */ /* 0x000ea80000300a00 */
[----:B------:R3:W-:Y:S04]  /*96d10*/  @P5 STG.E desc[UR60][R10.64], R8 ;  /* 0x000000080a005986 */ /* 0x0007e8000c10193c */
[----:B------:R-:W2:Y:S04]  /*96d20*/  LDL.LU R9, [R1+0xdd0] ;  /* 0x000dd00001097983 */ /* 0x000ea80000300800 */
[----:B------:R3:W-:Y:S04]  /*96d30*/  @P3 STG.E desc[UR60][R162.64], R130 ;  /* 0x00000082a2003986 */ /* 0x0007e8000c10193c */
[----:B---3--:R-:W3:Y:S04]  /*96d40*/  LDL.LU.64 R10, [R1+0xa80] ;  /* 0x000a8000010a7983 */ /* 0x008ee80000300a00 */
[----:B------:R-:W3:Y:S04]  /*96d50*/  LDL.LU R8, [R1+0xde4] ;  /* 0x000de40001087983 */ /* 0x000ee80000300800 */
[----:B------:R-:W3:Y:S04]  /*96d60*/  LDL.LU R130, [R1+0x24f0] ;  /* 0x0024f00001827983 */ /* 0x000ee80000300800 */
[----:B------:R-:W3:Y:S04]  /*96d70*/  LDL.LU.64 R156, [R1+0xa78] ;  /* 0x000a7800019c7983 */ /* 0x000ee80000300a00 */
[----:B------:R-:W3:Y:S04]  /*96d80*/  LDL.LU R144, [R1+0xdd4] ;  /* 0x000dd40001907983 */ /* 0x000ee80000300800 */
[----:B------:R-:W3:Y:S04]  /*96d90*/  LDL.LU.64 R146, [R1+0xa70] ;  /* 0x000a700001927983 */ /* 0x000ee80000300a00 */
[----:B------:R-:W3:Y:S04]  /*96da0*/  LDL.LU R145, [R1+0xde8] ;  /* 0x000de80001917983 */ /* 0x000ee80000300800 */
[----:B------:R1:W-:Y:S01]  /*96db0*/  @P2 STG.E desc[UR60][R164.64], R125 ;  /* 0x0000007da4002986 */ /* 0x0003e2000c10193c */
[----:B----4-:R-:W-:-:S03]  /*96dc0*/  ISETP.LT.AND P3, PT, R123, R140, !P0 ;  /* 0x0000008c7b00720c */ /* 0x010fc60004761270 */
[----:B------:R-:W4:Y:S01]  /*96dd0*/  LDL.LU R123, [R1+0x24ec] ;  /* 0x0024ec00017b7983 */ /* 0x000f220000300800 */
[----:B-1----:R-:W-:-:S03]  /*96de0*/  ISETP.LT.AND P2, PT, R122, R124, !P0 ;  /* 0x0000007c7a00720c */ /* 0x002fc60004741270 */
[----:B------:R-:W4:Y:S04]  /*96df0*/  LDL.LU.64 R166, [R1+0xa68] ;  /* 0x000a680001a67983 */ /* 0x000f280000300a00 */
[----:B------:R-:W4:Y:S04]  /*96e00*/  LDL.LU R162, [R1+0xdd8] ;  /* 0x000dd80001a27983 */ /* 0x000f280000300800 */
[----:B------:R-:W4:Y:S04]  /*96e10*/  LDL.LU R125, [R1+0x24e8] ;  /* 0x0024e800017d7983 */ /* 0x000f280000300800 */
[----:B------:R-:W4:Y:S01]  /*96e20*/  LDL.LU R124, [R1+0x24e4] ;  /* 0x0024e400017c7983 */ /* 0x000f220000300800 */
[----:B------:R-:W-:-:S02]  /*96e30*/  ISETP.LT.AND P4, PT, R137, R141, !P0 ;  /* 0x0000008d8900720c */ /* 0x000fc40004781270 */
[----:B------:R-:W1:Y:S01]  /*96e40*/  LDC R137, c[0x0][0x22c] ;  /* 0x00008b00ff897b82 */ /* 0x000e620000000800 */
[----:B------:R-:W4:Y:S01]  /*96e50*/  LDL.LU R122, [R1+0x24e0] ;  /* 0x0024e000017a7983 */ /* 0x000f220000300800 */
[----:B--2---:R-:W-:-:S06]  /*96e60*/  ISETP.LT.AND P6, PT, R136, R138, !P0 ;  /* 0x0000008a8800720c */ /* 0x004fcc00047c1270 */
[----:B------:R-:W2:Y:S03]  /*96e70*/  LDC R136, c[0x0][0x22c] ;  /* 0x00008b00ff887b82 */ /* 0x000ea60000000800 */
[----:B------:R3:W-:Y:S05]  /*96e80*/  @P4 STG.E desc[UR60][R154.64], R131 ;  /* 0x000000839a004986 */ /* 0x0007ea000c10193c */
[----:B------:R-:W2:Y:S01]  /*96e90*/  LDC R138, c[0x0][0x22c] ;  /* 0x00008b00ff8a7b82 */ /* 0x000ea20000000800 */
[----:B------:R-:W-:Y:S01]  /*96ea0*/  @P3 STG.E desc[UR60][R56.64], R9 ;  /* 0x0000000938003986 */ /* 0x000fe2000c10193c */
[----:B---3--:R-:W-:-:S03]  /*96eb0*/  ISETP.LT.AND P5, PT, R130, R252, !P0 ;  /* 0x000000fc8200720c */ /* 0x008fc600047a1270 */
[----:B------:R-:W3:Y:S03]  /*96ec0*/  LDL.LU R130, [R1+0x24dc] ;  /* 0x0024dc0001827983 */ /* 0x000ee60000300800 */
[----:B------:R-:W3:Y:S01]  /*96ed0*/  LDC R252, c[0x0][0x22c] ;  /* 0x00008b00fffc7b82 */ /* 0x000ee20000000800 */
[----:B------:R-:W3:Y:S04]  /*96ee0*/  LDL.LU.64 R164, [R1+0xa60] ;  /* 0x000a600001a47983 */ /* 0x000ee80000300a00 */
[----:B------:R-:W3:Y:S04]  /*96ef0*/  LDL.LU R163, [R1+0xdec] ;  /* 0x000dec0001a37983 */ /* 0x000ee80000300800 */
[----:B------:R-:W3:Y:S04]  /*96f00*/  LDL.LU.64 R154, [R1+0xa58] ;  /* 0x000a5800019a7983 */ /* 0x000ee80000300a00 */
[----:B------:R-:W3:Y:S04]  /*96f10*/  LDL.LU R131, [R1+0xddc] ;  /* 0x000ddc0001837983 */ /* 0x000ee80000300800 */
[----:B------:R1:W-:Y:S04]  /*96f20*/  @P6 STG.E desc[UR60][R10.64], R8 ;  /* 0x000000080a006986 */ /* 0x0003e8000c10193c */
[----:B------:R-:W-:Y:S04]  /*96f30*/  @P2 STG.E desc[UR60][R156.64], R144 ;  /* 0x000000909c002986 */ /* 0x000fe8000c10193c */
[----:B-1----:R-:W3:Y:S04]  /*96f40*/  LDL.LU.64 R10, [R1+0xa50] ;  /* 0x000a5000010a7983 */ /* 0x002ee80000300a00 */
[----:B------:R-:W3:Y:S04]  /*96f50*/  LDL.LU R9, [R1+0xdc0] ;  /* 0x000dc00001097983 */ /* 0x000ee80000300800 */
[----:B------:R-:W3:Y:S04]  /*96f60*/  LDL.LU.64 R56, [R1+0xa38] ;  /* 0x000a380001387983 */ /* 0x000ee80000300a00 */
[----:B------:R-:W3:Y:S01]  /*96f70*/  LDL.LU R8, [R1+0xdb0] ;  /* 0x000db00001087983 */ /* 0x000ee20000300800 */
[----:B----4-:R-:W-:-:S03]  /*96f80*/  ISETP.LT.AND P3, PT, R125, R139, !P0 ;  /* 0x0000008b7d00720c */ /* 0x010fc60004761270 */
[----:B------:R-:W4:Y:S01]  /*96f90*/  LDL.LU R125, [R1+0x24d8] ;  /* 0x0024d800017d7983 */ /* 0x000f220000300800 */
[----:B------:R-:W-:Y:S01]  /*96fa0*/  ISETP.LT.AND P4, PT, R123, R0, !P0 ;  /* 0x000000007b00720c */ /* 0x000fe20004781270 */
[----:B------:R-:W1:Y:S01]  /*96fb0*/  LDC R139, c[0x0][0x22c] ;  /* 0x00008b00ff8b7b82 */ /* 0x000e620000000800 */
[----:B------:R-:W-:Y:S02]  /*96fc0*/  ISETP.LT.AND P2, PT, R124, R137, !P0 ;  /* 0x000000897c00720c */ /* 0x000fe40004741270 */
[----:B------:R-:W4:Y:S05]  /*96fd0*/  LDL.LU R124, [R1+0x24d4] ;  /* 0x0024d400017c7983 */ /* 0x000f2a0000300800 */
[----:B------:R-:W4:Y:S01]  /*96fe0*/  LDC R0, c[0x0][0x22c] ;  /* 0x00008b00ff007b82 */ /* 0x000f220000000800 */
[----:B------:R-:W-:Y:S04]  /*96ff0*/  @P5 STG.E desc[UR60][R146.64], R145 ;  /* 0x0000009192005986 */ /* 0x000fe8000c10193c */
[----:B------:R2:W-:Y:S02]  /*97000*/  @P4 STG.E desc[UR60][R166.64], R162 ;  /* 0x000000a2a6004986 */ /* 0x0005e4000c10193c */
[----:B--2---:R-:W-:Y:S01]  /*97010*/  ISETP.LT.AND P4, PT, R122, R136, !P0 ;  /* 0x000000887a00720c */ /* 0x004fe20004781270 */
[----:B------:R-:W2:Y:S01]  /*97020*/  LDC R123, c[0x0][0x22c] ;  /* 0x00008b00ff7b7b82 */ /* 0x000ea20000000800 */
[----:B------:R-:W2:Y:S04]  /*97030*/  LDL.LU R122, [R1+0x24d0] ;  /* 0x0024d000017a7983 */ /* 0x000ea80000300800 */
[----:B------:R-:W2:Y:S03]  /*97040*/  LDL.LU.64 R160, [R1+0xa30] ;  /* 0x000a300001a07983 */ /* 0x000ea60000300a00 */
[----:B------:R-:W1:Y:S01]  /*97050*/  LDC R137, c[0x0][0x22c] ;  /* 0x00008b00ff897b82 */ /* 0x000e620000000800 */
[----:B------:R-:W2:Y:S04]  /*97060*/  LDL.LU R166, [R1+0xdc4] ;  /* 0x000dc40001a67983 */ /* 0x000ea80000300800 */
[----:B------:R-:W2:Y:S03]  /*97070*/  LDL.LU.64 R158, [R1+0xa28] ;  /* 0x000a2800019e7983 */ /* 0x000ea60000300a00 */
[----:B------:R-:W1:Y:S01]  /*97080*/  LDC R136, c[0x0][0x22c] ;  /* 0x00008b00ff887b82 */ /* 0x000e620000000800 */
[----:B------:R-:W2:Y:S04]  /*97090*/  LDL.LU R167, [R1+0xdb4] ;  /* 0x000db40001a77983 */ /* 0x000ea80000300800 */
[----:B------:R-:W2:Y:S04]  /*970a0*/  LDL.LU.64 R144, [R1+0xa20] ;  /* 0x000a200001907983 */ /* 0x000ea80000300a00 */
[----:B---3--:R3:W-:Y:S04]  /*970b0*/  @P3 STG.E desc[UR60][R164.64], R163 ;  /* 0x000000a3a4003986 */ /* 0x0087e8000c10193c */
[----:B---3--:R-:W3:Y:S01]  /*970c0*/  LDL.LU R165, [R1+0xdc8] ;  /* 0x000dc80001a57983 */ /* 0x008ee20000300800 */
[----:B----4-:R-:W-:-:S03]  /*970d0*/  ISETP.LT.AND P3, PT, R124, R0, !P0 ;  /* 0x000000007c00720c */ /* 0x010fc60004761270 */
[----:B------:R-:W1:Y:S01]  /*970e0*/  LDL.LU R124, [R1+0x24cc] ;  /* 0x0024cc00017c7983 */ /* 0x000e620000300800 */
[----:B------:R-:W-:Y:S01]  /*970f0*/  ISETP.LT.AND P5, PT, R130, R138, !P0 ;  /* 0x0000008a8200720c */ /* 0x000fe200047a1270 */
[----:B------:R-:W4:Y:S02]  /*97100*/  LDC R0, c[0x0][0x22c] ;  /* 0x00008b00ff007b82 */ /* 0x000f240000000800 */
[----:B------:R2:W-:Y:S01]  /*97110*/  @P2 STG.E desc[UR60][R154.64], R131 ;  /* 0x000000839a002986 */ /* 0x0005e2000c10193c */
[----:B------:R-:W-:-:S03]  /*97120*/  ISETP.LT.AND P6, PT, R125, R252, !P0 ;  /* 0x000000fc7d00720c */ /* 0x000fc600047c1270 */
[----:B------:R2:W-:Y:S02]  /*97130*/  @P4 STG.E desc[UR60][R10.64], R9 ;  /* 0x000000090a004986 */ /* 0x0005e4000c10193c */
[----:B------:R-:W4:Y:S01]  /*97140*/  LDC R130, c[0x0][0x22c] ;  /* 0x00008b00ff827b82 */ /* 0x000f220000000800 */
[----:B--2---:R-:W-:Y:S02]  /*97150*/  ISETP.LT.AND P2, PT, R122, R123, !P0 ;  /* 0x0000007b7a00720c */ /* 0x004fe40004741270 */
[----:B------:R-:W2:Y:S04]  /*97160*/  LDL.LU R122, [R1+0x24c8] ;  /* 0x0024c800017a7983 */ /* 0x000ea80000300800 */
[----:B------:R-:W4:Y:S01]  /*97170*/  LDL.LU.64 R154, [R1+0xa18] ;  /* 0x000a1800019a7983 */ /* 0x000f220000300a00 */
[----:B------:R-:W4:Y:S03]  /*97180*/  LDC R252, c[0x0][0x22c] ;  /* 0x00008b00fffc7b82 */ /* 0x000f260000000800 */
[----:B------:R-:W4:Y:S04]  /*97190*/  LDL.LU R131, [R1+0xdb8] ;  /* 0x000db80001837983 */ /* 0x000f280000300800 */
[----:B------:R-:W4:Y:S01]  /*971a0*/  LDL.LU R11, [R1+0x24c4] ;  /* 0x0024c400010b7983 */ /* 0x000f220000300800 */
[----:B------:R-:W4:Y:S03]  /*971b0*/  LDC R138, c[0x0][0x22c] ;  /* 0x00008b00ff8a7b82 */ /* 0x000f260000000800 */
[----:B------:R-:W4:Y:S04]  /*971c0*/  LDL.LU R123, [R1+0x24c0] ;  /* 0x0024c000017b7983 */ /* 0x000f280000300800 */
[----:B------:R-:W4:Y:S04]  /*971d0*/  LDL.LU R125, [R1+0x24bc] ;  /* 0x0024bc00017d7983 */ /* 0x000f280000300800 */
[----:B------:R3:W-:Y:S04]  /*971e0*/  @P5 STG.E desc[UR60][R56.64], R8 ;  /* 0x0000000838005986 */ /* 0x0007e8000c10193c */
[----:B------:R-:W4:Y:S04]  /*971f0*/  LDL.LU.64 R156, [R1+0xa10] ;  /* 0x000a1000019c7983 */ /* 0x000f280000300a00 */
[----:B---3--:R-:W3:Y:S04]  /*97200*/  LDL.LU R8, [R1+0xdcc] ;  /* 0x000dcc0001087983 */ /* 0x008ee80000300800 */
[----:B------:R-:W3:Y:S04]  /*97210*/  LDL.LU.64 R146, [R1+0xa08] ;  /* 0x000a080001927983 */ /* 0x000ee80000300a00 */
[----:B------:R-:W3:Y:S04]  /*97220*/  LDL.LU R164, [R1+0xdbc] ;  /* 0x000dbc0001a47983 */ /* 0x000ee80000300800 */
[----:B------:R-:W3:Y:S04]  /*97230*/  LDL.LU.64 R162, [R1+0xa00] ;  /* 0x000a000001a27983 */ /* 0x000ee80000300a00 */
[----:B------:R-:W3:Y:S04]  /*97240*/  LDL.LU R10, [R1+0xda0] ;  /* 0x000da000010a7983 */ /* 0x000ee80000300800 */
[----:B------:R-:W3:Y:S04]  /*97250*/  LDL.LU.64 R56, [R1+0x9f8] ;  /* 0x0009f80001387983 */ /* 0x000ee80000300a00 */
[----:B------:R-:W3:Y:S01]  /*97260*/  LDL.LU R9, [R1+0xd90] ;  /* 0x000d900001097983 */ /* 0x000ee20000300800 */
[----:B-1----:R-:W-:-:S03]  /*97270*/  ISETP.LT.AND P4, PT, R124, R137, !P0 ;  /* 0x000000897c00720c */ /* 0x002fc60004781270 */
[----:B------:R-:W3:Y:S01]  /*97280*/  LDL.LU R124, [R1+0x24b8] ;  /* 0x0024b800017c7983 */ /* 0x000ee20000300800 */
[----:B------:R-:W1:Y:S03]  /*97290*/  LDC R137, c[0x0][0x22c] ;  /* 0x00008b00ff897b82 */ /* 0x000e660000000800 */
[----:B------:R-:W-:Y:S04]  /*972a0*/  @P6 STG.E desc[UR60][R160.64], R166 ;  /* 0x000000a6a0006986 */ /* 0x000fe8000c10193c */
[----:B------:R4:W-:Y:S01]  /*972b0*/  @P3 STG.E desc[UR60][R158.64], R167 ;  /* 0x000000a79e003986 */ /* 0x0009e2000c10193c */
[----:B--2---:R-:W-:-:S03]  /*972c0*/  ISETP.LT.AND P3, PT, R122, R136, !P0 ;  /* 0x000000887a00720c */ /* 0x004fc60004761270 */
[----:B------:R2:W-:Y:S01]  /*972d0*/  @P2 STG.E desc[UR60][R144.64], R165 ;  /* 0x000000a590002986 */ /* 0x0005e2000c10193c */
[----:B------:R-:W1:Y:S03]  /*972e0*/  LDC R136, c[0x0][0x22c] ;  /* 0x00008b00ff887b82 */ /* 0x000e660000000800 */
[----:B----4-:R-:W4:Y:S04]  /*972f0*/  LDL.LU.64 R166, [R1+0x9f0] ;  /* 0x0009f00001a67983 */ /* 0x010f280000300a00 */
[----:B------:R-:W4:Y:S01]  /*97300*/  LDL.LU R122, [R1+0xda4] ;  /* 0x000da400017a7983 */ /* 0x000f220000300800 */
[----:B------:R-:W-:Y:S02]  /*97310*/  ISETP.LT.AND P6, PT, R11, R130, !P0 ;  /* 0x000000820b00720c */ /* 0x000fe400047c1270 */
[----:B------:R-:W4:Y:S01]  /*97320*/  LDC R11, c[0x0][0x22c] ;  /* 0x00008b00ff0b7b82 */ /* 0x000f220000000800 */
[----:B------:R-:W4:Y:S01]  /*97330*/  LDL.LU R130, [R1+0x24b4] ;  /* 0x0024b40001827983 */ /* 0x000f220000300800 */
[----:B------:R-:W-:-:S03]  /*97340*/  ISETP.LT.AND P2, PT, R123, R139, !P0 ;  /* 0x0000008b7b00720c */ /* 0x000fc60004741270 */
[----:B------:R-:W1:Y:S01]  /*97350*/  LDL.LU R123, [R1+0x24b0] ;  /* 0x0024b000017b7983 */ /* 0x000e620000300800 */
[----:B------:R-:W-:Y:S02]  /*97360*/  ISETP.LT.AND P5, PT, R125, R252, !P0 ;  /* 0x000000fc7d00720c */ /* 0x000fe400047a1270 */
[----:B------:R-:W1:Y:S01]  /*97370*/  LDC R125, c[0x0][0x22c] ;  /* 0x00008b00ff7d7b82 */ /* 0x000e620000000800 */
[----:B--2---:R-:W2:Y:S04]  /*97380*/  LDL.LU.64 R144, [R1+0x9d8] ;  /* 0x0009d80001907983 */ /* 0x004ea80000300a00 */
[----:B------:R-:W2:Y:S03]  /*97390*/  LDL.LU R165, [R1+0xd94] ;  /* 0x000d940001a57983 */ /* 0x000ea60000300800 */
[----:B------:R-:W2:Y:S01]  /*973a0*/  LDC R252, c[0x0][0x22c] ;  /* 0x00008b00fffc7b82 */ /* 0x000ea20000000800 */
[----:B------:R3:W-:Y:S04]  /*973b0*/  @P4 STG.E desc[UR60][R154.64], R131 ;  /* 0x000000839a004986 */ /* 0x0007e8000c10193c */
[----:B---3--:R3:W-:Y:S03]  /*973c0*/  @P3 STG.E desc[UR60][R156.64], R8 ;  /* 0x000000089c003986 */ /* 0x0087e6000c10193c */
[----:B------:R-:W2:Y:S01]  /*973d0*/  LDC R139, c[0x0][0x22c] ;  /* 0x00008b00ff8b7b82 */ /* 0x000ea20000000800 */
[----:B------:R-:W2:Y:S04]  /*973e0*/  LDL.LU.64 R154, [R1+0x9d0] ;  /* 0x0009d000019a7983 */ /* 0x000ea80000300a00 */
[----:B------:R-:W2:Y:S01]  /*973f0*/  LDL.LU R131, [R1+0xda8] ;  /* 0x000da80001837983 */ /* 0x000ea20000300800 */
[----:B------:R-:W-:-:S03]  /*97400*/  ISETP.LT.AND P4, PT, R124, R0, !P0 ;  /* 0x000000007c00720c */ /* 0x000fc60004781270 */
[----:B------:R-:W2:Y:S01]  /*97410*/  LDL.LU R124, [R1+0x24ac] ;  /* 0x0024ac00017c7983 */ /* 0x000ea20000300800 */
[----:B------:R-:W2:Y:S03]  /*97420*/  LDC R0, c[0x0][0x22c] ;  /* 0x00008b00ff007b82 */ /* 0x000ea60000000800 */
[----:B---3--:R-:W3:Y:S04]  /*97430*/  LDL.LU R8, [R1+0x24a8] ;  /* 0x0024a80001087983 */ /* 0x008ee80000300800 */
[----:B------:R-:W-:Y:S04]  /*97440*/  @P6 STG.E desc[UR60][R146.64], R164 ;  /* 0x000000a492006986 */ /* 0x000fe8000c10193c */
[----:B------:R1:W-:Y:S04]  /*97450*/  @P2 STG.E desc[UR60][R162.64], R10 ;  /* 0x0000000aa2002986 */ /* 0x0003e8000c10193c */
[----:B------:R1:W-:Y:S01]  /*97460*/  @P5 STG.E desc[UR60][R56.64], R9 ;  /* 0x0000000938005986 */ /* 0x0003e2000c10193c */
[----:B----4-:R-:W-:-:S03]  /*97470*/  ISETP.LT.AND P3, PT, R130, R138, !P0 ;  /* 0x0000008a8200720c */ /* 0x010fc60004761270 */
[----:B------:R-:W4:Y:S01]  /*97480*/  LDL.LU R130, [R1+0x24a4] ;  /* 0x0024a40001827983 */ /* 0x000f220000300800 */
[----:B------:R-:W4:Y:S03]  /*97490*/  LDC R138, c[0x0][0x22c] ;  /* 0x00008b00ff8a7b82 */ /* 0x000f260000000800 */
[----:B-1----:R-:W4:Y:S01]  /*974a0*/  LDL.LU.64 R162, [R1+0x9c8] ;  /* 0x0009c80001a27983 */ /* 0x002f220000300a00 */
[----:B------:R-:W-:-:S03]  /*974b0*/  ISETP.LT.AND P2, PT, R123, R137, !P0 ;  /* 0x000000897b00720c */ /* 0x000fc60004741270 */
[----:B------:R-:W4:Y:S01]  /*974c0*/  LDL.LU R10, [R1+0xd98] ;  /* 0x000d9800010a7983 */ /* 0x000f220000300800 */
[----:B------:R-:W1:Y:S03]  /*974d0*/  LDC R137, c[0x0][0x22c] ;  /* 0x00008b00ff897b82 */ /* 0x000e660000000800 */
[----:B------:R-:W4:Y:S04]  /*974e0*/  LDL.LU.64 R56, [R1+0x9c0] ;  /* 0x0009c00001387983 */ /* 0x000f280000300a00 */
[----:B------:R-:W4:Y:S04]  /*974f0*/  LDL.LU R9, [R1+0xdac] ;  /* 0x000dac0001097983 */ /* 0x000f280000300800 */
[----:B------:R-:W4:Y:S01]  /*97500*/  LDL.LU R123, [R1+0x24a0] ;  /* 0x0024a000017b7983 */ /* 0x000f220000300800 */
[----:B---3--:R-:W-:-:S03]  /*97510*/  ISETP.LT.AND P5, PT, R8, R11, !P0 ;  /* 0x0000000b0800720c */ /* 0x008fc600047a1270 */
[----:B------:R-:W3:Y:S04]  /*97520*/  LDL.LU R11, [R1+0x249c] ;  /* 0x00249c00010b7983 */ /* 0x000ee80000300800 */
[----:B------:R1:W-:Y:S01]  /*97530*/  @P4 STG.E desc[UR60][R166.64], R122 ;  /* 0x0000007aa6004986 */ /* 0x0003e2000c10193c */
[----:B--2---:R-:W-:Y:S02]  /*97540*/  ISETP.LT.AND P4, PT, R124, R136, !P0 ;  /* 0x000000887c00720c */ /* 0x004fe40004781270 */
[----:B------:R-:W2:Y:S01]  /*97550*/  LDC R124, c[0x0][0x22c] ;  /* 0x00008b00ff7c7b82 */ /* 0x000ea20000000800 */
[----:B------:R-:W2:Y:S04]  /*97560*/  LDL.LU.64 R140, [R1+0x9b8] ;  /* 0x0009b800018c7983 */ /* 0x000ea80000300a00 */
[----:B------:R-:W2:Y:S04]  /*97570*/  LDL.LU R161, [R1+0xd9c] ;  /* 0x000d9c0001a17983 */ /* 0x000ea80000300800 */
[----:B-1----:R-:W2:Y:S01]  /*97580*/  LDL.LU.64 R166, [R1+0x9b0] ;  /* 0x0009b00001a67983 */ /* 0x002ea20000300a00 */
[----:B------:R-:W1:Y:S03]  /*97590*/  LDC R122, c[0x0][0x22c] ;  /* 0x00008b00ff7a7b82 */ /* 0x000e660000000800 */
[----:B------:R-:W2:Y:S04]  /*975a0*/  LDL.LU R8, [R1+0xd80] ;  /* 0x000d800001087983 */ /* 0x000ea80000300800 */
[----:B------:R-:W2:Y:S04]  /*975b0*/  LDL.LU.64 R158, [R1+0x9a8] ;  /* 0x0009a800019e7983 */ /* 0x000ea80000300a00 */
[----:B------:R-:W2:Y:S04]  /*975c0*/  LDL.LU R146, [R1+0xd70] ;  /* 0x000d700001927983 */ /* 0x000ea80000300800 */
[----:B------:R-:W2:Y:S04]  /*975d0*/  LDL.LU R136, [R1+0x2498] ;  /* 0x0024980001887983 */ /* 0x000ea80000300800 */
[----:B------:R-:W2:Y:S04]  /*975e0*/  LDL.LU.64 R156, [R1+0x9a0] ;  /* 0x0009a000019c7983 */ /* 0x000ea80000300a00 */
[----:B------:R4:W-:Y:S02]  /*975f0*/  @P3 STG.E desc[UR60][R144.64], R165 ;  /* 0x000000a590003986 */ /* 0x0009e4000c10193c */
[----:B----4-:R-:W-:-:S02]  /*97600*/  ISETP.LT.AND P3, PT, R123, R125, !P0 ;  /* 0x0000007d7b00720c */ /* 0x010fc40004761270 */
[----:B------:R-:W4:Y:S01]  /*97610*/  LDL.LU R147, [R1+0xd84] ;  /* 0x000d840001937983 */ /* 0x000f220000300800 */
[----:B------:R-:W-:Y:S01]  /*97620*/  ISETP.LT.AND P6, PT, R130, R252, !P0 ;  /* 0x000000fc8200720c */ /* 0x000fe200047c1270 */
[----:B------:R-:W4:Y:S02]  /*97630*/  LDC R123, c[0x0][0x22c] ;  /* 0x00008b00ff7b7b82 */ /* 0x000f240000000800 */
[----:B------:R1:W-:Y:S04]  /*97640*/  @P2 STG.E desc[UR60][R154.64], R131 ;  /* 0x000000839a002986 */ /* 0x0003e8000c10193c */
[----:B------:R-:W4:Y:S02]  /*97650*/  LDL.LU.64 R164, [R1+0x998] ;  /* 0x0009980001a47983 */ /* 0x000f240000300a00 */
[----:B------:R-:W4:Y:S02]  /*97660*/  LDC R252, c[0x0][0x22c] ;  /* 0x00008b00fffc7b82 */ /* 0x000f240000000800 */
[----:B------:R-:W4:Y:S04]  /*97670*/  LDL.LU R125, [R1+0xd74] ;  /* 0x000d7400017d7983 */ /* 0x000f280000300800 */
[----:B------:R-:W-:Y:S04]  /*97680*/  @P4 STG.E desc[UR60][R162.64], R10 ;  /* 0x0000000aa2004986 */ /* 0x000fe8000c10193c */
[----:B------:R1:W-:Y:S01]  /*97690*/  @P5 STG.E desc[UR60][R56.64], R9 ;  /* 0x0000000938005986 */ /* 0x0003e2000c10193c */
[----:B---3--:R-:W-:-:S03]  /*976a0*/  ISETP.LT.AND P2, PT, R11, R0, !P0 ;  /* 0x000000000b00720c */ /* 0x008fc60004741270 */
[----:B------:R-:W3:Y:S01]  /*976b0*/  LDL.LU R11, [R1+0x2494] ;  /* 0x00249400010b7983 */ /* 0x000ee20000300800 */
[----:B------:R-:W4:Y:S03]  /*976c0*/  LDC R0, c[0x0][0x22c] ;  /* 0x00008b00ff007b82 */ /* 0x000f260000000800 */
[----:B-1----:R-:W4:Y:S04]  /*976d0*/  LDL.LU.64 R154, [R1+0x990] ;  /* 0x00099000019a7983 */ /* 0x002f280000300a00 */
[----:B------:R-:W4:Y:S04]  /*976e0*/  LDL.LU R131, [R1+0xd88] ;  /* 0x000d880001837983 */ /* 0x000f280000300800 */
[----:B------:R-:W4:Y:S04]  /*976f0*/  LDL.LU R57, [R1+0x2490] ;  /* 0x0024900001397983 */ /* 0x000f280000300800 */
[----:B------:R-:W4:Y:S04]  /*97700*/  LDL.LU R9, [R1+0x248c] ;  /* 0x00248c0001097983 */ /* 0x000f280000300800 */
[----:B------:R-:W4:Y:S04]  /*97710*/  LDL.LU R56, [R1+0x2488] ;  /* 0x0024880001387983 */ /* 0x000f280000300800 */
[----:B------:R-:W4:Y:S04]  /*97720*/  LDL.LU.64 R144, [R1+0x978] ;  /* 0x0009780001907983 */ /* 0x000f280000300a00 */
[----:B------:R-:W4:Y:S01]  /*97730*/  LDL.LU R10, [R1+0xd78] ;  /* 0x000d7800010a7983 */ /* 0x000f220000300800 */
[----:B--2---:R-:W-:-:S03]  /*97740*/  ISETP.LT.AND P4, PT, R136, R138, !P0 ;  /* 0x0000008a8800720c */ /* 0x004fc60004781270 */
[----:B------:R-:W2:Y:S04]  /*97750*/  LDL.LU.64 R162, [R1+0x970] ;  /* 0x0009700001a27983 */ /* 0x000ea80000300a00 */
[----:B------:R-:W2:Y:S04]  /*97760*/  LDL.LU R130, [R1+0xd8c] ;  /* 0x000d8c0001827983 */ /* 0x000ea80000300800 */
[----:B------:R-:W-:Y:S04]  /*97770*/  @P6 STG.E desc[UR60][R140.64], R161 ;  /* 0x000000a18c006986 */ /* 0x000fe8000c10193c */
[----:B------:R-:W2:Y:S04]  /*97780*/  LDL.LU R136, [R1+0x2484] ;  /* 0x0024840001887983 */ /* 0x000ea80000300800 */
[----:B------:R1:W-:Y:S04]  /*97790*/  @P3 STG.E desc[UR60][R166.64], R8 ;  /* 0x00000008a6003986 */ /* 0x0003e8000c10193c */
[----:B------:R-:W-:Y:S04]  /*977a0*/  @P2 STG.E desc[UR60][R158.64], R146 ;  /* 0x000000929e002986 */ /* 0x000fe8000c10193c */
[----:B-1----:R-:W2:Y:S04]  /*977b0*/  LDL.LU.64 R166, [R1+0x968] ;  /* 0x0009680001a67983 */ /* 0x002ea80000300a00 */
[----:B------:R-:W2:Y:S01]  /*977c0*/  LDL.LU R8, [R1+0xd7c] ;  /* 0x000d7c0001087983 */ /* 0x000ea20000300800 */
[----:B---3--:R-:W-:-:S03]  /*977d0*/  ISETP.LT.AND P3, PT, R11, R122, !P0 ;  /* 0x0000007a0b00720c */ /* 0x008fc60004761270 */
[----:B------:R-:W3:Y:S01]  /*977e0*/  LDL.LU R122, [R1+0x2480] ;  /* 0x00248000017a7983 */ /* 0x000ee20000300800 */
[----:B------:R-:W1:Y:S01]  /*977f0*/  LDC R11, c[0x0][0x22c] ;  /* 0x00008b00ff0b7b82 */ /* 0x000e620000000800 */
[----:B----4-:R-:W-:Y:S02]  /*97800*/  ISETP.LT.AND P2, PT, R9, R137, !P0 ;  /* 0x000000890900720c */ /* 0x010fe40004741270 */
[----:B------:R-:W1:Y:S01]  /*97810*/  LDL.LU R9, [R1+0x247c] ;  /* 0x00247c0001097983 */ /* 0x000e620000300800 */
[----:B------:R-:W-:-:S04]  /*97820*/  ISETP.LT.AND P6, PT, R57, R124, !P0 ;  /* 0x0000007c3900720c */ /* 0x000fc800047c1270 */
[----:B------:R-:W4:Y:S01]  /*97830*/  LDC R137, c[0x0][0x22c] ;  /* 0x00008b00ff897b82 */ /* 0x000f220000000800 */
[----:B------:R-:W-:Y:S01]  /*97840*/  ISETP.LT.AND P5, PT, R56, R252, !P0 ;  /* 0x000000fc3800720c */ /* 0x000fe200047a1270 */
[----:B------:R-:W-:Y:S04]  /*97850*/  @P4 STG.E desc[UR60][R156.64], R147 ;  /* 0x000000939c004986 */ /* 0x000fe8000c10193c */
[----:B------:R2:W-:Y:S02]  /*97860*/  @P3 STG.E desc[UR60][R164.64], R125 ;  /* 0x0000007da4003986 */ /* 0x0005e4000c10193c */
[----:B------:R-:W4:Y:S02]  /*97870*/  LDC R57, c[0x0][0x22c] ;  /* 0x00008b00ff397b82 */ /* 0x000f240000000800 */
[----:B------:R-:W4:Y:S04]  /*97880*/  LDL.LU.64 R140, [R1+0x960] ;  /* 0x00096000018c7983 */ /* 0x000f280000300a00 */
[----:B------:R-:W-:Y:S02]  /*97890*/  @P6 STG.E desc[UR60][R154.64], R131 ;  /* 0x000000839a006986 */ /* 0x000fe4000c10193c */
[----:B------:R-:W4:Y:S02]  /*978a0*/  LDC R124, c[0x0][0x22c] ;  /* 0x00008b00ff7c7b82 */ /* 0x000f240000000800 */
[----:B--2---:R-:W4:Y:S01]  /*978b0*/  LDL.LU R165, [R1+0xd60] ;  /* 0x000d600001a57983 */ /* 0x004f220000300800 */
[----:B------:R-:W-:-:S03]  /*978c0*/  ISETP.LT.AND P4, PT, R136, R0, !P0 ;  /* 0x000000008800720c */ /* 0x000fc60004781270 */
[----:B------:R2:W-:Y:S02]  /*978d0*/  @P2 STG.E desc[UR60][R144.64], R10 ;  /* 0x0000000a90002986 */ /* 0x0005e4000c10193c */
[----:B------:R-:W4:Y:S02]  /*978e0*/  LDC R56, c[0x0][0x22c] ;  /* 0x00008b00ff387b82 */ /* 0x000f240000000800 */
[----:B------:R1:W-:Y:S06]  /*978f0*/  @P5 STG.E desc[UR60][R162.64], R130 ;  /* 0x00000082a2005986 */ /* 0x0003ec000c10193c */
[----:B------:R-:W4:Y:S08]  /*97900*/  LDC R252, c[0x0][0x22c] ;  /* 0x00008b00fffc7b82 */ /* 0x000f300000000800 */
[----:B------:R-:W4:Y:S01]  /*97910*/  LDC R0, c[0x0][0x22c] ;  /* 0x00008b00ff007b82 */ /* 0x000f220000000800 */
[----:B------:R1:W-:Y:S07]  /*97920*/  @P4 STG.E desc[UR60][R166.64], R8 ;  /* 0x00000008a6004986 */ /* 0x0003ee000c10193c */
[----:B--2---:R-:W2:Y:S08]  /*97930*/  LDC R10, c[0x0][0x22c] ;  /* 0x00008b00ff0a7b82 */ /* 0x004eb00000000800 */
[----:B------:R-:W2:Y:S01]  /*97940*/  LDC R136, c[0x0][0x22c] ;  /* 0x00008b00ff887b82 */ /* 0x000ea20000000800 */
[----:B---3--:R-:W-:-:S02]  /*97950*/  ISETP.LT.AND P3, PT, R122, R123, !P0 ;  /* 0x0000007b7a00720c */ /* 0x008fc40004761270 */
[----:B------:R-:W3:Y:S04]  /*97960*/  LDL.LU R123, [R1+0x2478] ;  /* 0x00247800017b7983 */ /* 0x000ee80000300800 */
[----:B------:R-:W2:Y:S04]  /*97970*/  LDL.LU.64 R154, [R1+0x958] ;  /* 0x00095800019a7983 */ /* 0x000ea80000300a00 */
[----:B------:R-:W2:Y:S01]  /*97980*/  LDL.LU R131, [R1+0xd50] ;  /* 0x000d500001837983 */ /* 0x000ea20000300800 */
[----:B-1----:R-:W-:-:S03]  /*97990*/  ISETP.LT.AND P2, PT, R9, R11, !P0 ;  /* 0x0000000b0900720c */ /* 0x002fc60004741270 */
[----:B------:R-:W2:Y:S04]  /*979a0*/  LDL.LU R9, [R1+0x2474] ;  /* 0x0024740001097983 */ /* 0x000ea80000300800 */
[----:B------:R-:W2:Y:S04]  /*979b0*/  LDL.LU.64 R160, [R1+0x950] ;  /* 0x0009500001a07983 */ /* 0x000ea80000300a00 */
[----:B------:R-:W2:Y:S04]  /*979c0*/  LDL.LU R156, [R1+0xd64] ;  /* 0x000d6400019c7983 */ /* 0x000ea80000300800 */
[----:B------:R-:W2:Y:S04]  /*979d0*/  LDL.LU.64 R162, [R1+0x948] ;  /* 0x0009480001a27983 */ /* 0x000ea80000300a00 */
[----:B------:R-:W2:Y:S04]  /*979e0*/  LDL.LU R11, [R1+0xd54] ;  /* 0x000d5400010b7983 */ /* 0x000ea80000300800 */
[----:B------:R-:W2:Y:S04]  /*979f0*/  LDL.LU R8, [R1+0x2470] ;  /* 0x0024700001087983 */ /* 0x000ea80000300800 */
[----:B------:R-:W2:Y:S04]  /*97a00*/  LDL.LU R122, [R1+0x246c] ;  /* 0x00246c00017a7983 */ /* 0x000ea80000300800 */
[----:B------:R-:W2:Y:S04]  /*97a10*/  LDL.LU.64 R158, [R1+0x940] ;  /* 0x00094000019e7983 */ /* 0x000ea80000300a00 */
[----:B------:R-:W2:Y:S04]  /*97a20*/  LDL.LU R157, [R1+0xd68] ;  /* 0x000d6800019d7983 */ /* 0x000ea80000300800 */
[----:B------:R-:W2:Y:S04]  /*97a30*/  LDL.LU.64 R146, [R1+0x938] ;  /* 0x0009380001927983 */ /* 0x000ea80000300a00 */
[----:B------:R-:W2:Y:S04]  /*97a40*/  LDL.LU R166, [R1+0xd58] ;  /* 0x000d580001a67983 */ /* 0x000ea80000300800 */
[----:B------:R-:W2:Y:S04]  /*97a50*/  LDL.LU R130, [R1+0x2468] ;  /* 0x0024680001827983 */ /* 0x000ea80000300800 */
[----:B------:R-:W2:Y:S04]  /*97a60*/  LDL.LU.64 R144, [R1+0x930] ;  /* 0x0009300001907983 */ /* 0x000ea80000300a00 */
[----:B------:R-:W2:Y:S04]  /*97a70*/  LDL.LU R167, [R1+0xd6c] ;  /* 0x000d6c0001a77983 */ /* 0x000ea80000300800 */
[----:B----4-:R1:W-:Y:S02]  /*97a80*/  @P3 STG.E desc[UR60][R140.64], R165 ;  /* 0x000000a58c003986 */ /* 0x0103e4000c10193c */
[----:B-1----:R-:W1:Y:S08]  /*97a90*/  LDC R140, c[0x0][0x22c] ;  /* 0x00008b00ff8c7b82 */ /* 0x002e700000000800 */
[----:B------:R-:W4:Y:S01]  /*97aa0*/  LDC R141, c[0x0][0x22c] ;  /* 0x00008b00ff8d7b82 */ /* 0x000f220000000800 */
[----:B---3--:R-:W-:-:S07]  /*97ab0*/  ISETP.LT.AND P4, PT, R123, R124, !P0 ;  /* 0x0000007c7b00720c */ /* 0x008fce0004781270 */
[----:B------:R-:W3:Y:S01]  /*97ac0*/  LDC R123, c[0x0][0x22c] ;  /* 0x00008b00ff7b7b82 */ /* 0x000ee20000000800 */
[----:B--2---:R-:W-:Y:S02]  /*97ad0*/  ISETP.LT.AND P6, PT, R9, R57, !P0 ;  /* 0x000000390900720c */ /* 0x004fe400047c1270 */
[----:B------:R-:W2:Y:S04]  /*97ae0*/  LDL.LU R9, [R1+0x2464] ;  /* 0x0024640001097983 */ /* 0x000ea80000300800 */
[----:B------:R-:W4:Y:S04]  /*97af0*/  LDL.LU.64 R124, [R1+0x928] ;  /* 0x00092800017c7983 */ /* 0x000f280000300a00 */
[----:B------:R-:W4:Y:S01]  /*97b00*/  LDL.LU R57, [R1+0xd5c] ;  /* 0x000d5c0001397983 */ /* 0x000f220000300800 */
[----:B------:R-:W-:-:S03]  /*97b10*/  ISETP.LT.AND P3, PT, R8, R56, !P0 ;  /* 0x000000380800720c */ /* 0x000fc60004761270 */
[----:B------:R-:W3:Y:S04]  /*97b20*/  LDL.LU R56, [R1+0x2460] ;  /* 0x0024600001387983 */ /* 0x000ee80000300800 */
[----:B------:R-:W4:Y:S01]  /*97b30*/  LDL.LU R8, [R1+0x245c] ;  /* 0x00245c0001087983 */ /* 0x000f220000300800 */
[----:B------:R-:W-:Y:S02]  /*97b40*/  ISETP.LT.AND P5, PT, R122, R252, !P0 ;  /* 0x000000fc7a00720c */ /* 0x000fe400047a1270 */
[----:B------:R-:W1:Y:S01]  /*97b50*/  LDC R252, c[0x0][0x22c] ;  /* 0x00008b00fffc7b82 */ /* 0x000e620000000800 */
[----:B------:R1:W-:Y:S04]  /*97b60*/  @P2 STG.E desc[UR60][R154.64], R131 ;  /* 0x000000839a002986 */ /* 0x0003e8000c10193c */
[----:B------:R-:W4:Y:S04]  /*97b70*/  LDL.LU R122, [R1+0x2458] ;  /* 0x00245800017a7983 */ /* 0x000f280000300800 */
[----:B------:R-:W4:Y:S04]  /*97b80*/  LDL.LU.64 R164, [R1+0x920] ;  /* 0x0009200001a47983 */ /* 0x000f280000300a00 */
[----:B------:R-:W-:Y:S01]  /*97b90*/  @P4 STG.E desc[UR60][R160.64], R156 ;  /* 0x0000009ca0004986 */ /* 0x000fe2000c10193c */
[----:B------:R-:W-:-:S03]  /*97ba0*/  ISETP.LT.AND P2, PT, R130, R0, !P0 ;  /* 0x000000008200720c */ /* 0x000fc60004741270 */
[----:B------:R-:W4:Y:S01]  /*97bb0*/  LDL.LU R130, [R1+0xd40] ;  /* 0x000d400001827983 */ /* 0x000f220000300800 */
[----:B------:R-:W4:Y:S03]  /*97bc0*/  LDC R0, c[0x0][0x22c] ;  /* 0x00008b00ff007b82 */ /* 0x000f260000000800 */
[----:B-1----:R-:W4:Y:S04]  /*97bd0*/  LDL.LU.64 R154, [R1+0x918] ;  /* 0x00091800019a7983 */ /* 0x002f280000300a00 */
[----:B------:R-:W4:Y:S04]  /*97be0*/  LDL.LU R131, [R1+0xd30] ;  /* 0x000d300001837983 */ /* 0x000f280000300800 */
[----:B------:R1:W-:Y:S04]  /*97bf0*/  @P6 STG.E desc[UR60][R162.64], R11 ;  /* 0x0000000ba2006986 */ /* 0x0003e8000c10193c */
[----:B------:R-:W-:Y:S01]  /*97c00*/  @P3 STG.E desc[UR60][R158.64], R157 ;  /* 0x0000009d9e003986 */ /* 0x000fe2000c10193c */
[----:B--2---:R-:W-:-:S03]  /*97c10*/  ISETP.LT.AND P4, PT, R9, R10, !P0 ;  /* 0x0000000a0900720c */ /* 0x004fc60004781270 */
[----:B------:R-:W2:Y:S01]  /*97c20*/  LDL.LU R9, [R1+0x2454] ;  /* 0x0024540001097983 */ /* 0x000ea20000300800 */
[----:B------:R-:W2:Y:S03]  /*97c30*/  LDC R10, c[0x0][0x22c] ;  /* 0x00008b00ff0a7b82 */ /* 0x000ea60000000800 */
[----:B-1----:R-:W2:Y:S04]  /*97c40*/  LDL.LU.64 R162, [R1+0x910] ;  /* 0x0009100001a27983 */ /* 0x002ea80000300a00 */
[----:B------:R-:W2:Y:S01]  /*97c50*/  LDL.LU R11, [R1+0xd44] ;  /* 0x000d4400010b7983 */ /* 0x000ea20000300800 */
[----:B---3--:R-:W-:-:S03]  /*97c60*/  ISETP.LT.AND P3, PT, R56, R137, !P0 ;  /* 0x000000893800720c */ /* 0x008fc60004761270 */
[----:B------:R-:W3:Y:S01]  /*97c70*/  LDL.LU R56, [R1+0x2450] ;  /* 0x0024500001387983 */ /* 0x000ee20000300800 */
[----:B------:R-:W1:Y:S01]  /*97c80*/  LDC R137, c[0x0][0x22c] ;  /* 0x00008b00ff897b82 */ /* 0x000e620000000800 */
[----:B----4-:R-:W-:Y:S02]  /*97c90*/  ISETP.LT.AND P6, PT, R8, R123, !P0 ;  /* 0x0000007b0800720c */ /* 0x010fe400047c1270 */
[----:B------:R-:W4:Y:S04]  /*97ca0*/  LDL.LU R8, [R1+0x244c] ;  /* 0x00244c0001087983 */ /* 0x000f280000300800 */
[----:B------:R1:W-:Y:S01]  /*97cb0*/  @P5 STG.E desc[UR60][R146.64], R166 ;  /* 0x000000a692005986 */ /* 0x0003e2000c10193c */
[----:B------:R-:W4:Y:S03]  /*97cc0*/  LDC R123, c[0x0][0x22c] ;  /* 0x00008b00ff7b7b82 */ /* 0x000f260000000800 */
[----:B------:R-:W4:Y:S04]  /*97cd0*/  LDL.LU.64 R142, [R1+0x8f8] ;  /* 0x0008f800018e7983 */ /* 0x000f280000300a00 */
[----:B------:R-:W-:Y:S04]  /*97ce0*/  @P2 STG.E desc[UR60][R144.64], R167 ;  /* 0x000000a790002986 */ /* 0x000fe8000c10193c */
[----:B-1----:R-:W4:Y:S01]  /*97cf0*/  LDL.LU R146, [R1+0xd34] ;  /* 0x000d340001927983 */ /* 0x002f220000300800 */
[----:B------:R-:W-:-:S02]  /*97d00*/  ISETP.LT.AND P2, PT, R122, R136, !P0 ;  /* 0x000000887a00720c */ /* 0x000fc40004741270 */
[----:B------:R-:W1:Y:S01]  /*97d10*/  LDC R122, c[0x0][0x22c] ;  /* 0x00008b00ff7a7b82 */ /* 0x000e620000000800 */
[----:B------:R1:W-:Y:S04]  /*97d20*/  @P4 STG.E desc[UR60][R124.64], R57 ;  /* 0x000000397c004986 */ /* 0x0003e8000c10193c */
[----:B------:R-:W4:Y:S04]  /*97d30*/  LDL.LU.64 R160, [R1+0x8f0] ;  /* 0x0008f00001a07983 */ /* 0x000f280000300a00 */
[----:B-1----:R-:W4:Y:S04]  /*97d40*/  LDL.LU R57, [R1+0xd48] ;  /* 0x000d480001397983 */ /* 0x002f280000300800 */
[----:B------:R-:W4:Y:S04]  /*97d50*/  LDL.LU.64 R124, [R1+0x8e8] ;  /* 0x0008e800017c7983 */ /* 0x000f280000300a00 */
[----:B------:R1:W-:Y:S04]  /*97d60*/  @P3 STG.E desc[UR60][R164.64], R130 ;  /* 0x00000082a4003986 */ /* 0x0003e8000c10193c */
[----:B------:R4:W-:Y:S01]  /*97d70*/  @P6 STG.E desc[UR60][R154.64], R131 ;  /* 0x000000839a006986 */ /* 0x0009e2000c10193c */
[----:B--2---:R-:W-:-:S03]  /*97d80*/  ISETP.LT.AND P5, PT, R9, R252, !P0 ;  /* 0x000000fc0900720c */ /* 0x004fc600047a1270 */
[----:B------:R-:W2:Y:S01]  /*97d90*/  LDL.LU R9, [R1+0xd38] ;  /* 0x000d380001097983 */ /* 0x000ea20000300800 */
[----:B------:R-:W2:Y:S03]  /*97da0*/  LDC R252, c[0x0][0x22c] ;  /* 0x00008b00fffc7b82 */ /* 0x000ea60000000800 */
[----:B------:R-:W2:Y:S04]  /*97db0*/  LDL.LU R136, [R1+0x2448] ;  /* 0x0024480001887983 */ /* 0x000ea80000300800 */
[----:B-1----:R-:W2:Y:S01]  /*97dc0*/  LDL.LU R130, [R1+0x2444] ;  /* 0x0024440001827983 */ /* 0x002ea20000300800 */
[----:B---3--:R-:W-:Y:S02]  /*97dd0*/  ISETP.LT.AND P4, PT, R56, R0, !P0 ;  /* 0x000000003800720c */ /* 0x008fe40004781270 */
[----:B----4-:R-:W-:Y:S01]  /*97de0*/  ISETP.LT.AND P3, PT, R8, R10, !P0 ;  /* 0x0000000a0800720c */ /* 0x010fe20004761270 */
[----:B------:R1:W-:Y:S01]  /*97df0*/  @P2 STG.E desc[UR60][R162.64], R11 ;  /* 0x0000000ba2002986 */ /* 0x0003e2000c10193c */
[----:B------:R-:W3:Y:S03]  /*97e00*/  LDC R0, c[0x0][0x22c] ;  /* 0x00008b00ff007b82 */ /* 0x000ee60000000800 */
[----:B------:R-:W4:Y:S04]  /*97e10*/  LDL.LU R10, [R1+0x2440] ;  /* 0x00244000010a7983 */ /* 0x000f280000300800 */
[----:B------:R-:W3:Y:S04]  /*97e20*/  LDL.LU.64 R154, [R1+0x8e0] ;  /* 0x0008e000019a7983 */ /* 0x000ee80000300a00 */
[----:B------:R-:W3:Y:S04]  /*97e30*/  LDL.LU R8, [R1+0xd4c] ;  /* 0x000d4c0001087983 */ /* 0x000ee80000300800 */
[----:B------:R-:W3:Y:S04]  /*97e40*/  LDL.LU R56, [R1+0x243c] ;  /* 0x00243c0001387983 */ /* 0x000ee80000300800 */
[----:B------:R-:W3:Y:S04]  /*97e50*/  LDL.LU R138, [R1+0x2438] ;  /* 0x00243800018a7983 */ /* 0x000ee80000300800 */
[----:B------:R-:W3:Y:S04]  /*97e60*/  LDL.LU.64 R158, [R1+0x8d8] ;  /* 0x0008d800019e7983 */ /* 0x000ee80000300a00 */
[----:B-1----:R-:W3:Y:S04]  /*97e70*/  LDL.LU R11, [R1+0xd3c] ;  /* 0x000d3c00010b7983 */ /* 0x002ee80000300800 */
[----:B------:R-:W3:Y:S04]  /*97e80*/  LDL.LU.64 R156, [R1+0x8d0] ;  /* 0x0008d000019c7983 */ /* 0x000ee80000300a00 */
[----:B------:R-:W3:Y:S04]  /*97e90*/  LDL.LU R147, [R1+0xd20] ;  /* 0x000d200001937983 */ /* 0x000ee80000300800 */
[----:B------:R-:W3:Y:S04]  /*97ea0*/  LDL.LU.64 R144, [R1+0x8b8] ;  /* 0x0008b80001907983 */ /* 0x000ee80000300a00 */
[----:B------:R-:W3:Y:S04]  /*97eb0*/  LDL.LU R164, [R1+0xd10] ;  /* 0x000d100001a47983 */ /* 0x000ee80000300800 */
[----:B------:R-:W3:Y:S04]  /*97ec0*/  LDL.LU.64 R166, [R1+0x8b0] ;  /* 0x0008b00001a67983 */ /* 0x000ee80000300a00 */
[----:B------:R-:W3:Y:S04]  /*97ed0*/  LDL.LU R165, [R1+0xd24] ;  /* 0x000d240001a57983 */ /* 0x000ee80000300800 */
[----:B------:R-:W3:Y:S04]  /*97ee0*/  LDL.LU.64 R162, [R1+0x8a8] ;  /* 0x0008a80001a27983 */ /* 0x000ee80000300a00 */
[----:B------:R1:W-:Y:S04]  /*97ef0*/  @P5 STG.E desc[UR60][R142.64], R146 ;  /* 0x000000928e005986 */ /* 0x0003e8000c10193c */
[----:B------:R-:W3:Y:S04]  /*97f00*/  LDL.LU R131, [R1+0xd14] ;  /* 0x000d140001837983 */ /* 0x000ee80000300800 */
[----:B------:R1:W-:Y:S02]  /*97f10*/  @P4 STG.E desc[UR60][R160.64], R57 ;  /* 0x00000039a0004986 */ /* 0x0003e4000c10193c */
[----:B-1----:R-:W1:Y:S02]  /*97f20*/  LDC R142, c[0x0][0x22c] ;  /* 0x00008b00ff8e7b82 */ /* 0x002e640000000800 */
[----:B------:R-:W3:Y:S01]  /*97f30*/  LDL.LU R57, [R1+0x2434] ;  /* 0x0024340001397983 */ /* 0x000ee20000300800 */
[----:B--2---:R-:W-:-:S03]  /*97f40*/  ISETP.LT.AND P2, PT, R136, R140, !P0 ;  /* 0x0000008c8800720c */ /* 0x004fc60004741270 */
[----:B------:R2:W-:Y:S02]  /*97f50*/  @P3 STG.E desc[UR60][R124.64], R9 ;  /* 0x000000097c003986 */ /* 0x0005e4000c10193c */
[----:B------:R-:W1:Y:S01]  /*97f60*/  LDC R136, c[0x0][0x22c] ;  /* 0x00008b00ff887b82 */ /* 0x000e620000000800 */
[----:B----4-:R-:W-:-:S07]  /*97f70*/  ISETP.LT.AND P6, PT, R10, R123, !P0 ;  /* 0x0000007b0a00720c */ /* 0x010fce00047c1270 */
[----:B--2---:R-:W2:Y:S01]  /*97f80*/  LDC R9, c[0x0][0x22c] ;  /* 0x00008b00ff097b82 */ /* 0x004ea20000000800 */
[----:B------:R-:W4:Y:S04]  /*97f90*/  LDL.LU R10, [R1+0x2430] ;  /* 0x00243000010a7983 */ /* 0x000f280000300800 */
[----:B------:R-:W2:Y:S04]  /*97fa0*/  LDL.LU.64 R124, [R1+0x8a0] ;  /* 0x0008a000017c7983 */ /* 0x000ea80000300a00 */
[----:B------:R-:W2:Y:S01]  /*97fb0*/  LDL.LU R123, [R1+0xd28] ;  /* 0x000d2800017b7983 */ /* 0x000ea20000300800 */
[----:B---3--:R-:W-:-:S03]  /*97fc0*/  ISETP.LT.AND P3, PT, R56, R122, !P0 ;  /* 0x0000007a3800720c */ /* 0x008fc60004761270 */
[----:B------:R-:W1:Y:S04]  /*97fd0*/  LDL.LU R56, [R1+0x242c] ;  /* 0x00242c0001387983 */ /* 0x000e680000300800 */
[----:B------:R-:W3:Y:S04]  /*97fe0*/  LDL.LU R122, [R1+0x2428] ;  /* 0x00242800017a7983 */ /* 0x000ee80000300800 */
[----:B------:R4:W-:Y:S04]  /*97ff0*/  @P2 STG.E desc[UR60][R154.64], R8 ;  /* 0x000000089a002986 */ /* 0x0009e8000c10193c */
[----:B----4-:R-:W2:Y:S01]  /*98000*/  LDL.LU R8, [R1+0x2424] ;  /* 0x0024240001087983 */ /* 0x010ea20000300800 */
[----:B------:R-:W-:-:S02]  /*98010*/  ISETP.LT.AND P4, PT, R130, R139, !P0 ;  /* 0x0000008b8200720c */ /* 0x000fc40004781270 */
[----:B------:R-:W3:Y:S01]  /*98020*/  LDC R130, c[0x0][0x22c] ;  /* 0x00008b00ff827b82 */ /* 0x000ee20000000800 */
[----:B------:R-:W-:Y:S01]  /*98030*/  ISETP.LT.AND P5, PT, R138, R252, !P0 ;  /* 0x000000fc8a00720c */ /* 0x000fe200047a1270 */
[----:B------:R-:W4:Y:S06]  /*98040*/  LDL.LU.64 R154, [R1+0x898] ;  /* 0x00089800019a7983 */ /* 0x000f2c0000300a00 */
[----:B------:R-:W4:Y:S03]  /*98050*/  LDC R252, c[0x0][0x22c] ;  /* 0x00008b00fffc7b82 */ /* 0x000f260000000800 */
[----:B------:R1:W-:Y:S04]  /*98060*/  @P4 STG.E desc[UR60][R158.64], R11 ;  /* 0x0000000b9e004986 */ /* 0x0003e8000c10193c */
[----:B------:R-:W-:Y:S01]  /*98070*/  @P6 STG.E desc[UR60][R156.64], R147 ;  /* 0x000000939c006986 */ /* 0x000fe2000c10193c */
[----:B------:R-:W4:Y:S03]  /*98080*/  LDC R138, c[0x0][0x22c] ;  /* 0x00008b00ff8a7b82 */ /* 0x000f260000000800 */
[----:B------:R-:W-:Y:S04]  /*98090*/  @P3 STG.E desc[UR60][R144.64], R164 ;  /* 0x000000a490003986 */ /* 0x000fe8000c10193c */
[----:B------:R-:W-:Y:S01]  /*980a0*/  @P5 STG.E desc[UR60][R166.64], R165 ;  /* 0x000000a5a6005986 */ /* 0x000fe2000c10193c */
[----:B-1----:R-:W1:Y:S01]  /*980b0*/  LDC R11, c[0x0][0x22c] ;  /* 0x00008b00ff0b7b82 */ /* 0x002e620000000800 */
[----:B------:R-:W-:-:S02]  /*980c0*/  ISETP.LT.AND P2, PT, R57, R0, !P0 ;  /* 0x000000003900720c */ /* 0x000fc40004741270 */
[----:B------:R-:W4:Y:S05]  /*980d0*/  LDL.LU R57, [R1+0xd18] ;  /* 0x000d180001397983 */ /* 0x000f2a0000300800 */
[----:B------:R-:W1:Y:S06]  /*980e0*/  LDC R0, c[0x0][0x22c] ;  /* 0x00008b00ff007b82 */ /* 0x000e6c0000000800 */
[----:B------:R2:W-:Y:S01]  /*980f0*/  @P2 STG.E desc[UR60][R162.64], R131 ;  /* 0x00000083a2002986 */ /* 0x0005e2000c10193c */
[----:B------:R-:W-:-:S03]  /*98100*/  ISETP.LT.AND P4, PT, R10, R137, !P0 ;  /* 0x000000890a00720c */ /* 0x000fc60004781270 */
[----:B------:R-:W4:Y:S01]  /*98110*/  LDL.LU R10, [R1+0x2420] ;  /* 0x00242000010a7983 */ /* 0x000f220000300800 */
[----:B------:R-:W1:Y:S01]  /*98120*/  LDC R137, c[0x0][0x22c] ;  /* 0x00008b00ff897b82 */ /* 0x000e620000000800 */
[----:B---3--:R-:W-:Y:S02]  /*98130*/  ISETP.LT.AND P2, PT, R122, R130, !P0 ;  /* 0x000000827a00720c */ /* 0x008fe40004741270 */
[----:B------:R-:W3:Y:S01]  /*98140*/  LDL.LU R122, [R1+0x241c] ;  /* 0x00241c00017a7983 */ /* 0x000ee20000300800 */
[----:B--2---:R-:W-:-:S03]  /*98150*/  ISETP.LT.AND P5, PT, R8, R9, !P0 ;  /* 0x000000090800720c */ /* 0x004fc600047a1270 */
[----:B------:R-:W1:Y:S01]  /*98160*/  LDL.LU R9, [R1+0x2418] ;  /* 0x0024180001097983 */ /* 0x000e620000300800 */
[----:B------:R-:W-:Y:S02]  /*98170*/  ISETP.LT.AND P3, PT, R56, R136, !P0 ;  /* 0x000000883800720c */ /* 0x000fe40004761270 */
[----:B------:R-:W2:Y:S01]  /*98180*/  LDC R56, c[0x0][0x22c] ;  /* 0x00008b00ff387b82 */ /* 0x000ea20000000800 */
[----:B------:R-:W2:Y:S04]  /*98190*/  LDL.LU.64 R130, [R1+0x890] ;  /* 0x0008900001827983 */ /* 0x000ea80000300a00 */
[----:B------:R-:W2:Y:S04]  /*981a0*/  LDL.LU R8, [R1+0xd2c] ;  /* 0x000d2c0001087983 */ /* 0x000ea80000300800 */
[----:B------:R-:W2:Y:S04]  /*981b0*/  LDL.LU.64 R152, [R1+0x888] ;  /* 0x0008880001987983 */ /* 0x000ea80000300a00 */
[----:B------:R-:W2:Y:S04]  /*981c0*/  LDL.LU R162, [R1+0xd1c] ;  /* 0x000d1c0001a27983 */ /* 0x000ea80000300800 */
[----:B------:R-:W2:Y:S04]  /*981d0*/  LDL.LU.64 R160, [R1+0x880] ;  /* 0x0008800001a07983 */ /* 0x000ea80000300a00 */
[----:B------:R-:W2:Y:S04]  /*981e0*/  LDL.LU R163, [R1+0xd00] ;  /* 0x000d000001a37983 */ /* 0x000ea80000300800 */
[----:B------:R-:W2:Y:S04]  /*981f0*/  LDL.LU.64 R158, [R1+0x868] ;  /* 0x00086800019e7983 */ /* 0x000ea80000300a00 */
[----:B------:R-:W-:Y:S04]  /*98200*/  @P4 STG.E desc[UR60][R124.64], R123 ;  /* 0x0000007b7c004986 */ /* 0x000fe8000c10193c */
[----:B----4-:R4:W-:Y:S01]  /*98210*/  @P3 STG.E desc[UR60][R154.64], R57 ;  /* 0x000000399a003986 */ /* 0x0109e2000c10193c */
[----:B------:R-:W-:-:S03]  /*98220*/  ISETP.LT.AND P6, PT, R10, R252, !P0 ;  /* 0x000000fc0a00720c */ /* 0x000fc600047c1270 */
[----:B------:R-:W2:Y:S01]  /*98230*/  LDL.LU R10, [R1+0xcf0] ;  /* 0x000cf000010a7983 */ /* 0x000ea20000300800 */
[----:B------:R-:W2:Y:S03]  /*98240*/  LDC R252, c[0x0][0x22c] ;  /* 0x00008b00fffc7b82 */ /* 0x000ea60000000800 */
[----:B------:R-:W2:Y:S04]  /*98250*/  LDL.LU.64 R156, [R1+0x860] ;  /* 0x00086000019c7983 */ /* 0x000ea80000300a00 */
[----:B------:R-:W2:Y:S04]  /*98260*/  LDL.LU R144, [R1+0xd04] ;  /* 0x000d040001907983 */ /* 0x000ea80000300800 */
[----:B------:R-:W2:Y:S04]  /*98270*/  LDL.LU.64 R166, [R1+0x858] ;  /* 0x0008580001a67983 */ /* 0x000ea80000300a00 */
[----:B----4-:R-:W4:Y:S01]  /*98280*/  LDL.LU R154, [R1+0xcf4] ;  /* 0x000cf400019a7983 */ /* 0x010f220000300800 */
[----:B-1----:R-:W-:-:S03]  /*98290*/  ISETP.LT.AND P3, PT, R9, R11, !P0 ;  /* 0x0000000b0900720c */ /* 0x002fc60004761270 */
[----:B------:R-:W4:Y:S04]  /*982a0*/  LDL.LU R9, [R1+0x2414] ;  /* 0x0024140001097983 */ /* 0x000f280000300800 */
[----:B------:R-:W4:Y:S04]  /*982b0*/  LDL.LU R139, [R1+0x2410] ;  /* 0x00241000018b7983 */ /* 0x000f280000300800 */
[----:B------:R-:W4:Y:S04]  /*982c0*/  LDL.LU R136, [R1+0x240c] ;  /* 0x00240c0001887983 */ /* 0x000f280000300800 */
[----:B------:R-:W4:Y:S04]  /*982d0*/  LDL.LU.64 R124, [R1+0x850] ;  /* 0x00085000017c7983 */ /* 0x000f280000300a00 */
[----:B------:R-:W4:Y:S01]  /*982e0*/  LDL.LU R11, [R1+0xd08] ;  /* 0x000d0800010b7983 */ /* 0x000f220000300800 */
[----:B---3--:R-:W-:-:S02]  /*982f0*/  ISETP.LT.AND P4, PT, R122, R0, !P0 ;  /* 0x000000007a00720c */ /* 0x008fc40004781270 */
[----:B------:R-:W1:Y:S01]  /*98300*/  LDC R0, c[0x0][0x22c] ;  /* 0x00008b00ff007b82 */ /* 0x000e620000000800 */
[----:B------:R-:W3:Y:S04]  /*98310*/  LDL.LU.64 R146, [R1+0x838] ;  /* 0x0008380001927983 */ /* 0x000ee80000300a00 */
[----:B------:R-:W3:Y:S04]  /*98320*/  LDL.LU R145, [R1+0xcf8] ;  /* 0x000cf80001917983 */ /* 0x000ee80000300800 */
[----:B------:R-:W3:Y:S04]  /*98330*/  LDL.LU.64 R164, [R1+0x830] ;  /* 0x0008300001a47983 */ /* 0x000ee80000300a00 */
[----:B------:R-:W3:Y:S04]  /*98340*/  LDL.LU R155, [R1+0xd0c] ;  /* 0x000d0c00019b7983 */ /* 0x000ee80000300800 */
[----:B------:R-:W3:Y:S04]  /*98350*/  LDL.LU.64 R122, [R1+0x828] ;  /* 0x00082800017a7983 */ /* 0x000ee80000300a00 */
[----:B------:R-:W3:Y:S04]  /*98360*/  LDL.LU R57, [R1+0xcfc] ;  /* 0x000cfc0001397983 */ /* 0x000ee80000300800 */
[----:B--2---:R2:W-:Y:S04]  /*98370*/  @P2 STG.E desc[UR60][R130.64], R8 ;  /* 0x0000000882002986 */ /* 0x0045e8000c10193c */
[----:B--2---:R-:W2:Y:S04]  /*98380*/  LDL.LU.64 R130, [R1+0x2750] ;  /* 0x0027500001827983 */ /* 0x004ea80000300a00 */
[----:B------:R-:W2:Y:S04]  /*98390*/  LDL.LU R8, [R1+0x2408] ;  /* 0x0024080001087983 */ /* 0x000ea80000300800 */
[----:B------:R-:W2:Y:S04]  /*983a0*/  LDL.LU R140, [R1+0x2404] ;  /* 0x00240400018c7983 */ /* 0x000ea80000300800 */
[----:B------:R-:W-:Y:S04]  /*983b0*/  @P5 STG.E desc[UR60][R152.64], R162 ;  /* 0x000000a298005986 */ /* 0x000fe8000c10193c */
[----:B------:R1:W-:Y:S01]  /*983c0*/  @P6 STG.E desc[UR60][R160.64], R163 ;  /* 0x000000a3a0006986 */ /* 0x0003e2000c10193c */
[----:B----4-:R-:W-:-:S03]  /*983d0*/  ISETP.LT.AND P2, PT, R9, R56, !P0 ;  /* 0x000000380900720c */ /* 0x010fc60004741270 */
[----:B------:R-:W4:Y:S04]  /*983e0*/  LDL.LU R56, [R1+0x2400] ;  /* 0x0024000001387983 */ /* 0x000f280000300800 */
[----:B-1----:R-:W4:Y:S01]  /*983f0*/  LDL.LU.64 R162, [R1+0x820] ;  /* 0x0008200001a27983 */ /* 0x002f220000300a00 */
[----:B------:R-:W-:-:S03]  /*98400*/  ISETP.LT.AND P6, PT, R136, R137, !P0 ;  /* 0x000000898800720c */ /* 0x000fc600047c1270 */
[----:B------:R-:W4:Y:S01]  /*98410*/  LDL.LU R9, [R1+0xce0] ;  /* 0x000ce00001097983 */ /* 0x000f220000300800 */
[----:B------:R-:W1:Y:S03]  /*98420*/  LDC R137, c[0x0][0x22c] ;  /* 0x00008b00ff897b82 */ /* 0x000e660000000800 */
[----:B------:R-:W4:Y:S04]  /*98430*/  LDL.LU R136, [R1+0x23fc] ;  /* 0x0023fc0001887983 */ /* 0x000f280000300800 */
[----:B------:R3:W-:Y:S01]  /*98440*/  @P4 STG.E desc[UR60][R158.64], R10 ;  /* 0x0000000a9e004986 */ /* 0x0007e2000c10193c */
[----:B------:R-:W-:Y:S02]  /*98450*/  ISETP.LT.AND P4, PT, R139, R142, !P0 ;  /* 0x0000008e8b00720c */ /* 0x000fe40004781270 */
[----:B------:R-:W1:Y:S01]  /*98460*/  LDC R139, c[0x0][0x22c] ;  /* 0x00008b00ff8b7b82 */ /* 0x000e620000000800 */
[----:B------:R-:W-:Y:S04]  /*98470*/  @P3 STG.E desc[UR60][R156.64], R144 ;  /* 0x000000909c003986 */ /* 0x000fe8000c10193c */
[----:B------:R2:W-:Y:S03]  /*98480*/  @P2 STG.E desc[UR60][R166.64], R154 ;  /* 0x0000009aa6002986 */ /* 0x0005e6000c10193c */
[----:B---3--:R-:W3:Y:S03]  /*98490*/  LDC R10, c[0x0][0x22c] ;  /* 0x00008b00ff0a7b82 */ /* 0x008ee60000000800 */
[----:B------:R2:W-:Y:S04]  /*984a0*/  @P4 STG.E desc[UR60][R124.64], R11 ;  /* 0x0000000b7c004986 */ /* 0x0005e8000c10193c */
[----:B------:R-:W-:Y:S01]  /*984b0*/  @P6 STG.E desc[UR60][R146.64], R145 ;  /* 0x0000009192006986 */ /* 0x000fe2000c10193c */
[----:B--2---:R-:W-:-:S03]  /*984c0*/  ISETP.LT.AND P3, PT, R8, R141, !P0 ;  /* 0x0000008d0800720c */ /* 0x004fc60004761270 */
[----:B------:R-:W3:Y:S01]  /*984d0*/  LDL.LU R8, [R1+0x23f8] ;  /* 0x0023f80001087983 */ /* 0x000ee20000300800 */
[----:B------:R-:W2:Y:S01]  /*984e0*/  LDC R141, c[0x0][0x22c] ;  /* 0x00008b00ff8d7b82 */ /* 0x000ea20000000800 */
[----:B------:R-:W-:Y:S02]  /*984f0*/  ISETP.LT.AND P5, PT, R140, R252, !P0 ;  /* 0x000000fc8c00720c */ /* 0x000fe400047a1270 */
[----:B------:R-:W2:Y:S04]  /*98500*/  LDL.LU.64 R166, [R1+0x818] ;  /* 0x0008180001a67983 */ /* 0x000ea80000300a00 */
[----:B------:R-:W2:Y:S01]  /*98510*/  LDL.LU R154, [R1+0xcd0] ;  /* 0x000cd000019a7983 */ /* 0x000ea20000300800 */
[----:B------:R-:W1:Y:S03]  /*98520*/  LDC R252, c[0x0][0x22c] ;  /* 0x00008b00fffc7b82 */ /* 0x000e660000000800 */
[----:B------:R-:W2:Y:S04]  /*98530*/  LDL.LU.64 R124, [R1+0x810] ;  /* 0x00081000017c7983 */ /* 0x000ea80000300a00 */
[----:B------:R-:W2:Y:S01]  /*98540*/  LDL.LU R11, [R1+0xce4] ;  /* 0x000ce400010b7983 */ /* 0x000ea20000300800 */
[----:B------:R-:W1:Y:S03]  /*98550*/  LDC R140, c[0x0][0x22c] ;  /* 0x00008b00ff8c7b82 */ /* 0x000e660000000800 */
[----:B------:R-:W-:Y:S04]  /*98560*/  @P3 STG.E desc[UR60][R164.64], R155 ;  /* 0x0000009ba4003986 */ /* 0x000fe8000c10193c */
[----:B------:R4:W-:Y:S02]  /*98570*/  @P5 STG.E desc[UR60][R122.64], R57 ;  /* 0x000000397a005986 */ /* 0x0009e4000c10193c */
[----:B----4-:R-:W-:-:S02]  /*98580*/  ISETP.LT.AND P4, PT, R136, R138, !P0 ;  /* 0x0000008a8800720c */ /* 0x010fc40004781270 */
[----:B------:R-:W1:Y:S01]  /*98590*/  LDL.LU R138, [R1+0x23f4] ;  /* 0x0023f400018a7983 */ /* 0x000e620000300800 */
[----:B------:R-:W-:Y:S01]  /*985a0*/  ISETP.LT.AND P2, PT, R56, R0, !P0 ;  /* 0x000000003800720c */ /* 0x000fe20004741270 */
[----:B------:R-:W4:Y:S02]  /*985b0*/  LDC R136, c[0x0][0x22c] ;  /* 0x00008b00ff887b82 */ /* 0x000f240000000800 */
[----:B------:R-:W4:Y:S04]  /*985c0*/  LDL.LU R123, [R1+0x23f0] ;  /* 0x0023f000017b7983 */ /* 0x000f280000300800 */
[----:B------:R-:W4:Y:S02]  /*985d0*/  LDL.LU R122, [R1+0x23ec] ;  /* 0x0023ec00017a7983 */ /* 0x000f240000300800 */
[----:B------:R-:W4:Y:S02]  /*985e0*/  LDC R56, c[0x0][0x22c] ;  /* 0x00008b00ff387b82 */ /* 0x000f240000000800 */
[----:B------:R-:W4:Y:S04]  /*985f0*/  LDL.LU.64 R164, [R1+0x7f8] ;  /* 0x0007f80001a47983 */ /* 0x000f280000300a00 */
[----:B------:R3:W-:Y:S02]  /*98600*/  @P2 STG.E desc[UR60][R162.64], R9 ;  /* 0x00000009a2002986 */ /* 0x0007e4000c10193c */
[----:B------:R-:W4:Y:S01]  /*98610*/  LDC R0, c[0x0][0x22c] ;  /* 0x00008b00ff007b82 */ /* 0x000f220000000800 */
[----:B---3--:R-:W-:-:S02]  /*98620*/  ISETP.LT.AND P3, PT, R8, R10, !P0 ;  /* 0x0000000a0800720c */ /* 0x008fc40004761270 */
[----:B------:R-:W3:Y:S04]  /*98630*/  LDL.LU R8, [R1+0xcd4] ;  /* 0x000cd40001087983 */ /* 0x000ee80000300800 */
[----:B------:R-:W3:Y:S04]  /*98640*/  LDL.LU R10, [R1+0x23e8] ;  /* 0x0023e800010a7983 */ /* 0x000ee80000300800 */
[----:B------:R-:W3:Y:S04]  /*98650*/  LDL.LU R9, [R1+0x23e4] ;  /* 0x0023e40001097983 */ /* 0x000ee80000300800 */
[----:B------:R-:W3:Y:S04]  /*98660*/  LDL.LU.64 R160, [R1+0x7f0] ;  /* 0x0007f00001a07983 */ /* 0x000ee80000300a00 */
[----:B------:R-:W3:Y:S04]  /*98670*/  LDL.LU R57, [R1+0xce8] ;  /* 0x000ce80001397983 */ /* 0x000ee80000300800 */
[----:B------:R-:W3:Y:S04]  /*98680*/  LDL.LU.64 R158, [R1+0x7e8] ;  /* 0x0007e800019e7983 */ /* 0x000ee80000300a00 */
[----:B------:R-:W3:Y:S04]  /*98690*/  LDL.LU R146, [R1+0xcd8] ;  /* 0x000cd80001927983 */ /* 0x000ee80000300800 */
[----:B------:R-:W3:Y:S04]  /*986a0*/  LDL.LU.64 R162, [R1+0x7e0] ;  /* 0x0007e00001a27983 */ /* 0x000ee80000300a00 */
[----:B------:R-:W3:Y:S04]  /*986b0*/  LDL.LU R155, [R1+0xcec] ;  /* 0x000cec00019b7983 */ /* 0x000ee80000300800 */
[----:B------:R-:W3:Y:S04]  /*986c0*/  LDL.LU.64 R156, [R1+0x7d8] ;  /* 0x0007d800019c7983 */ /* 0x000ee80000300a00 */
[----:B------:R-:W3:Y:S04]  /*986d0*/  LDL.LU R147, [R1+0xcdc] ;  /* 0x000cdc0001937983 */ /* 0x000ee80000300800 */
[----:B--2---:R2:W-:Y:S04]  /*986e0*/  @P4 STG.E desc[UR60][R166.64], R154 ;  /* 0x0000009aa6004986 */ /* 0x0045e8000c10193c */
[----:B------:R2:W-:Y:S01]  /*986f0*/  @P3 STG.E desc[UR60][R124.64], R11 ;  /* 0x0000000b7c003986 */ /* 0x0005e2000c10193c */
[----:B-1----:R-:W-:-:S03]  /*98700*/  ISETP.LT.AND P2, PT, R138, R139, !P0 ;  /* 0x0000008b8a00720c */ /* 0x002fc60004741270 */
[----:B------:R-:W3:Y:S01]  /*98710*/  LDL.LU R139, [R1+0x23e0] ;  /* 0x0023e000018b7983 */ /* 0x000ee20000300800 */
[----:B------:R-:W1:Y:S01]  /*98720*/  LDC R138, c[0x0][0x22c] ;  /* 0x00008b00ff8a7b82 */ /* 0x000e620000000800 */
[----:B----4-:R-:W-:Y:S02]  /*98730*/  ISETP.LT.AND P5, PT, R123, R137, !P0 ;  /* 0x000000897b00720c */ /* 0x010fe400047a1270 */
[----:B------:R-:W4:Y:S01]  /*98740*/  LDL.LU R123, [R1+0x23dc] ;  /* 0x0023dc00017b7983 */ /* 0x000f220000300800 */
[----:B------:R-:W-:-:S03]  /*98750*/  ISETP.LT.AND P6, PT, R122, R252, !P0 ;  /* 0x000000fc7a00720c */ /* 0x000fc600047c1270 */
[----:B--2---:R-:W2:Y:S01]  /*98760*/  LDL.LU.64 R166, [R1+0x7d0] ;  /* 0x0007d00001a67983 */ /* 0x004ea20000300a00 */
[----:B------:R-:W2:Y:S03]  /*98770*/  LDC R137, c[0x0][0x22c] ;  /* 0x00008b00ff897b82 */ /* 0x000ea60000000800 */
[----:B------:R-:W2:Y:S04]  /*98780*/  LDL.LU R122, [R1+0xcc0] ;  /* 0x000cc000017a7983 */ /* 0x000ea80000300800 */
[----:B------:R-:W1:Y:S01]  /*98790*/  LDL.LU R11, [R1+0x23d8] ;  /* 0x0023d800010b7983 */ /* 0x000e620000300800 */
[----:B------:R-:W2:Y:S03]  /*987a0*/  LDC R252, c[0x0][0x22c] ;  /* 0x00008b00fffc7b82 */ /* 0x000ea60000000800 */
[----:B------:R-:W2:Y:S04]  /*987b0*/  LDL.LU.64 R144, [R1+0x7b8] ;  /* 0x0007b80001907983 */ /* 0x000ea80000300a00 */
[----:B------:R-:W2:Y:S04]  /*987c0*/  LDL.LU R154, [R1+0xcb0] ;  /* 0x000cb000019a7983 */ /* 0x000ea80000300800 */
[----:B------:R-:W2:Y:S01]  /*987d0*/  LDL.LU.64 R124, [R1+0x7b0] ;  /* 0x0007b000017c7983 */ /* 0x000ea20000300a00 */
[----:B---3--:R-:W-:-:S03]  /*987e0*/  ISETP.LT.AND P4, PT, R10, R56, !P0 ;  /* 0x000000380a00720c */ /* 0x008fc60004781270 */
[----:B------:R-:W3:Y:S04]  /*987f0*/  LDL.LU R56, [R1+0xcc4] ;  /* 0x000cc40001387983 */ /* 0x000ee80000300800 */
[----:B------:R-:W3:Y:S01]  /*98800*/  LDL.LU R10, [R1+0x23d4] ;  /* 0x0023d400010a7983 */ /* 0x000ee20000300800 */
[----:B------:R-:W-:Y:S02]  /*98810*/  ISETP.LT.AND P3, PT, R9, R0, !P0 ;  /* 0x000000000900720c */ /* 0x000fe40004761270 */
[----:B------:R-:W3:Y:S01]  /*98820*/  LDC R0, c[0x0][0x22c] ;  /* 0x00008b00ff007b82 */ /* 0x000ee20000000800 */
[----:B------:R4:W-:Y:S04]  /*98830*/  @P2 STG.E desc[UR60][R164.64], R8 ;  /* 0x00000008a4002986 */ /* 0x0009e8000c10193c */
[----:B------:R4:W-:Y:S04]  /*98840*/  @P5 STG.E desc[UR60][R160.64], R57 ;  /* 0x00000039a0005986 */ /* 0x0009e8000c10193c */
[----:B------:R-:W3:Y:S04]  /*98850*/  LDL.LU R9, [R1+0x23d0] ;  /* 0x0023d00001097983 */ /* 0x000ee80000300800 */
[----:B------:R-:W-:Y:S04]  /*98860*/  @P6 STG.E desc[UR60][R158.64], R146 ;  /* 0x000000929e006986 */ /* 0x000fe8000c10193c */
[----:B----4-:R-:W4:Y:S01]  /*98870*/  LDL.LU.64 R164, [R1+0x7a8] ;  /* 0x0007a80001a47983 */ /* 0x010f220000300a00 */
[----:B------:R-:W4:Y:S03]  /*98880*/  LDC R57, c[0x0][0x22c] ;  /* 0x00008b00ff397b82 */ /* 0x000f260000000800 */
[----:B------:R1:W-:Y:S04]  /*98890*/  @P4 STG.E desc[UR60][R162.64], R155 ;  /* 0x0000009ba2004986 */ /* 0x0003e8000c10193c */
[----:B------:R-:W4:Y:S01]  /*988a0*/  LDL.LU R8, [R1+0xcb4] ;  /* 0x000cb40001087983 */ /* 0x000f220000300800 */
[----:B------:R-:W-:-:S03]  /*988b0*/  ISETP.LT.AND P4, PT, R123, R136, !P0 ;  /* 0x000000887b00720c */ /* 0x000fc60004781270 */
[----:B------:R-:W4:Y:S01]  /*988c0*/  LDL.LU R123, [R1+0x23cc] ;  /* 0x0023cc00017b7983 */ /* 0x000f220000300800 */
[----:B------:R-:W-:Y:S01]  /*988d0*/  ISETP.LT.AND P2, PT, R139, R140, !P0 ;  /* 0x0000008c8b00720c */ /* 0x000fe20004741270 */
[----:B------:R-:W4:Y:S02]  /*988e0*/  LDC R136, c[0x0][0x22c] ;  /* 0x00008b00ff887b82 */ /* 0x000f240000000800 */
[----:B-1----:R-:W4:Y:S04]  /*988f0*/  LDL.LU.64 R162, [R1+0x7a0] ;  /* 0x0007a00001a27983 */ /* 0x002f280000300a00 */
[----:B------:R-:W4:Y:S01]  /*98900*/  LDL.LU R155, [R1+0xcc8] ;  /* 0x000cc800019b7983 */ /* 0x000f220000300800 */
[----:B------:R-:W-:Y:S01]  /*98910*/  ISETP.LT.AND P6, PT, R11, R138, !P0 ;  /* 0x0000008a0b00720c */ /* 0x000fe200047c1270 */
[----:B------:R-:W1:Y:S02]  /*98920*/  LDC R140, c[0x0][0x22c] ;  /* 0x00008b00ff8c7b82 */ /* 0x000e640000000800 */
[----:B------:R-:W4:Y:S04]  /*98930*/  LDL.LU R11, [R1+0x23c8] ;  /* 0x0023c800010b7983 */ /* 0x000f280000300800 */
[----:B------:R-:W-:Y:S02]  /*98940*/  @P3 STG.E desc[UR60][R156.64], R147 ;  /* 0x000000939c003986 */ /* 0x000fe4000c10193c */
[----:B------:R-:W1:Y:S02]  /*98950*/  LDC R138, c[0x0][0x22c] ;  /* 0x00008b00ff8a7b82 */ /* 0x000e640000000800 */
[----:B--2---:R2:W-:Y:S04]  /*98960*/  @P2 STG.E desc[UR60][R166.64], R122 ;  /* 0x0000007aa6002986 */ /* 0x0045e8000c10193c */
[----:B------:R-:W-:Y:S01]  /*98970*/  @P4 STG.E desc[UR60][R144.64], R154 ;  /* 0x0000009a90004986 */ /* 0x000fe2000c10193c */
[----:B---3--:R-:W-:-:S03]  /*98980*/  ISETP.LT.AND P3, PT, R10, R137, !P0 ;  /* 0x000000890a00720c */ /* 0x008fc60004761270 */
[----:B------:R-:W3:Y:S04]  /*98990*/  LDL.LU R10, [R1+0x23c4] ;  /* 0x0023c400010a7983 */ /* 0x000ee80000300800 */
[----:B------:R-:W3:Y:S04]  /*989a0*/  LDL.LU.64 R142, [R1+0x798] ;  /* 0x00079800018e7983 */ /* 0x000ee80000300a00 */
[----:B------:R-:W3:Y:S04]  /*989b0*/  LDL.LU R161, [R1+0xcb8] ;  /* 0x000cb80001a17983 */ /* 0x000ee80000300800 */
[----:B--2---:R-:W2:Y:S04]  /*989c0*/  LDL.LU.64 R166, [R1+0x790] ;  /* 0x0007900001a67983 */ /* 0x004ea80000300a00 */
[----:B------:R-:W2:Y:S04]  /*989d0*/  LDL.LU R122, [R1+0xccc] ;  /* 0x000ccc00017a7983 */ /* 0x000ea80000300800 */
[----:B------:R1:W-:Y:S04]  /*989e0*/  @P6 STG.E desc[UR60][R124.64], R56 ;  /* 0x000000387c006986 */ /* 0x0003e8000c10193c */
[----:B----4-:R4:W-:Y:S04]  /*989f0*/  @P3 STG.E desc[UR60][R164.64], R8 ;  /* 0x00000008a4003986 */ /* 0x0109e8000c10193c */
[----:B-1----:R-:W2:Y:S04]  /*98a00*/  LDL.LU.64 R124, [R1+0x778] ;  /* 0x00077800017c7983 */ /* 0x002ea80000300a00 */
[----:B------:R-:W2:Y:S04]  /*98a10*/  LDL.LU R56, [R1+0xcbc] ;  /* 0x000cbc0001387983 */ /* 0x000ea80000300800 */
[----:B------:R-:W2:Y:S01]  /*98a20*/  LDL.LU R139, [R1+0x23c0] ;  /* 0x0023c000018b7983 */ /* 0x000ea20000300800 */
[----:B------:R-:W-:-:S03]  /*98a30*/  ISETP.LT.AND P4, PT, R11, R57, !P0 ;  /* 0x000000390b00720c */ /* 0x000fc60004781270 */
[----:B------:R-:W2:Y:S04]  /*98a40*/  LDL.LU R57, [R1+0x23bc] ;  /* 0x0023bc0001397983 */ /* 0x000ea80000300800 */
[----:B----4-:R-:W4:Y:S01]  /*98a50*/  LDL.LU R8, [R1+0x23b8] ;  /* 0x0023b80001087983 */ /* 0x010f220000300800 */
[----:B------:R-:W-:Y:S02]  /*98a60*/  ISETP.LT.AND P5, PT, R9, R252, !P0 ;  /* 0x000000fc0900720c */ /* 0x000fe400047a1270 */
[----:B------:R-:W4:Y:S01]  /*98a70*/  LDC R9, c[0x0][0x22c] ;  /* 0x00008b00ff097b82 */ /* 0x000f220000000800 */
[----:B------:R-:W-:Y:S01]  /*98a80*/  ISETP.LT.AND P2, PT, R123, R0, !P0 ;  /* 0x000000007b00720c */ /* 0x000fe20004741270 */
[----:B------:R-:W4:Y:S04]  /*98a90*/  LDL.LU.64 R158, [R1+0x770] ;  /* 0x00077000019e7983 */ /* 0x000f280000300a00 */
[----:B------:R-:W4:Y:S02]  /*98aa0*/  LDL.LU R146, [R1+0xca0] ;  /* 0x000ca00001927983 */ /* 0x000f240000300800 */
[----:B------:R-:W1:Y:S02]  /*98ab0*/  LDC R0, c[0x0][0x22c] ;  /* 0x00008b00ff007b82 */ /* 0x000e640000000800 */
[----:B------:R-:W4:Y:S04]  /*98ac0*/  LDL.LU.64 R164, [R1+0x768] ;  /* 0x0007680001a47983 */ /* 0x000f280000300a00 */
[----:B------:R-:W4:Y:S02]  /*98ad0*/  LDL.LU R11, [R1+0xc90] ;  /* 0x000c9000010b7983 */ /* 0x000f240000300800 */
[----:B------:R-:W1:Y:S02]  /*98ae0*/  LDC R252, c[0x0][0x22c] ;  /* 0x00008b00fffc7b82 */ /* 0x000e640000000800 */
[----:B------:R-:W1:Y:S04]  /*98af0*/  LDL.LU R137, [R1+0x23b4] ;  /* 0x0023b40001897983 */ /* 0x000e680000300800 */
[----:B------:R2:W-:Y:S02]  /*98b00*/  @P5 STG.E desc[UR60][R162.64], R155 ;  /* 0x0000009ba2005986 */ /* 0x0005e4000c10193c */
[----:B------:R-:W1:Y:S01]  /*98b10*/  LDC R123, c[0x0][0x22c] ;  /* 0x00008b00ff7b7b82 */ /* 0x000e620000000800 */
[----:B---3--:R-:W-:-:S02]  /*98b20*/  ISETP.LT.AND P3, PT, R10, R136, !P0 ;  /* 0x000000880a00720c */ /* 0x008fc40004761270 */
[----:B------:R-:W3:Y:S05]  /*98b30*/  LDL.LU R10, [R1+0x23b0] ;  /* 0x0023b000010a7983 */ /* 0x000eea0000300800 */
[----:B------:R-:W3:Y:S01]  /*98b40*/  LDC R136, c[0x0][0x22c] ;  /* 0x00008b00ff887b82 */ /* 0x000ee20000000800 */
[----:B------:R-:W3:Y:S04]  /*98b50*/  LDL.LU.64 R156, [R1+0x760] ;  /* 0x00076000019c7983 */ /* 0x000ee80000300a00 */
[----:B------:R-:W3:Y:S04]  /*98b60*/  LDL.LU R147, [R1+0xca4] ;  /* 0x000ca40001937983 */ /* 0x000ee80000300800 */
[----:B------:R-:W3:Y:S04]  /*98b70*/  LDL.LU.64 R144, [R1+0x748] ;  /* 0x0007480001907983 */ /* 0x000ee80000300a00 */
[----:B------:R-:W3:Y:S04]  /*98b80*/  LDL.LU R154, [R1+0xc94] ;  /* 0x000c9400019a7983 */ /* 0x000ee80000300800 */
[----:B------:R-:W-:Y:S04]  /*98b90*/  @P2 STG.E desc[UR60][R142.64], R161 ;  /* 0x000000a18e002986 */ /* 0x000fe8000c10193c */
[----:B--2---:R-:W2:Y:S04]  /*98ba0*/  LDL.LU.64 R162, [R1+0x740] ;  /* 0x0007400001a27983 */ /* 0x004ea80000300a00 */
[----:B------:R4:W-:Y:S04]  /*98bb0*/  @P4 STG.E desc[UR60][R166.64], R122 ;  /* 0x0000007aa6004986 */ /* 0x0009e8000c10193c */
[----:B------:R-:W2:Y:S04]  /*98bc0*/  LDL.LU R155, [R1+0xca8] ;  /* 0x000ca800019b7983 */ /* 0x000ea80000300800 */
[----:B------:R4:W-:Y:S02]  /*98bd0*/  @P3 STG.E desc[UR60][R124.64], R56 ;  /* 0x000000387c003986 */ /* 0x0009e4000c10193c */
[----:B----4-:R-:W-:-:S02]  /*98be0*/  ISETP.LT.AND P4, PT, R8, R9, !P0 ;  /* 0x000000090800720c */ /* 0x010fc40004781270 */
[----:B------:R-:W4:Y:S04]  /*98bf0*/  LDL.LU R9, [R1+0x23ac] ;  /* 0x0023ac0001097983 */ /* 0x000f280000300800 */
[----:B------:R-:W4:Y:S04]  /*98c00*/  LDL.LU R122, [R1+0x23a8] ;  /* 0x0023a800017a7983 */ /* 0x000f280000300800 */
[----:B------:R-:W4:Y:S04]  /*98c10*/  LDL.LU.64 R166, [R1+0x738] ;  /* 0x0007380001a67983 */ /* 0x000f280000300a00 */
[----:B------:R-:W4:Y:S04]  /*98c20*/  LDL.LU R8, [R1+0xc98] ;  /* 0x000c980001087983 */ /* 0x000f280000300800 */
[----:B------:R-:W4:Y:S01]  /*98c30*/  LDL.LU R56, [R1+0x23a4] ;  /* 0x0023a40001387983 */ /* 0x000f220000300800 */
[----:B------:R-:W-:-:S02]  /*98c40*/  ISETP.LT.AND P6, PT, R57, R138, !P0 ;  /* 0x0000008a3900720c */ /* 0x000fc400047c1270 */
[----:B------:R-:W4:Y:S01]  /*98c50*/  LDC R57, c[0x0][0x22c] ;  /* 0x00008b00ff397b82 */ /* 0x000f220000000800 */
[----:B------:R-:W-:Y:S01]  /*98c60*/  ISETP.LT.AND P2, PT, R139, R140, !P0 ;  /* 0x0000008c8b00720c */ /* 0x000fe20004741270 */
[----:B------:R-:W4:Y:S01]  /*98c70*/  LDL.LU.64 R124, [R1+0x730] ;  /* 0x00073000017c7983 */ /* 0x000f220000300a00 */
[----:B-1----:R-:W-:-:S05]  /*98c80*/  ISETP.LT.AND P5, PT, R137, R252, !P0 ;  /* 0x000000fc8900720c */ /* 0x002fca00047a1270 */
[----:B------:R-:W1:Y:S06]  /*98c90*/  LDC R138, c[0x0][0x22c] ;  /* 0x00008b00ff8a7b82 */ /* 0x000e6c0000000800 */
[----:B------:R-:W-:Y:S01]  /*98ca0*/  @P2 STG.E desc[UR60][R158.64], R146 ;  /* 0x000000929e002986 */ /* 0x000fe2000c10193c */
[----:B---3--:R-:W-:Y:S01]  /*98cb0*/  ISETP.LT.AND P3, PT, R10, R0, !P0 ;  /* 0x000000000a00720c */ /* 0x008fe20004761270 */
[----:B------:R-:W3:Y:S02]  /*98cc0*/  LDC R252, c[0x0][0x22c] ;  /* 0x00008b00fffc7b82 */ /* 0x000ee40000000800 */
[----:B------:R-:W3:Y:S04]  /*98cd0*/  LDL.LU R10, [R1+0xcac] ;  /* 0x000cac00010a7983 */ /* 0x000ee80000300800 */
[----:B------:R2:W-:Y:S02]  /*98ce0*/  @P6 STG.E desc[UR60][R164.64], R11 ;  /* 0x0000000ba4006986 */ /* 0x0005e4000c10193c */
[----:B------:R-:W3:Y:S08]  /*98cf0*/  LDC R0, c[0x0][0x22c] ;  /* 0x00008b00ff007b82 */ /* 0x000ef00000000800 */
[----:B------:R-:W3:Y:S01]  /*98d00*/  LDC R139, c[0x0][0x22c] ;  /* 0x00008b00ff8b7b82 */ /* 0x000ee20000000800 */
[----:B--2---:R-:W2:Y:S04]  /*98d10*/  LDL.LU.64 R164, [R1+0x728] ;  /* 0x0007280001a47983 */ /* 0x004ea80000300a00 */
[----:B------:R-:W2:Y:S03]  /*98d20*/  LDL.LU R11, [R1+0xc9c] ;  /* 0x000c9c00010b7983 */ /* 0x000ea60000300800 */
[----:B------:R-:W2:Y:S01]  /*98d30*/  LDC R140, c[0x0][0x22c] ;  /* 0x00008b00ff8c7b82 */ /* 0x000ea20000000800 */
[----:B------:R-:W1:Y:S04]  /*98d40*/  LDL.LU R137, [R1+0x23a0] ;  /* 0x0023a00001897983 */ /* 0x000e680000300800 */
[----:B------:R-:W-:Y:S04]  /*98d50*/  @P4 STG.E desc[UR60][R156.64], R147 ;  /* 0x000000939c004986 */ /* 0x000fe8000c10193c */
[----:B------:R4:W-:Y:S04]  /*98d60*/  @P5 STG.E desc[UR60][R144.64], R154 ;  /* 0x0000009a90005986 */ /* 0x0009e8000c10193c */
[----:B------:R4:W-:Y:S02]  /*98d70*/  @P3 STG.E desc[UR60][R162.64], R155 ;  /* 0x0000009ba2003986 */ /* 0x0009e4000c10193c */
[----:B----4-:R-:W-:-:S02]  /*98d80*/  ISETP.LT.AND P2, PT, R9, R123, !P0 ;  /* 0x0000007b0900720c */ /* 0x010fc40004741270 */
[----:B------:R-:W4:Y:S01]  /*98d90*/  LDL.LU R123, [R1+0x239c] ;  /* 0x00239c00017b7983 */ /* 0x000f220000300800 */
[----:B------:R-:W4:Y:S01]  /*98da0*/  LDC R9, c[0x0][0x22c] ;  /* 0x00008b00ff097b82 */ /* 0x000f220000000800 */
[----:B------:R-:W-:-:S07]  /*98db0*/  ISETP.LT.AND P4, PT, R122, R136, !P0 ;  /* 0x000000887a00720c */ /* 0x000fce0004781270 */
[----:B------:R-:W4:Y:S01]  /*98dc0*/  LDC R136, c[0x0][0x22c] ;  /* 0x00008b00ff887b82 */ /* 0x000f220000000800 */
[----:B------:R-:W-:Y:S02]  /*98dd0*/  ISETP.LT.AND P6, PT, R56, R57, !P0 ;  /* 0x000000393800720c */ /* 0x000fe400047c1270 */
[----:B------:R-:W4:Y:S04]  /*98de0*/  LDL.LU R56, [R1+0x2398] ;  /* 0x0023980001387983 */ /* 0x000f280000300800 */
[----:B------:R-:W4:Y:S04]  /*98df0*/  LDL.LU.64 R160, [R1+0x720] ;  /* 0x0007200001a07983 */ /* 0x000f280000300a00 */
[----:B------:R-:W4:Y:S04]  /*98e00*/  LDL.LU R122, [R1+0xc80] ;  /* 0x000c8000017a7983 */ /* 0x000f280000300800 */
[----:B------:R-:W4:Y:S04]  /*98e10*/  LDL.LU.64 R158, [R1+0x708] ;  /* 0x00070800019e7983 */ /* 0x000f280000300a00 */
[----:B------:R-:W4:Y:S04]  /*98e20*/  LDL.LU R154, [R1+0xc70] ;  /* 0x000c7000019a7983 */ /* 0x000f280000300800 */
[----:B------:R-:W4:Y:S04]  /*98e30*/  LDL.LU.64 R162, [R1+0x700] ;  /* 0x0007000001a27983 */ /* 0x000f280000300a00 */
[----:B------:R-:W4:Y:S04]  /*98e40*/  LDL.LU R57, [R1+0xc84] ;  /* 0x000c840001397983 */ /* 0x000f280000300800 */
[----:B------:R3:W-:Y:S04]  /*98e50*/  @P2 STG.E desc[UR60][R166.64], R8 ;  /* 0x00000008a6002986 */ /* 0x0007e8000c10193c */
[----:B---3--:R-:W3:Y:S04]  /*98e60*/  LDL.LU R8, [R1+0x2394] ;  /* 0x0023940001087983 */ /* 0x008ee80000300800 */
[----:B------:R-:W3:Y:S01]  /*98e70*/  LDL.LU.64 R156, [R1+0x6f8] ;  /* 0x0006f800019c7983 */ /* 0x000ee20000300a00 */
[----:B-1----:R-:W-:-:S03]  /*98e80*/  ISETP.LT.AND P3, PT, R137, R138, !P0 ;  /* 0x0000008a8900720c */ /* 0x002fc60004761270 */
[----:B------:R-:W3:Y:S04]  /*98e90*/  LDL.LU R147, [R1+0xc74] ;  /* 0x000c740001937983 */ /* 0x000ee80000300800 */
[----:B------:R1:W-:Y:S04]  /*98ea0*/  @P4 STG.E desc[UR60][R124.64], R10 ;  /* 0x0000000a7c004986 */ /* 0x0003e8000c10193c */
[----:B-1----:R-:W3:Y:S04]  /*98eb0*/  LDL.LU R125, [R1+0x2390] ;  /* 0x00239000017d7983 */ /* 0x002ee80000300800 */
[----:B------:R-:W3:Y:S04]  /*98ec0*/  LDL.LU.64 R166, [R1+0x6f0] ;  /* 0x0006f00001a67983 */ /* 0x000ee80000300a00 */
[----:B------:R-:W3:Y:S04]  /*98ed0*/  LDL.LU R124, [R1+0xc88] ;  /* 0x000c8800017c7983 */ /* 0x000ee80000300800 */
[----:B------:R-:W3:Y:S04]  /*98ee0*/  LDL.LU R137, [R1+0x238c] ;  /* 0x00238c0001897983 */ /* 0x000ee80000300800 */
[----:B--2---:R1:W-:Y:S01]  /*98ef0*/  @P6 STG.E desc[UR60][R164.64], R11 ;  /* 0x0000000ba4006986 */ /* 0x0043e2000c10193c */
[----:B----4-:R-:W-:-:S02]  /*98f00*/  ISETP.LT.AND P5, PT, R123, R252, !P0 ;  /* 0x000000fc7b00720c */ /* 0x010fc400047a1270 */
[----:B------:R-:W2:Y:S01]  /*98f10*/  LDC R252, c[0x0][0x22c] ;  /* 0x00008b00fffc7b82 */ /* 0x000ea20000000800 */
[----:B------:R-:W-:Y:S02]  /*98f20*/  ISETP.LT.AND P2, PT, R56, R0, !P0 ;  /* 0x000000003800720c */ /* 0x000fe40004741270 */
[----:B------:R-:W4:Y:S05]  /*98f30*/  LDL.LU R56, [R1+0x2388] ;  /* 0x0023880001387983 */ /* 0x000f2a0000300800 */
[----:B------:R-:W2:Y:S01]  /*98f40*/  LDC R0, c[0x0][0x22c] ;  /* 0x00008b00ff007b82 */ /* 0x000ea20000000800 */
[----:B------:R-:W2:Y:S04]  /*98f50*/  LDL.LU.64 R144, [R1+0x6e8] ;  /* 0x0006e80001907983 */ /* 0x000ea80000300a00 */
[----:B------:R-:W2:Y:S04]  /*98f60*/  LDL.LU R123, [R1+0xc78] ;  /* 0x000c7800017b7983 */ /* 0x000ea80000300800 */
[----:B-1----:R-:W2:Y:S04]  /*98f70*/  LDL.LU.64 R164, [R1+0x6e0] ;  /* 0x0006e00001a47983 */ /* 0x002ea80000300a00 */
[----:B------:R-:W2:Y:S01]  /*98f80*/  LDL.LU R155, [R1+0xc8c] ;  /* 0x000c8c00019b7983 */ /* 0x000ea20000300800 */
[----:B---3--:R-:W-:-:S03]  /*98f90*/  ISETP.LT.AND P4, PT, R8, R9, !P0 ;  /* 0x000000090800720c */ /* 0x008fc60004781270 */
[----:B------:R-:W3:Y:S04]  /*98fa0*/  LDL.LU R8, [R1+0x2384] ;  /* 0x0023840001087983 */ /* 0x000ee80000300800 */
[----:B------:R-:W2:Y:S04]  /*98fb0*/  LDL.LU.64 R10, [R1+0x6c8] ;  /* 0x0006c800010a7983 */ /* 0x000ea80000300a00 */
[----:B------:R-:W2:Y:S04]  /*98fc0*/  LDL.LU R9, [R1+0xc7c] ;  /* 0x000c7c0001097983 */ /* 0x000ea80000300800 */
[----:B------:R1:W-:Y:S04]  /*98fd0*/  @P3 STG.E desc[UR60][R160.64], R122 ;  /* 0x0000007aa0003986 */ /* 0x0003e8000c10193c */
[----:B------:R-:W2:Y:S04]  /*98fe0*/  LDL.LU R138, [R1+0x2380] ;  /* 0x00238000018a7983 */ /* 0x000ea80000300800 */
[----:B------:R-:W-:Y:S01]  /*98ff0*/  @P5 STG.E desc[UR60][R158.64], R154 ;  /* 0x0000009a9e005986 */ /* 0x000fe2000c10193c */
[----:B------:R-:W-:-:S03]  /*99000*/  ISETP.LT.AND P3, PT, R125, R141, !P0 ;  /* 0x0000008d7d00720c */ /* 0x000fc60004761270 */
[----:B------:R1:W-:Y:S02]  /*99010*/  @P2 STG.E desc[UR60][R162.64], R57 ;  /* 0x00000039a2002986 */ /* 0x0003e4000c10193c */
[----:B-1----:R-:W1:Y:S02]  /*99020*/  LDC R122, c[0x0][0x22c] ;  /* 0x00008b00ff7a7b82 */ /* 0x002e640000000800 */
[----:B------:R-:W2:Y:S06]  /*99030*/  LDL.LU R125, [R1+0x237c] ;  /* 0x00237c00017d7983 */ /* 0x000eac0000300800 */
[----:B------:R-:W1:Y:S01]  /*99040*/  LDC R141, c[0x0][0x22c] ;  /* 0x00008b00ff8d7b82 */ /* 0x000e620000000800 */
[----:B------:R-:W2:Y:S04]  /*99050*/  LDL.LU.64 R162, [R1+0x6c0] ;  /* 0x0006c00001a27983 */ /* 0x000ea80000300a00 */
[----:B------:R-:W2:Y:S03]  /*99060*/  LDL.LU R154, [R1+0xc60] ;  /* 0x000c6000019a7983 */ /* 0x000ea60000300800 */
[----:B------:R-:W1:Y:S01]  /*99070*/  LDC R57, c[0x0][0x22c] ;  /* 0x00008b00ff397b82 */ /* 0x000e620000000800 */
[----:B------:R-:W-:Y:S01]  /*99080*/  @P4 STG.E desc[UR60][R156.64], R147 ;  /* 0x000000939c004986 */ /* 0x000fe2000c10193c */
[----:B----4-:R-:W-:-:S03]  /*99090*/  ISETP.LT.AND P6, PT, R56, R136, !P0 ;  /* 0x000000883800720c */ /* 0x010fc600047c1270 */
[----:B------:R-:W1:Y:S01]  /*990a0*/  LDL.LU R56, [R1+0x2378] ;  /* 0x0023780001387983 */ /* 0x000e620000300800 */
[----:B------:R-:W-:Y:S02]  /*990b0*/  ISETP.LT.AND P2, PT, R137, R140, !P0 ;  /* 0x0000008c8900720c */ /* 0x000fe40004741270 */
[----:B------:R-:W4:Y:S01]  /*990c0*/  LDC R136, c[0x0][0x22c] ;  /* 0x00008b00ff887b82 */ /* 0x000f220000000800 */
[----:B---3--:R-:W-:Y:S01]  /*990d0*/  ISETP.LT.AND P4, PT, R8, R139, !P0 ;  /* 0x0000008b0800720c */ /* 0x008fe20004781270 */
[----:B------:R3:W-:Y:S06]  /*990e0*/  @P3 STG.E desc[UR60][R166.64], R124 ;  /* 0x0000007ca6003986 */ /* 0x0007ec000c10193c */
[----:B------:R-:W4:Y:S01]  /*990f0*/  LDC R137, c[0x0][0x22c] ;  /* 0x00008b00ff897b82 */ /* 0x000f220000000800 */
[----:B------:R-:W4:Y:S04]  /*99100*/  LDL.LU R8, [R1+0x2374] ;  /* 0x0023740001087983 */ /* 0x000f280000300800 */
[----:B------:R-:W4:Y:S03]  /*99110*/  LDL.LU.64 R160, [R1+0x6b8] ;  /* 0x0006b80001a07983 */ /* 0x000f260000300a00 */
[----:B------:R-:W4:Y:S01]  /*99120*/  LDC R140, c[0x0][0x22c] ;  /* 0x00008b00ff8c7b82 */ /* 0x000f220000000800 */
[----:B------:R-:W4:Y:S04]  /*99130*/  LDL.LU R146, [R1+0xc50] ;  /* 0x000c500001927983 */ /* 0x000f280000300800 */
[----:B---3--:R-:W3:Y:S01]  /*99140*/  LDL.LU.64 R166, [R1+0x6b0] ;  /* 0x0006b00001a67983 */ /* 0x008ee20000300a00 */
[----:B--2---:R-:W-:-:S02]  /*99150*/  ISETP.LT.AND P5, PT, R138, R252, !P0 ;  /* 0x000000fc8a00720c */ /* 0x004fc400047a1270 */
[----:B------:R-:W2:Y:S01]  /*99160*/  LDC R139, c[0x0][0x22c] ;  /* 0x00008b00ff8b7b82 */ /* 0x000ea20000000800 */
[----:B------:R-:W-:Y:S04]  /*99170*/  @P2 STG.E desc[UR60][R144.64], R123 ;  /* 0x0000007b90002986 */ /* 0x000fe8000c10193c */
[----:B------:R-:W3:Y:S03]  /*99180*/  LDL.LU R124, [R1+0xc64] ;  /* 0x000c6400017c7983 */ /* 0x000ee60000300800 */
[----:B------:R-:W2:Y:S01]  /*99190*/  LDC R252, c[0x0][0x22c] ;  /* 0x00008b00fffc7b82 */ /* 0x000ea20000000800 */
[----:B------:R2:W-:Y:S01]  /*991a0*/  @P6 STG.E desc[UR60][R164.64], R155 ;  /* 0x0000009ba4006986 */ /* 0x0005e2000c10193c */
[----:B------:R-:W-:-:S06]  /*991b0*/  ISETP.LT.AND P3, PT, R125, R0, !P0 ;  /* 0x000000007d00720c */ /* 0x000fcc0004761270 */
[----:B------:R-:W3:Y:S01]  /*991c0*/  LDC R138, c[0x0][0x22c] ;  /* 0x00008b00ff8a7b82 */ /* 0x000ee20000000800 */
[----:B--2---:R-:W2:Y:S07]  /*991d0*/  LDL.LU.64 R164, [R1+0x6a8] ;  /* 0x0006a80001a47983 */ /* 0x004eae0000300a00 */
[----:B------:R-:W2:Y:S01]  /*991e0*/  LDC R0, c[0x0][0x22c] ;  /* 0x00008b00ff007b82 */ /* 0x000ea20000000800 */
[----:B------:R-:W2:Y:S04]  /*991f0*/  LDL.LU R155, [R1+0xc54] ;  /* 0x000c5400019b7983 */ /* 0x000ea80000300800 */
[----:B------:R1:W-:Y:S02]  /*99200*/  @P4 STG.E desc[UR60][R10.64], R9 ;  /* 0x000000090a004986 */ /* 0x0003e4000c10193c */
[----:B-1----:R-:W-:-:S02]  /*99210*/  ISETP.LT.AND P2, PT, R56, R122, !P0 ;  /* 0x0000007a3800720c */ /* 0x002fc40004741270 */
[----:B------:R-:W2:Y:S04]  /*99220*/  LDL.LU R56, [R1+0x2370] ;  /* 0x0023700001387983 */ /* 0x000ea80000300800 */
[----:B------:R-:W2:Y:S04]  /*99230*/  LDL.LU R9, [R1+0x236c] ;  /* 0x00236c0001097983 */ /* 0x000ea80000300800 */
[----:B------:R-:W2:Y:S04]  /*99240*/  LDL.LU.64 R158, [R1+0x6a0] ;  /* 0x0006a000019e7983 */ /* 0x000ea80000300a00 */
[----:B------:R-:W2:Y:S04]  /*99250*/  LDL.LU R10, [R1+0xc68] ;  /* 0x000c6800010a7983 */ /* 0x000ea80000300800 */
[----:B------:R-:W2:Y:S04]  /*99260*/  LDL.LU.64 R122, [R1+0x698] ;  /* 0x00069800017a7983 */ /* 0x000ea80000300a00 */
[----:B------:R-:W2:Y:S01]  /*99270*/  LDL.LU R11, [R1+0xc58] ;  /* 0x000c5800010b7983 */ /* 0x000ea20000300800 */
[----:B----4-:R-:W-:-:S03]  /*99280*/  ISETP.LT.AND P4, PT, R8, R57, !P0 ;  /* 0x000000390800720c */ /* 0x010fc60004781270 */
[----:B------:R-:W4:Y:S04]  /*99290*/  LDL.LU R8, [R1+0x2368] ;  /* 0x0023680001087983 */ /* 0x000f280000300800 */
[----:B------:R-:W4:Y:S04]  /*992a0*/  LDL.LU R125, [R1+0x2364] ;  /* 0x00236400017d7983 */ /* 0x000f280000300800 */
[----:B------:R-:W4:Y:S04]  /*992b0*/  LDL.LU.64 R156, [R1+0x690] ;  /* 0x00069000019c7983 */ /* 0x000f280000300a00 */
[----:B------:R-:W4:Y:S04]  /*992c0*/  LDL.LU R147, [R1+0xc6c] ;  /* 0x000c6c0001937983 */ /* 0x000f280000300800 */
[----:B------:R1:W-:Y:S04]  /*992d0*/  @P5 STG.E desc[UR60][R162.64], R154 ;  /* 0x0000009aa2005986 */ /* 0x0003e8000c10193c */
[----:B------:R-:W4:Y:S04]  /*992e0*/  LDL.LU.64 R144, [R1+0x678] ;  /* 0x0006780001907983 */ /* 0x000f280000300a00 */
[----:B------:R-:W-:Y:S04]  /*992f0*/  @P3 STG.E desc[UR60][R160.64], R146 ;  /* 0x00000092a0003986 */ /* 0x000fe8000c10193c */
[----:B-1----:R-:W4:Y:S04]  /*99300*/  LDL.LU R154, [R1+0xc5c] ;  /* 0x000c5c00019a7983 */ /* 0x002f280000300800 */
[----:B------:R-:W4:Y:S04]  /*99310*/  LDL.LU.64 R162, [R1+0x670] ;  /* 0x0006700001a27983 */ /* 0x000f280000300a00 */
[----:B------:R-:W4:Y:S04]  /*99320*/  LDL.LU R57, [R1+0xc40] ;  /* 0x000c400001397983 */ /* 0x000f280000300800 */
[----:B---3--:R1:W-:Y:S01]  /*99330*/  @P2 STG.E desc[UR60][R166.64], R124 ;  /* 0x0000007ca6002986 */ /* 0x0083e2000c10193c */
[----:B--2---:R-:W-:-:S03]  /*99340*/  ISETP.LT.AND P3, PT, R56, R137, !P0 ;  /* 0x000000893800720c */ /* 0x004fc60004761270 */
[----:B------:R-:W2:Y:S04]  /*99350*/  LDL.LU R56, [R1+0x2360] ;  /* 0x0023600001387983 */ /* 0x000ea80000300800 */
[----:B-1----:R-:W3:Y:S04]  /*99360*/  LDL.LU R124, [R1+0x235c] ;  /* 0x00235c00017c7983 */ /* 0x002ee80000300800 */
[----:B------:R-:W3:Y:S01]  /*99370*/  LDL.LU R137, [R1+0x2358] ;  /* 0x0023580001897983 */ /* 0x000ee20000300800 */
[----:B----4-:R-:W-:-:S03]  /*99380*/  ISETP.LT.AND P6, PT, R8, R252, !P0 ;  /* 0x000000fc0800720c */ /* 0x010fc600047c1270 */
[----:B------:R-:W4:Y:S01]  /*99390*/  LDL.LU R8, [R1+0x2354] ;  /* 0x0023540001087983 */ /* 0x000f220000300800 */
[----:B------:R-:W-:Y:S01]  /*993a0*/  ISETP.LT.AND P5, PT, R9, R136, !P0 ;  /* 0x000000880900720c */ /* 0x000fe200047a1270 */
[----:B------:R-:W1:Y:S01]  /*993b0*/  LDC R252, c[0x0][0x22c] ;  /* 0x00008b00fffc7b82 */ /* 0x000e620000000800 */
[----:B------:R-:W-:Y:S01]  /*993c0*/  ISETP.LT.AND P2, PT, R125, R0, !P0 ;  /* 0x000000007d00720c */ /* 0x000fe20004741270 */
[----:B------:R1:W-:Y:S04]  /*993d0*/  @P4 STG.E desc[UR60][R164.64], R155 ;  /* 0x0000009ba4004986 */ /* 0x0003e8000c10193c */
[----:B------:R-:W4:Y:S02]  /*993e0*/  LDL.LU.64 R166, [R1+0x668] ;  /* 0x0006680001a67983 */ /* 0x000f240000300a00 */
[----:B------:R-:W4:Y:S02]  /*993f0*/  LDC R9, c[0x0][0x22c] ;  /* 0x00008b00ff097b82 */ /* 0x000f240000000800 */
[----:B------:R-:W4:Y:S04]  /*99400*/  LDL.LU R125, [R1+0xc30] ;  /* 0x000c3000017d7983 */ /* 0x000f280000300800 */
[----:B-1----:R-:W4:Y:S02]  /*99410*/  LDL.LU.64 R164, [R1+0x660] ;  /* 0x0006600001a47983 */ /* 0x002f240000300a00 */
[----:B------:R-:W1:Y:S02]  /*99420*/  LDC R136, c[0x0][0x22c] ;  /* 0x00008b00ff887b82 */ /* 0x000e640000000800 */
[----:B------:R-:W4:Y:S04]  /*99430*/  LDL.LU R155, [R1+0xc44] ;  /* 0x000c4400019b7983 */ /* 0x000f280000300800 */
[----:B------:R1:W-:Y:S02]  /*99440*/  @P3 STG.E desc[UR60][R158.64], R10 ;  /* 0x0000000a9e003986 */ /* 0x0003e4000c10193c */
[----:B------:R-:W4:Y:S02]  /*99450*/  LDC R0, c[0x0][0x22c] ;  /* 0x00008b00ff007b82 */ /* 0x000f240000000800 */
[----:B------:R1:W-:Y:S04]  /*99460*/  @P5 STG.E desc[UR60][R122.64], R11 ;  /* 0x0000000b7a005986 */ /* 0x0003e8000c10193c */
[----:B-1----:R-:W4:Y:S04]  /*99470*/  LDL.LU R10, [R1+0x2350] ;  /* 0x00235000010a7983 */ /* 0x002f280000300800 */
[----:B------:R-:W4:Y:S01]  /*99480*/  LDL.LU.64 R122, [R1+0x638] ;  /* 0x00063800017a7983 */ /* 0x000f220000300a00 */
[----:B------:R-:W1:Y:S03]  /*99490*/  LDC R11, c[0x0][0x22c] ;  /* 0x00008b00ff0b7b82 */ /* 0x000e660000000800 */
[----:B------:R-:W-:Y:S04]  /*994a0*/  @P6 STG.E desc[UR60][R156.64], R147 ;  /* 0x000000939c006986 */ /* 0x000fe8000c10193c */
[----:B------:R-:W-:Y:S01]  /*994b0*/  @P2 STG.E desc[UR60][R144.64], R154 ;  /* 0x0000009a90002986 */ /* 0x000fe2000c10193c */
[----:B--2---:R-:W-:-:S03]  /*994c0*/  ISETP.LT.AND P4, PT, R56, R140, !P0 ;  /* 0x0000008c3800720c */ /* 0x004fc60004781270 */
[----:B------:R-:W2:Y:S01]  /*994d0*/  LDL.LU R56, [R1+0xc34] ;  /* 0x000c340001387983 */ /* 0x000ea20000300800 */
[----:B---3--:R-:W-:-:S03]  /*994e0*/  ISETP.LT.AND P3, PT, R124, R138, !P0 ;  /* 0x0000008a7c00720c */ /* 0x008fc60004761270 */
[----:B------:R-:W3:Y:S01]  /*994f0*/  LDL.LU R124, [R1+0x234c] ;  /* 0x00234c00017c7983 */ /* 0x000ee20000300800 */
[----:B------:R-:W1:Y:S05]  /*99500*/  LDC R138, c[0x0][0x22c] ;  /* 0x00008b00ff8a7b82 */ /* 0x000e6a0000000800 */
[----:B------:R4:W-:Y:S04]  /*99510*/  @P4 STG.E desc[UR60][R162.64], R57 ;  /* 0x00000039a2004986 */ /* 0x0009e8000c10193c */
[----:B----4-:R-:W4:Y:S01]  /*99520*/  LDL.LU R57, [R1+0x2348] ;  /* 0x0023480001397983 */ /* 0x010f220000300800 */
[----:B------:R-:W-:-:S03]  /*99530*/  ISETP.LT.AND P6, PT, R8, R9, !P0 ;  /* 0x000000090800720c */ /* 0x000fc600047c1270 */
[----:B------:R-:W1:Y:S04]  /*99540*/  LDL.LU R8, [R1+0x2344] ;  /* 0x0023440001087983 */ /* 0x000e680000300800 */
[----:B------:R-:W4:Y:S04]  /*99550*/  LDL.LU.64 R142, [R1+0x630] ;  /* 0x00063000018e7983 */ /* 0x000f280000300a00 */
[----:B------:R-:W4:Y:S01]  /*99560*/  LDL.LU R9, [R1+0xc48] ;  /* 0x000c480001097983 */ /* 0x000f220000300800 */
[----:B------:R-:W-:Y:S02]  /*99570*/  ISETP.LT.AND P2, PT, R137, R139, !P0 ;  /* 0x0000008b8900720c */ /* 0x000fe40004741270 */
[----:B------:R-:W4:Y:S01]  /*99580*/  LDC R139, c[0x0][0x22c] ;  /* 0x00008b00ff8b7b82 */ /* 0x000f220000000800 */
[----:B------:R-:W4:Y:S04]  /*99590*/  LDL.LU.64 R160, [R1+0x628] ;  /* 0x0006280001a07983 */ /* 0x000f280000300a00 */
[----:B------:R-:W4:Y:S04]  /*995a0*/  LDL.LU R154, [R1+0xc38] ;  /* 0x000c3800019a7983 */ /* 0x000f280000300800 */
[----:B------:R-:W4:Y:S04]  /*995b0*/  LDL.LU.64 R162, [R1+0x620] ;  /* 0x0006200001a27983 */ /* 0x000f280000300a00 */
[----:B------:R2:W-:Y:S04]  /*995c0*/  @P3 STG.E desc[UR60][R166.64], R125 ;  /* 0x0000007da6003986 */ /* 0x0005e8000c10193c */
[----:B------:R2:W-:Y:S01]  /*995d0*/  @P2 STG.E desc[UR60][R164.64], R155 ;  /* 0x0000009ba4002986 */ /* 0x0005e2000c10193c */
[----:B------:R-:W-:-:S03]  /*995e0*/  ISETP.LT.AND P4, PT, R10, R136, !P0 ;  /* 0x000000880a00720c */ /* 0x000fc60004781270 */
[----:B------:R-:W4:Y:S04]  /*995f0*/  LDL.LU R10, [R1+0xc4c] ;  /* 0x000c4c00010a7983 */ /* 0x000f280000300800 */
[----:B------:R-:W4:Y:S04]  /*99600*/  LDL.LU.64 R158, [R1+0x618] ;  /* 0x00061800019e7983 */ /* 0x000f280000300a00 */
[----:B--2---:R-:W2:Y:S04]  /*99610*/  LDL.LU R125, [R1+0xc3c] ;  /* 0x000c3c00017d7983 */ /* 0x004ea80000300800 */
[----:B------:R-:W2:Y:S04]  /*99620*/  LDL.LU R136, [R1+0x2340] ;  /* 0x0023400001887983 */ /* 0x000ea80000300800 */
[----:B------:R-:W2:Y:S04]  /*99630*/  LDL.LU.64 R166, [R1+0x610] ;  /* 0x0006100001a67983 */ /* 0x000ea80000300a00 */
[----:B------:R-:W2:Y:S04]  /*99640*/  LDL.LU R155, [R1+0xc20] ;  /* 0x000c2000019b7983 */ /* 0x000ea80000300800 */
[----:B------:R-:W2:Y:S04]  /*99650*/  LDL.LU R140, [R1+0x233c] ;  /* 0x00233c00018c7983 */ /* 0x000ea80000300800 */
[----:B------:R3:W-:Y:S02]  /*99660*/  @P6 STG.E desc[UR60][R122.64], R56 ;  /* 0x000000387a006986 */ /* 0x0007e4000c10193c */
[----:B---3--:R-:W-:-:S02]  /*99670*/  ISETP.LT.AND P5, PT, R124, R252, !P0 ;  /* 0x000000fc7c00720c */ /* 0x008fc400047a1270 */
[----:B------:R-:W3:Y:S01]  /*99680*/  LDL.LU R124, [R1+0x2338] ;  /* 0x00233800017c7983 */ /* 0x000ee20000300800 */
[----:B------:R-:W3:Y:S03]  /*99690*/  LDC R252, c[0x0][0x22c] ;  /* 0x00008b00fffc7b82 */ /* 0x000ee60000000800 */
[----:B------:R-:W3:Y:S04]  /*996a0*/  LDL.LU R137, [R1+0x2334] ;  /* 0x0023340001897983 */ /* 0x000ee80000300800 */
[----:B------:R-:W3:Y:S01]  /*996b0*/  LDL.LU.64 R122, [R1+0x608] ;  /* 0x00060800017a7983 */ /* 0x000ee20000300a00 */
[----:B-1----:R-:W-:-:S03]  /*996c0*/  ISETP.LT.AND P2, PT, R8, R11, !P0 ;  /* 0x0000000b0800720c */ /* 0x002fc60004741270 */
[----:B------:R-:W3:Y:S04]  /*996d0*/  LDL.LU R8, [R1+0xc10] ;  /* 0x000c100001087983 */ /* 0x000ee80000300800 */
[----:B------:R-:W3:Y:S04]  /*996e0*/  LDL.LU.64 R156, [R1+0x600] ;  /* 0x00060000019c7983 */ /* 0x000ee80000300a00 */
[----:B------:R-:W3:Y:S04]  /*996f0*/  LDL.LU R56, [R1+0xc24] ;  /* 0x000c240001387983 */ /* 0x000ee80000300800 */
[----:B------:R-:W3:Y:S04]  /*99700*/  LDL.LU.64 R146, [R1+0x5e8] ;  /* 0x0005e80001927983 */ /* 0x000ee80000300a00 */
[----:B------:R-:W3:Y:S04]  /*99710*/  LDL.LU R145, [R1+0xc14] ;  /* 0x000c140001917983 */ /* 0x000ee80000300800 */
[----:B------:R-:W3:Y:S04]  /*99720*/  LDL.LU.64 R164, [R1+0x5e0] ;  /* 0x0005e00001a47983 */ /* 0x000ee80000300a00 */
[----:B------:R-:W3:Y:S04]  /*99730*/  LDL.LU R11, [R1+0xc28] ;  /* 0x000c2800010b7983 */ /* 0x000ee80000300800 */
[----:B----4-:R1:W-:Y:S04]  /*99740*/  @P4 STG.E desc[UR60][R142.64], R9 ;  /* 0x000000098e004986 */ /* 0x0103e8000c10193c */
[----:B-1----:R-:W4:Y:S01]  /*99750*/  LDL.LU R9, [R1+0x2330] ;  /* 0x0023300001097983 */ /* 0x002f220000300800 */
[----:B------:R-:W-:-:S02]  /*99760*/  ISETP.LT.AND P3, PT, R57, R0, !P0 ;  /* 0x000000003900720c */ /* 0x000fc40004761270 */
[----:B------:R-:W4:Y:S01]  /*99770*/  LDC R57, c[0x0][0x22c] ;  /* 0x00008b00ff397b82 */ /* 0x000f220000000800 */
[----:B------:R-:W-:Y:S01]  /*99780*/  @P5 STG.E desc[UR60][R160.64], R154 ;  /* 0x0000009aa0005986 */ /* 0x000fe2000c10193c */
[----:B--2---:R-:W-:-:S03]  /*99790*/  ISETP.LT.AND P4, PT, R136, R138, !P0 ;  /* 0x0000008a8800720c */ /* 0x004fc60004781270 */
[----:B------:R-:W2:Y:S03]  /*997a0*/  LDL.LU R138, [R1+0x232c] ;  /* 0x00232c00018a7983 */ /* 0x000ea60000300800 */
[----:B------:R-:W1:Y:S03]  /*997b0*/  LDC R136, c[0x0][0x22c] ;  /* 0x00008b00ff887b82 */ /* 0x000e660000000800 */
[----:B------:R1:W-:Y:S04]  /*997c0*/  @P3 STG.E desc[UR60][R162.64], R10 ;  /* 0x0000000aa2003986 */ /* 0x0003e8000c10193c */
[----:B------:R1:W-:Y:S01]  /*997d0*/  @P2 STG.E desc[UR60][R158.64], R125 ;  /* 0x0000007d9e002986 */ /* 0x0003e2000c10193c */
[----:B------:R-:W2:Y:S03]  /*997e0*/  LDC R0, c[0x0][0x22c] ;  /* 0x00008b00ff007b82 */ /* 0x000ea60000000800 */
[----:B-1----:R-:W2:Y:S05]  /*997f0*/  LDL.LU.64 R162, [R1+0x5d8] ;  /* 0x0005d80001a27983 */ /* 0x002eaa0000300a00 */
[----:B------:R-:W1:Y:S01]  /*99800*/  LDC R10, c[0x0][0x22c] ;  /* 0x00008b00ff0a7b82 */ /* 0x000e620000000800 */
[----:B------:R-:W2:Y:S04]  /*99810*/  LDL.LU R154, [R1+0xc18] ;  /* 0x000c1800019a7983 */ /* 0x000ea80000300800 */
[----:B------:R-:W2:Y:S01]  /*99820*/  LDL.LU R125, [R1+0x2328] ;  /* 0x00232800017d7983 */ /* 0x000ea20000300800 */
[----:B----4-:R-:W-:-:S03]  /*99830*/  ISETP.LT.AND P2, PT, R9, R57, !P0 ;  /* 0x000000390900720c */ /* 0x010fc60004741270 */
[----:B------:R-:W1:Y:S01]  /*99840*/  LDL.LU R9, [R1+0x2324] ;  /* 0x0023240001097983 */ /* 0x000e620000300800 */
[----:B------:R-:W-:Y:S02]  /*99850*/  ISETP.LT.AND P3, PT, R140, R141, !P0 ;  /* 0x0000008d8c00720c */ /* 0x000fe40004761270 */
[----:B---3--:R-:W-:Y:S01]  /*99860*/  ISETP.LT.AND P5, PT, R124, R139, !P0 ;  /* 0x0000008b7c00720c */ /* 0x008fe200047a1270 */
[----:B------:R-:W3:Y:S01]  /*99870*/  LDL.LU R57, [R1+0x2320] ;  /* 0x0023200001397983 */ /* 0x000ee20000300800 */
[----:B------:R-:W-:Y:S01]  /*99880*/  ISETP.LT.AND P6, PT, R137, R252, !P0 ;  /* 0x000000fc8900720c */ /* 0x000fe200047c1270 */
[----:B------:R-:W3:Y:S02]  /*99890*/  LDC R124, c[0x0][0x22c] ;  /* 0x00008b00ff7c7b82 */ /* 0x000ee40000000800 */
[----:B------:R4:W-:Y:S06]  /*998a0*/  @P4 STG.E desc[UR60][R166.64], R155 ;  /* 0x0000009ba6004986 */ /* 0x0009ec000c10193c */
[----:B------:R2:W-:Y:S01]  /*998b0*/  @P3 STG.E desc[UR60][R122.64], R8 ;  /* 0x000000087a003986 */ /* 0x0005e2000c10193c */
[----:B------:R-:W3:Y:S03]  /*998c0*/  LDC R252, c[0x0][0x22c] ;  /* 0x00008b00fffc7b82 */ /* 0x000ee60000000800 */
[----:B------:R2:W-:Y:S04]  /*998d0*/  @P5 STG.E desc[UR60][R156.64], R56 ;  /* 0x000000389c005986 */ /* 0x0005e8000c10193c */
[----:B----4-:R-:W4:Y:S01]  /*998e0*/  LDL.LU.64 R166, [R1+0x5d0] ;  /* 0x0005d00001a67983 */ /* 0x010f220000300a00 */
[----:B------:R-:W4:Y:S03]  /*998f0*/  LDC R137, c[0x0][0x22c] ;  /* 0x00008b00ff897b82 */ /* 0x000f260000000800 */
[----:B------:R-:W4:Y:S04]  /*99900*/  LDL.LU R155, [R1+0xc2c] ;  /* 0x000c2c00019b7983 */ /* 0x000f280000300800 */
[----:B--2---:R-:W2:Y:S01]  /*99910*/  LDL.LU.64 R122, [R1+0x5b8] ;  /* 0x0005b800017a7983 */ /* 0x004ea20000300a00 */
[----:B------:R-:W-:Y:S01]  /*99920*/  ISETP.LT.AND P4, PT, R138, R0, !P0 ;  /* 0x000000008a00720c */ /* 0x000fe20004781270 */
[----:B------:R-:W2:Y:S01]  /*99930*/  LDC R56, c[0x0][0x22c] ;  /* 0x00008b00ff387b82 */ /* 0x000ea20000000800 */
[----:B------:R-:W-:Y:S01]  /*99940*/  ISETP.LT.AND P3, PT, R125, R136, !P0 ;  /* 0x000000887d00720c */ /* 0x000fe20004761270 */
[----:B------:R-:W2:Y:S04]  /*99950*/  LDL.LU R8, [R1+0xc1c] ;  /* 0x000c1c0001087983 */ /* 0x000ea80000300800 */
[----:B------:R-:W-:Y:S02]  /*99960*/  @P6 STG.E desc[UR60][R146.64], R145 ;  /* 0x0000009192006986 */ /* 0x000fe4000c10193c */
[----:B------:R-:W2:Y:S02]  /*99970*/  LDC R0, c[0x0][0x22c] ;  /* 0x00008b00ff007b82 */ /* 0x000ea40000000800 */
[----:B------:R1:W-:Y:S04]  /*99980*/  @P2 STG.E desc[UR60][R164.64], R11 ;  /* 0x0000000ba4002986 */ /* 0x0003e8000c10193c */
[----:B------:R-:W2:Y:S02]  /*99990*/  LDL.LU R136, [R1+0x231c] ;  /* 0x00231c0001887983 */ /* 0x000ea40000300800 */
[----:B------:R-:W2:Y:S02]  /*999a0*/  LDC R139, c[0x0][0x22c] ;  /* 0x00008b00ff8b7b82 */ /* 0x000ea40000000800 */
[----:B-1----:R-:W2:Y:S06]  /*999b0*/  LDL.LU R11, [R1+0x2318] ;  /* 0x00231800010b7983 */ /* 0x002eac0000300800 */
[----:B------:R-:W1:Y:S01]  /*999c0*/  LDC R138, c[0x0][0x22c] ;  /* 0x00008b00ff8a7b82 */ /* 0x000e620000000800 */
[----:B------:R-:W-:-:S02]  /*999d0*/  ISETP.LT.AND P2, PT, R9, R10, !P0 ;  /* 0x0000000a0900720c */ /* 0x000fc40004741270 */
[----:B------:R-:W2:Y:S04]  /*999e0*/  LDL.LU R10, [R1+0x2314] ;  /* 0x00231400010a7983 */ /* 0x000ea80000300800 */
[----:B------:R-:W2:Y:S04]  /*999f0*/  LDL.LU.64 R140, [R1+0x5b0] ;  /* 0x0005b000018c7983 */ /* 0x000ea80000300a00 */
[----:B------:R-:W2:Y:S04]  /*99a00*/  LDL.LU R125, [R1+0xc00] ;  /* 0x000c0000017d7983 */ /* 0x000ea80000300800 */
[----:B------:R-:W2:Y:S01]  /*99a10*/  LDL.LU.64 R164, [R1+0x5a8] ;  /* 0x0005a80001a47983 */ /* 0x000ea20000300a00 */
[----:B---3--:R-:W-:-:S02]  /*99a20*/  ISETP.LT.AND P6, PT, R57, R124, !P0 ;  /* 0x0000007c3900720c */ /* 0x008fc400047c1270 */
[----:B------:R-:W3:Y:S01]  /*99a30*/  LDC R57, c[0x0][0x22c] ;  /* 0x00008b00ff397b82 */ /* 0x000ee20000000800 */
[----:B------:R-:W3:Y:S04]  /*99a40*/  LDL.LU R9, [R1+0xbf0] ;  /* 0x000bf00001097983 */ /* 0x000ee80000300800 */
[----:B------:R-:W3:Y:S04]  /*99a50*/  LDL.LU.64 R160, [R1+0x5a0] ;  /* 0x0005a00001a07983 */ /* 0x000ee80000300a00 */
[----:B------:R1:W-:Y:S04]  /*99a60*/  @P4 STG.E desc[UR60][R162.64], R154 ;  /* 0x0000009aa2004986 */ /* 0x0003e8000c10193c */
[----:B------:R-:W3:Y:S04]  /*99a70*/  LDL.LU R159, [R1+0xc04] ;  /* 0x000c0400019f7983 */ /* 0x000ee80000300800 */
[----:B-1----:R-:W3:Y:S04]  /*99a80*/  LDL.LU.64 R162, [R1+0x598] ;  /* 0x0005980001a27983 */ /* 0x002ee80000300a00 */
[----:B------:R-:W3:Y:S04]  /*99a90*/  LDL.LU R124, [R1+0xbf4] ;  /* 0x000bf400017c7983 */ /* 0x000ee80000300800 */
[----:B----4-:R1:W-:Y:S01]  /*99aa0*/  @P3 STG.E desc[UR60][R166.64], R155 ;  /* 0x0000009ba6003986 */ /* 0x0103e2000c10193c */
[----:B--2---:R-:W-:-:S03]  /*99ab0*/  ISETP.LT.AND P5, PT, R11, R252, !P0 ;  /* 0x000000fc0b00720c */ /* 0x004fc600047a1270 */
[----:B------:R-:W2:Y:S01]  /*99ac0*/  LDL.LU R11, [R1+0x2310] ;  /* 0x00231000010b7983 */ /* 0x000ea20000300800 */
[----:B------:R-:W-:Y:S01]  /*99ad0*/  ISETP.LT.AND P4, PT, R136, R137, !P0 ;  /* 0x000000898800720c */ /* 0x000fe20004781270 */
[----:B------:R-:W4:Y:S02]  /*99ae0*/  LDC R252, c[0x0][0x22c] ;  /* 0x00008b00fffc7b82 */ /* 0x000f240000000800 */
[----:B------:R-:W4:Y:S04]  /*99af0*/  LDL.LU.64 R156, [R1+0x590] ;  /* 0x00059000019c7983 */ /* 0x000f280000300a00 */
[----:B------:R-:W4:Y:S02]  /*99b00*/  LDL.LU R154, [R1+0xc08] ;  /* 0x000c0800019a7983 */ /* 0x000f240000300800 */
[----:B------:R-:W4:Y:S02]  /*99b10*/  LDC R137, c[0x0][0x22c] ;  /* 0x00008b00ff897b82 */ /* 0x000f240000000800 */
[----:B------:R-:W4:Y:S04]  /*99b20*/  LDL.LU.64 R146, [R1+0x588] ;  /* 0x0005880001927983 */ /* 0x000f280000300a00 */
[----:B-1----:R-:W4:Y:S04]  /*99b30*/  LDL.LU R155, [R1+0xbf8] ;  /* 0x000bf800019b7983 */ /* 0x002f280000300800 */
[----:B------:R1:W-:Y:S01]  /*99b40*/  @P2 STG.E desc[UR60][R122.64], R8 ;  /* 0x000000087a002986 */ /* 0x0003e2000c10193c */
[----:B------:R-:W-:-:S03]  /*99b50*/  ISETP.LT.AND P3, PT, R10, R0, !P0 ;  /* 0x000000000a00720c */ /* 0x000fc60004761270 */
[----:B------:R-:W4:Y:S01]  /*99b60*/  LDL.LU R10, [R1+0x230c] ;  /* 0x00230c00010a7983 */ /* 0x000f220000300800 */
[----:B------:R-:W4:Y:S03]  /*99b70*/  LDC R0, c[0x0][0x22c] ;  /* 0x00008b00ff007b82 */ /* 0x000f260000000800 */
[----:B-1----:R-:W4:Y:S04]  /*99b80*/  LDL.LU R8, [R1+0x2308] ;  /* 0x0023080001087983 */ /* 0x002f280000300800 */
[----:B------:R-:W4:Y:S04]  /*99b90*/  LDL.LU.64 R144, [R1+0x580] ;  /* 0x0005800001907983 */ /* 0x000f280000300a00 */
[----:B------:R-:W4:Y:S04]  /*99ba0*/  LDL.LU R122, [R1+0xc0c] ;  /* 0x000c0c00017a7983 */ /* 0x000f280000300800 */
[----:B------:R-:W4:Y:S04]  /*99bb0*/  LDL.LU.64 R166, [R1+0x578] ;  /* 0x0005780001a67983 */ /* 0x000f280000300a00 */
[----:B------:R-:W4:Y:S04]  /*99bc0*/  LDL.LU R123, [R1+0xbfc] ;  /* 0x000bfc00017b7983 */ /* 0x000f280000300800 */
[----:B------:R-:W4:Y:S04]  /*99bd0*/  LDL.LU R136, [R1+0x2304] ;  /* 0x0023040001887983 */ /* 0x000f280000300800 */
[----:B------:R1:W-:Y:S04]  /*99be0*/  @P6 STG.E desc[UR60][R140.64], R125 ;  /* 0x0000007d8c006986 */ /* 0x0003e8000c10193c */
[----:B---3--:R-:W-:Y:S04]  /*99bf0*/  @P4 STG.E desc[UR60][R164.64], R9 ;  /* 0x00000009a4004986 */ /* 0x008fe8000c10193c */
[----:B------:R-:W-:Y:S04]  /*99c00*/  @P5 STG.E desc[UR60][R160.64], R159 ;  /* 0x0000009fa0005986 */ /* 0x000fe8000c10193c */
[----:B------:R3:W-:Y:S01]  /*99c10*/  @P3 STG.E desc[UR60][R162.64], R124 ;  /* 0x0000007ca2003986 */ /* 0x0007e2000c10193c */
[----:B-1----:R-:W1:Y:S01]  /*99c20*/  LDC R141, c[0x0][0x22c] ;  /* 0x00008b00ff8d7b82 */ /* 0x002e620000000800 */
[----:B--2---:R-:W-:-:S07]  /*99c30*/  ISETP.LT.AND P2, PT, R11, R56, !P0 ;  /* 0x000000380b00720c */ /* 0x004fce0004741270 */
[----:B---3--:R-:W2:Y:S01]  /*99c40*/  LDC R124, c[0x0][0x22c] ;  /* 0x00008b00ff7c7b82 */ /* 0x008ea20000000800 */
[----:B------:R-:W3:Y:S04]  /*99c50*/  LDL.LU R56, [R1+0x2300] ;  /* 0x0023000001387983 */ /* 0x000ee80000300800 */
[----:B------:R-:W2:Y:S03]  /*99c60*/  LDL.LU R125, [R1+0x22fc] ;  /* 0x0022fc00017d7983 */ /* 0x000ea60000300800 */
[----:B------:R-:W1:Y:S01]  /*99c70*/  LDC R11, c[0x0][0x22c] ;  /* 0x00008b00ff0b7b82 */ /* 0x000e620000000800 */
[----:B------:R-:W2:Y:S04]  /*99c80*/  LDL.LU.64 R164, [R1+0x570] ;  /* 0x0005700001a47983 */ /* 0x000ea80000300a00 */
[----:B------:R-:W2:Y:S01]  /*99c90*/  LDL.LU R9, [R1+0xbe0] ;  /* 0x000be00001097983 */ /* 0x000ea20000300800 */
[----:B----4-:R-:W-:-:S03]  /*99ca0*/  ISETP.LT.AND P4, PT, R10, R139, !P0 ;  /* 0x0000008b0a00720c */ /* 0x010fc60004781270 */
[----:B------:R-:W4:Y:S01]  /*99cb0*/  LDL.LU R10, [R1+0x22f8] ;  /* 0x0022f800010a7983 */ /* 0x000f220000300800 */
[----:B------:R-:W1:Y:S01]  /*99cc0*/  LDC R139, c[0x0][0x22c] ;  /* 0x00008b00ff8b7b82 */ /* 0x000e620000000800 */
[----:B------:R-:W-:Y:S02]  /*99cd0*/  ISETP.LT.AND P3, PT, R8, R57, !P0 ;  /* 0x000000390800720c */ /* 0x000fe40004761270 */
[----:B------:R-:W1:Y:S04]  /*99ce0*/  LDL.LU R8, [R1+0x22f4] ;  /* 0x0022f40001087983 */ /* 0x000e680000300800 */
[----:B------:R-:W4:Y:S04]  /*99cf0*/  LDL.LU.64 R162, [R1+0x568] ;  /* 0x0005680001a27983 */ /* 0x000f280000300a00 */
[----:B------:R-:W4:Y:S04]  /*99d00*/  LDL.LU R57, [R1+0xbd0] ;  /* 0x000bd00001397983 */ /* 0x000f280000300800 */
[----:B------:R-:W-:Y:S04]  /*99d10*/  @P2 STG.E desc[UR60][R156.64], R154 ;  /* 0x0000009a9c002986 */ /* 0x000fe8000c10193c */
[----:B------:R-:W4:Y:S01]  /*99d20*/  LDL.LU.64 R142, [R1+0x560] ;  /* 0x00056000018e7983 */ /* 0x000f220000300a00 */
[----:B------:R-:W-:-:S03]  /*99d30*/  ISETP.LT.AND P6, PT, R136, R138, !P0 ;  /* 0x0000008a8800720c */ /* 0x000fc600047c1270 */
[----:B------:R-:W4:Y:S01]  /*99d40*/  LDL.LU R161, [R1+0xbe4] ;  /* 0x000be40001a17983 */ /* 0x000f220000300800 */
[----:B------:R-:W1:Y:S03]  /*99d50*/  LDC R136, c[0x0][0x22c] ;  /* 0x00008b00ff887b82 */ /* 0x000e660000000800 */
[----:B------:R3:W-:Y:S04]  /*99d60*/  @P4 STG.E desc[UR60][R146.64], R155 ;  /* 0x0000009b92004986 */ /* 0x0007e8000c10193c */
[----:B------:R-:W-:Y:S01]  /*99d70*/  @P3 STG.E desc[UR60][R144.64], R122 ;  /* 0x0000007a90003986 */ /* 0x000fe2000c10193c */
[----:B------:R-:W1:Y:S03]  /*99d80*/  LDC R138, c[0x0][0x22c] ;  /* 0x00008b00ff8a7b82 */ /* 0x000e660000000800 */
[----:B------:R1:W-:Y:S04]  /*99d90*/  @P6 STG.E desc[UR60][R166.64], R123 ;  /* 0x0000007ba6006986 */ /* 0x0003e8000c10193c */
[----:B---3--:R-:W3:Y:S01]  /*99da0*/  LDL.LU.64 R154, [R1+0x558] ;  /* 0x00055800019a7983 */ /* 0x008ee20000300a00 */
[----:B------:R-:W-:-:S02]  /*99db0*/  ISETP.LT.AND P2, PT, R56, R137, !P0 ;  /* 0x000000893800720c */ /* 0x000fc40004741270 */
[----:B------:R-:W3:Y:S01]  /*99dc0*/  LDC R56, c[0x0][0x22c] ;  /* 0x00008b00ff387b82 */ /* 0x000ee20000000800 */
[----:B--2---:R-:W-:-:S07]  /*99dd0*/  ISETP.LT.AND P5, PT, R125, R252, !P0 ;  /* 0x000000fc7d00720c */ /* 0x004fce00047a1270 */
[----:B------:R-:W2:Y:S03]  /*99de0*/  LDC R252, c[0x0][0x22c] ;  /* 0x00008b00fffc7b82 */ /* 0x000ea60000000800 */
[----:B------:R1:W-:Y:S05]  /*99df0*/  @P2 STG.E desc[UR60][R164.64], R9 ;  /* 0x00000009a4002986 */ /* 0x0003ea000c10193c */
[----:B------:R-:W2:Y:S01]  /*99e00*/  LDC R137, c[0x0][0x22c] ;  /* 0x00008b00ff897b82 */ /* 0x000ea20000000800 */
[----:B----4-:R-:W-:Y:S02]  /*99e10*/  ISETP.LT.AND P4, PT, R10, R0, !P0 ;  /* 0x000000000a00720c */ /* 0x010fe40004781270 */
[----:B------:R-:W4:Y:S05]  /*99e20*/  LDL.LU R10, [R1+0xbd4] ;  /* 0x000bd400010a7983 */ /* 0x000f2a0000300800 */
[----:B------:R-:W2:Y:S01]  /*99e30*/  LDC R0, c[0x0][0x22c] ;  /* 0x00008b00ff007b82 */ /* 0x000ea20000000800 */
[----:B-1----:R-:W-:-:S02]  /*99e40*/  ISETP.LT.AND P3, PT, R8, R11, !P0 ;  /* 0x0000000b0800720c */ /* 0x002fc40004761270 */
[----:B------:R-:W3:Y:S04]  /*99e50*/  LDL.LU R11, [R1+0x22f0] ;  /* 0x0022f000010b7983 */ /* 0x000ee80000300800 */
[----:B------:R-:W2:Y:S04]  /*99e60*/  LDL.LU R125, [R1+0x22ec] ;  /* 0x0022ec00017d7983 */ /* 0x000ea80000300800 */
[----:B------:R-:W4:Y:S04]  /*99e70*/  LDL.LU.64 R122, [R1+0x550] ;  /* 0x00055000017a7983 */ /* 0x000f280000300a00 */
[----:B------:R-:W4:Y:S04]  /*99e80*/  LDL.LU R8, [R1+0xbe8] ;  /* 0x000be80001087983 */ /* 0x000f280000300800 */
        /* <DEDUP_REMOVED lines=8> */
[----:B-1----:R-:W4:Y:S04]  /*99f10*/  LDL.LU R57, [R1+0x22e4] ;  /* 0x0022e40001397983 */ /* 0x002f280000300800 */
[----:B------:R-:W4:Y:S04]  /*99f20*/  LDL.LU.64 R166, [R1+0x510] ;  /* 0x0005100001a67983 */ /* 0x000f280000300a00 */
[----:B------:R-:W4:Y:S04]  /*99f30*/  LDL.LU R165, [R1+0xbc0] ;  /* 0x000bc00001a57983 */ /* 0x000f280000300800 */
[----:B------:R-:W4:Y:S04]  /*99f40*/  LDL.LU R140, [R1+0x22e0] ;  /* 0x0022e000018c7983 */ /* 0x000f280000300800 */
[----:B------:R-:W4:Y:S04]  /*99f50*/  LDL.LU.64 R162, [R1+0x508] ;  /* 0x0005080001a27983 */ /* 0x000f280000300a00 */
[----:B------:R-:W-:Y:S01]  /*99f60*/  @P4 STG.E desc[UR60][R142.64], R161 ;  /* 0x000000a18e004986 */ /* 0x000fe2000c10193c */
[----:B---3--:R-:W-:-:S03]  /*99f70*/  ISETP.LT.AND P2, PT, R11, R124, !P0 ;  /* 0x0000007c0b00720c */ /* 0x008fc60004741270 */
[----:B------:R-:W3:Y:S01]  /*99f80*/  LDL.LU R11, [R1+0xbb0] ;  /* 0x000bb000010b7983 */ /* 0x000ee20000300800 */
[----:B------:R-:W1:Y:S01]  /*99f90*/  LDC R124, c[0x0][0x22c] ;  /* 0x00008b00ff7c7b82 */ /* 0x000e620000000800 */
[----:B--2---:R-:W-:Y:S02]  /*99fa0*/  ISETP.LT.AND P6, PT, R125, R136, !P0 ;  /* 0x000000887d00720c */ /* 0x004fe400047c1270 */
[----:B------:R-:W2:Y:S01]  /*99fb0*/  LDL.LU R136, [R1+0x22dc] ;  /* 0x0022dc0001887983 */ /* 0x000ea20000300800 */
[----:B----4-:R-:W-:-:S03]  /*99fc0*/  ISETP.LT.AND P4, PT, R9, R56, !P0 ;  /* 0x000000380900720c */ /* 0x010fc60004781270 */
[----:B------:R4:W-:Y:S01]  /*99fd0*/  @P3 STG.E desc[UR60][R154.64], R10 ;  /* 0x0000000a9a003986 */ /* 0x0009e2000c10193c */
[----:B------:R-:W3:Y:S03]  /*99fe0*/  LDC R125, c[0x0][0x22c] ;  /* 0x00008b00ff7d7b82 */ /* 0x000ee60000000800 */
[----:B------:R-:W1:Y:S04]  /*99ff0*/  LDL.LU R56, [R1+0x22d8] ;  /* 0x0022d80001387983 */ /* 0x000e680000300800 */
[----:B------:R-:W3:Y:S04]  /*9a000*/  LDL.LU R9, [R1+0x22d4] ;  /* 0x0022d40001097983 */ /* 0x000ee80000300800 */
[----:B----4-:R-:W4:Y:S04]  /*9a010*/  LDL.LU R10, [R1+0x22d0] ;  /* 0x0022d000010a7983 */ /* 0x010f280000300800 */
[----:B------:R-:W4:Y:S04]  /*9a020*/  LDL.LU.64 R154, [R1+0x500] ;  /* 0x00050000019a7983 */ /* 0x000f280000300a00 */
[----:B------:R2:W-:Y:S04]  /*9a030*/  @P2 STG.E desc[UR60][R122.64], R8 ;  /* 0x000000087a002986 */ /* 0x0005e8000c10193c */
[----:B------:R-:W-:Y:S01]  /*9a040*/  @P6 STG.E desc[UR60][R158.64], R146 ;  /* 0x000000929e006986 */ /* 0x000fe2000c10193c */
[----:B------:R-:W-:-:S03]  /*9a050*/  ISETP.LT.AND P5, PT, R57, R252, !P0 ;  /* 0x000000fc3900720c */ /* 0x000fc600047a1270 */
[----:B------:R-:W-:Y:S01]  /*9a060*/  @P4 STG.E desc[UR60][R156.64], R147 ;  /* 0x000000939c004986 */ /* 0x000fe2000c10193c */
[----:B------:R-:W4:Y:S03]  /*9a070*/  LDC R252, c[0x0][0x22c] ;  /* 0x00008b00fffc7b82 */ /* 0x000f260000000800 */
[----:B------:R-:W4:Y:S04]  /*9a080*/  LDL.LU R57, [R1+0xbc4] ;  /* 0x000bc40001397983 */ /* 0x000f280000300800 */
[----:B--2---:R-:W2:Y:S01]  /*9a090*/  LDL.LU.64 R122, [R1+0x4f8] ;  /* 0x0004f800017a7983 */ /* 0x004ea20000300a00 */
[----:B------:R-:W-:-:S03]  /*9a0a0*/  ISETP.LT.AND P3, PT, R140, R0, !P0 ;  /* 0x000000008c00720c */ /* 0x000fc60004761270 */
[----:B------:R-:W2:Y:S01]  /*9a0b0*/  LDL.LU R8, [R1+0xbb4] ;  /* 0x000bb40001087983 */ /* 0x000ea20000300800 */
[----:B------:R-:W2:Y:S03]  /*9a0c0*/  LDC R0, c[0x0][0x22c] ;  /* 0x00008b00ff007b82 */ /* 0x000ea60000000800 */
[----:B------:R-:W-:Y:S06]  /*9a0d0*/  @P5 STG.E desc[UR60][R144.64], R164 ;  /* 0x000000a490005986 */ /* 0x000fec000c10193c */
[----:B------:R-:W-:Y:S01]  /*9a0e0*/  @P3 STG.E desc[UR60][R166.64], R165 ;  /* 0x000000a5a6003986 */ /* 0x000fe2000c10193c */
[----:B-1----:R-:W-:-:S03]  /*9a0f0*/  ISETP.LT.AND P4, PT, R56, R124, !P0 ;  /* 0x0000007c3800720c */ /* 0x002fc60004781270 */
[----:B------:R-:W2:Y:S01]  /*9a100*/  LDL.LU R124, [R1+0x22cc] ;  /* 0x0022cc00017c7983 */ /* 0x000ea20000300800 */
[----:B---3--:R-:W-:-:S03]  /*9a110*/  ISETP.LT.AND P3, PT, R9, R138, !P0 ;  /* 0x0000008a0900720c */ /* 0x008fc60004761270 */
[----:B------:R-:W3:Y:S01]  /*9a120*/  LDL.LU R56, [R1+0x22c8] ;  /* 0x0022c80001387983 */ /* 0x000ee20000300800 */
[----:B------:R-:W-:Y:S01]  /*9a130*/  ISETP.LT.AND P2, PT, R136, R139, !P0 ;  /* 0x0000008b8800720c */ /* 0x000fe20004741270 */
[----:B------:R-:W1:Y:S02]  /*9a140*/  LDC R138, c[0x0][0x22c] ;  /* 0x00008b00ff8a7b82 */ /* 0x000e640000000800 */
[----:B------:R-:W3:Y:S01]  /*9a150*/  LDL.LU R9, [R1+0x22c4] ;  /* 0x0022c40001097983 */ /* 0x000ee20000300800 */
[----:B----4-:R-:W-:-:S05]  /*9a160*/  ISETP.LT.AND P6, PT, R10, R137, !P0 ;  /* 0x000000890a00720c */ /* 0x010fca00047c1270 */
[----:B------:R-:W4:Y:S04]  /*9a170*/  LDC R136, c[0x0][0x22c] ;  /* 0x00008b00ff887b82 */ /* 0x000f280000000800 */
[----:B------:R1:W-:Y:S04]  /*9a180*/  @P2 STG.E desc[UR60][R162.64], R11 ;  /* 0x0000000ba2002986 */ /* 0x0003e8000c10193c */
[----:B------:R-:W4:Y:S01]  /*9a190*/  LDC R137, c[0x0][0x22c] ;  /* 0x00008b00ff897b82 */ /* 0x000f220000000800 */
[----:B-1----:R-:W4:Y:S04]  /*9a1a0*/  LDL.LU.64 R10, [R1+0x4f0] ;  /* 0x0004f000010a7983 */ /* 0x002f280000300a00 */
[----:B------:R-:W4:Y:S04]  /*9a1b0*/  LDL.LU.64 R152, [R1+0x4e8] ;  /* 0x0004e80001987983 */ /* 0x000f280000300a00 */
[----:B------:R-:W4:Y:S04]  /*9a1c0*/  LDL.LU R160, [R1+0xbb8] ;  /* 0x000bb80001a07983 */ /* 0x000f280000300800 */
[----:B------:R-:W4:Y:S04]  /*9a1d0*/  LDL.LU.64 R142, [R1+0x4e0] ;  /* 0x0004e000018e7983 */ /* 0x000f280000300a00 */
[----:B------:R-:W4:Y:S04]  /*9a1e0*/  LDL.LU R161, [R1+0xbcc] ;  /* 0x000bcc0001a17983 */ /* 0x000f280000300800 */
[----:B------:R-:W4:Y:S04]  /*9a1f0*/  LDL.LU.64 R158, [R1+0x4d8] ;  /* 0x0004d800019e7983 */ /* 0x000f280000300a00 */
[----:B------:R-:W4:Y:S04]  /*9a200*/  LDL.LU R144, [R1+0xbbc] ;  /* 0x000bbc0001907983 */ /* 0x000f280000300800 */
[----:B------:R-:W4:Y:S04]  /*9a210*/  LDL.LU.64 R162, [R1+0x4d0] ;  /* 0x0004d00001a27983 */ /* 0x000f280000300a00 */
[----:B------:R1:W-:Y:S04]  /*9a220*/  @P4 STG.E desc[UR60][R154.64], R57 ;  /* 0x000000399a004986 */ /* 0x0003e8000c10193c */
[----:B--2---:R2:W-:Y:S01]  /*9a230*/  @P3 STG.E desc[UR60][R122.64], R8 ;  /* 0x000000087a003986 */ /* 0x0045e2000c10193c */
[----:B------:R-:W-:-:S03]  /*9a240*/  ISETP.LT.AND P2, PT, R124, R125, !P0 ;  /* 0x0000007d7c00720c */ /* 0x000fc60004741270 */
[----:B------:R-:W4:Y:S01]  /*9a250*/  LDL.LU R124, [R1+0xba0] ;  /* 0x000ba000017c7983 */ /* 0x000f220000300800 */
[----:B---3--:R-:W-:-:S03]  /*9a260*/  ISETP.LT.AND P4, PT, R9, R0, !P0 ;  /* 0x000000000900720c */ /* 0x008fc60004781270 */
[----:B------:R-:W4:Y:S04]  /*9a270*/  LDL.LU R0, [R1+0xbc8] ;  /* 0x000bc80001007983 */ /* 0x000f280000300800 */
[----:B------:R-:W3:Y:S01]  /*9a280*/  LDL.LU R140, [R1+0x22c0] ;  /* 0x0022c000018c7983 */ /* 0x000ee20000300800 */
[----:B------:R-:W-:Y:S02]  /*9a290*/  ISETP.LT.AND P5, PT, R56, R252, !P0 ;  /* 0x000000fc3800720c */ /* 0x000fe400047a1270 */
[----:B------:R-:W3:Y:S01]  /*9a2a0*/  LDC R252, c[0x0][0x22c] ;  /* 0x00008b00fffc7b82 */ /* 0x000ee20000000800 */
[----:B-1----:R-:W3:Y:S04]  /*9a2b0*/  LDL.LU.64 R154, [R1+0x4c8] ;  /* 0x0004c800019a7983 */ /* 0x002ee80000300a00 */
[----:B------:R-:W3:Y:S04]  /*9a2c0*/  LDL.LU R57, [R1+0xb90] ;  /* 0x000b900001397983 */ /* 0x000ee80000300800 */
[----:B--2---:R-:W2:Y:S04]  /*9a2d0*/  LDL.LU R122, [R1+0x22bc] ;  /* 0x0022bc00017a7983 */ /* 0x004ea80000300800 */
[----:B------:R-:W2:Y:S04]  /*9a2e0*/  LDL.LU R139, [R1+0x22b8] ;  /* 0x0022b800018b7983 */ /* 0x000ea80000300800 */
[----:B------:R-:W2:Y:S04]  /*9a2f0*/  LDL.LU R56, [R1+0x22b4] ;  /* 0x0022b40001387983 */ /* 0x000ea80000300800 */
[----:B------:R-:W2:Y:S04]  /*9a300*/  LDL.LU R123, [R1+0x22b0] ;  /* 0x0022b000017b7983 */ /* 0x000ea80000300800 */
[----:B------:R-:W2:Y:S04]  /*9a310*/  LDL.LU.64 R156, [R1+0x4c0] ;  /* 0x0004c000019c7983 */ /* 0x000ea80000300a00 */
[----:B------:R-:W2:Y:S04]  /*9a320*/  LDL.LU R9, [R1+0xba4] ;  /* 0x000ba40001097983 */ /* 0x000ea80000300800 */
[----:B------:R-:W2:Y:S04]  /*9a330*/  LDL.LU.64 R146, [R1+0x4b8] ;  /* 0x0004b80001927983 */ /* 0x000ea80000300a00 */
[----:B------:R-:W2:Y:S04]  /*9a340*/  LDL.LU R145, [R1+0xb94] ;  /* 0x000b940001917983 */ /* 0x000ea80000300800 */
[----:B------:R-:W2:Y:S04]  /*9a350*/  LDL.LU.64 R166, [R1+0x4b0] ;  /* 0x0004b00001a67983 */ /* 0x000ea80000300a00 */
[----:B------:R-:W2:Y:S04]  /*9a360*/  LDL.LU R125, [R1+0xba8] ;  /* 0x000ba800017d7983 */ /* 0x000ea80000300800 */
[----:B------:R-:W2:Y:S04]  /*9a370*/  LDL.LU.64 R164, [R1+0x4a8] ;  /* 0x0004a80001a47983 */ /* 0x000ea80000300a00 */
[----:B------:R-:W2:Y:S04]  /*9a380*/  LDL.LU R8, [R1+0xb98] ;  /* 0x000b980001087983 */ /* 0x000ea80000300800 */
[----:B----4-:R1:W-:Y:S01]  /*9a390*/  @P6 STG.E desc[UR60][R10.64], R0 ;  /* 0x000000000a006986 */ /* 0x0103e2000c10193c */
[----:B---3--:R-:W-:-:S03]  /*9a3a0*/  ISETP.LT.AND P3, PT, R140, R252, !P0 ;  /* 0x000000fc8c00720c */ /* 0x008fc60004761270 */
[----:B------:R-:W-:Y:S01]  /*9a3b0*/  @P2 STG.E desc[UR60][R152.64], R160 ;  /* 0x000000a098002986 */ /* 0x000fe2000c10193c */
[----:B------:R-:W3:Y:S03]  /*9a3c0*/  LDC R252, c[0x0][0x22c] ;  /* 0x00008b00fffc7b82 */ /* 0x000ee60000000800 */
[----:B------:R-:W-:Y:S04]  /*9a3d0*/  @P5 STG.E desc[UR60][R142.64], R161 ;  /* 0x000000a18e005986 */ /* 0x000fe8000c10193c */
[----:B-1----:R-:W4:Y:S01]  /*9a3e0*/  LDL.LU.64 R10, [R1+0x2748] ;  /* 0x00274800010a7983 */ /* 0x002f220000300a00 */
[----:B------:R-:W1:Y:S01]  /*9a3f0*/  LDC R0, c[0x0][0x22c] ;  /* 0x00008b00ff007b82 */ /* 0x000e620000000800 */
[----:B--2---:R-:W-:-:S02]  /*9a400*/  ISETP.LT.AND P2, PT, R122, R136, !P0 ;  /* 0x000000887a00720c */ /* 0x004fc40004741270 */
[----:B------:R-:W1:Y:S04]  /*9a410*/  LDL.LU R140, [R1+0x22ac] ;  /* 0x0022ac00018c7983 */ /* 0x000e680000300800 */
[----:B------:R-:W2:Y:S01]  /*9a420*/  LDL.LU R136, [R1+0x22a8] ;  /* 0x0022a80001887983 */ /* 0x000ea20000300800 */
[----:B------:R-:W3:Y:S01]  /*9a430*/  LDC R122, c[0x0][0x22c] ;  /* 0x00008b00ff7a7b82 */ /* 0x000ee20000000800 */
[----:B------:R-:W-:Y:S02]  /*9a440*/  ISETP.LT.AND P5, PT, R56, R138, !P0 ;  /* 0x0000008a3800720c */ /* 0x000fe400047a1270 */
[----:B------:R-:W4:Y:S04]  /*9a450*/  LDL.LU R56, [R1+0x22a4] ;  /* 0x0022a40001387983 */ /* 0x000f280000300800 */
[----:B------:R-:W-:Y:S01]  /*9a460*/  @P4 STG.E desc[UR60][R158.64], R144 ;  /* 0x000000909e004986 */ /* 0x000fe2000c10193c */
[----:B------:R-:W-:Y:S01]  /*9a470*/  ISETP.LT.AND P4, PT, R139, R141, !P0 ;  /* 0x0000008d8b00720c */ /* 0x000fe20004781270 */
[----:B------:R-:W1:Y:S02]  /*9a480*/  LDC R138, c[0x0][0x22c] ;  /* 0x00008b00ff8a7b82 */ /* 0x000e640000000800 */
[----:B------:R3:W-:Y:S04]  /*9a490*/  @P3 STG.E desc[UR60][R162.64], R124 ;  /* 0x0000007ca2003986 */ /* 0x0007e8000c10193c */
[----:B------:R3:W-:Y:S02]  /*9a4a0*/  @P2 STG.E desc[UR60][R154.64], R57 ;  /* 0x000000399a002986 */ /* 0x0007e4000c10193c */
[----:B------:R-:W1:Y:S02]  /*9a4b0*/  LDC R139, c[0x0][0x22c] ;  /* 0x00008b00ff8b7b82 */ /* 0x000e640000000800 */
[----:B---3--:R-:W3:Y:S04]  /*9a4c0*/  LDL.LU.64 R162, [R1+0x4a0] ;  /* 0x0004a00001a27983 */ /* 0x008ee80000300a00 */
[----:B------:R-:W3:Y:S04]  /*9a4d0*/  LDL.LU R124, [R1+0xbac] ;  /* 0x000bac00017c7983 */ /* 0x000ee80000300800 */
[----:B------:R-:W3:Y:S04]  /*9a4e0*/  LDL.LU.64 R154, [R1+0x498] ;  /* 0x00049800019a7983 */ /* 0x000ee80000300a00 */
[----:B------:R-:W3:Y:S04]  /*9a4f0*/  LDL.LU R57, [R1+0xb9c] ;  /* 0x000b9c0001397983 */ /* 0x000ee80000300800 */
[----:B------:R1:W-:Y:S04]  /*9a500*/  @P4 STG.E desc[UR60][R156.64], R9 ;  /* 0x000000099c004986 */ /* 0x0003e8000c10193c */
[----:B-1----:R-:W3:Y:S01]  /*9a510*/  LDL.LU R9, [R1+0x22a0] ;  /* 0x0022a00001097983 */ /* 0x002ee20000300800 */
[----:B--2---:R-:W-:-:S03]  /*9a520*/  ISETP.LT.AND P2, PT, R136, R137, !P0 ;  /* 0x000000898800720c */ /* 0x004fc60004741270 */
[----:B------:R-:W2:Y:S01]  /*9a530*/  LDL.LU R136, [R1+0x229c] ;  /* 0x00229c0001887983 */ /* 0x000ea20000300800 */
[----:B------:R-:W-:Y:S01]  /*9a540*/  ISETP.LT.AND P6, PT, R123, R252, !P0 ;  /* 0x000000fc7b00720c */ /* 0x000fe200047c1270 */
[----:B------:R-:W1:Y:S01]  /*9a550*/  LDC R137, c[0x0][0x22c] ;  /* 0x00008b00ff897b82 */ /* 0x000e620000000800 */
[----:B----4-:R-:W-:Y:S02]  /*9a560*/  ISETP.LT.AND P4, PT, R56, R122, !P0 ;  /* 0x0000007a3800720c */ /* 0x010fe40004781270 */
[----:B------:R-:W4:Y:S01]  /*9a570*/  LDL.LU R56, [R1+0x2298] ;  /* 0x0022980001387983 */ /* 0x000f220000300800 */
[----:B------:R-:W-:-:S03]  /*9a580*/  ISETP.LT.AND P3, PT, R140, R0, !P0 ;  /* 0x000000008c00720c */ /* 0x000fc60004761270 */
[----:B------:R-:W2:Y:S01]  /*9a590*/  LDL.LU R122, [R1+0x2294] ;  /* 0x00229400017a7983 */ /* 0x000ea20000300800 */
[----:B------:R-:W4:Y:S03]  /*9a5a0*/  LDC R123, c[0x0][0x22c] ;  /* 0x00008b00ff7b7b82 */ /* 0x000f260000000800 */
[----:B------:R-:W-:Y:S04]  /*9a5b0*/  @P5 STG.E desc[UR60][R146.64], R145 ;  /* 0x0000009192005986 */ /* 0x000fe8000c10193c */
[----:B------:R-:W-:Y:S01]  /*9a5c0*/  @P6 STG.E desc[UR60][R166.64], R125 ;  /* 0x0000007da6006986 */ /* 0x000fe2000c10193c */
[----:B------:R-:W2:Y:S03]  /*9a5d0*/  LDC R252, c[0x0][0x22c] ;  /* 0x00008b00fffc7b82 */ /* 0x000ea60000000800 */
[----:B------:R3:W-:Y:S04]  /*9a5e0*/  @P3 STG.E desc[UR60][R164.64], R8 ;  /* 0x00000008a4003986 */ /* 0x0007e8000c10193c */
[----:B------:R-:W2:Y:S01]  /*9a5f0*/  LDL.LU.64 R142, [R1+0x490] ;  /* 0x00049000018e7983 */ /* 0x000ea20000300a00 */
[----:B------:R-:W1:Y:S03]  /*9a600*/  LDC R0, c[0x0][0x22c] ;  /* 0x00008b00ff007b82 */ /* 0x000e660000000800 */
[----:B---3--:R-:W3:Y:S05]  /*9a610*/  LDL.LU R8, [R1+0xb80] ;  /* 0x000b800001087983 */ /* 0x008eea0000300800 */
[----:B------:R-:W1:Y:S01]  /*9a620*/  LDC R125, c[0x0][0x22c] ;  /* 0x00008b00ff7d7b82 */ /* 0x000e620000000800 */
[----:B------:R-:W3:Y:S04]  /*9a630*/  LDL.LU.64 R160, [R1+0x488] ;  /* 0x0004880001a07983 */ /* 0x000ee80000300a00 */
[----:B------:R-:W3:Y:S03]  /*9a640*/  LDL.LU R156, [R1+0xb70] ;  /* 0x000b7000019c7983 */ /* 0x000ee60000300800 */
[----:B------:R-:W1:Y:S01]  /*9a650*/  LDC R140, c[0x0][0x22c] ;  /* 0x00008b00ff8c7b82 */ /* 0x000e620000000800 */
[----:B------:R-:W3:Y:S04]  /*9a660*/  LDL.LU.64 R158, [R1+0x480] ;  /* 0x00048000019e7983 */ /* 0x000ee80000300a00 */
[----:B------:R-:W3:Y:S01]  /*9a670*/  LDL.LU R157, [R1+0xb84] ;  /* 0x000b8400019d7983 */ /* 0x000ee20000300800 */
[----:B------:R-:W-:-:S03]  /*9a680*/  ISETP.LT.AND P3, PT, R9, R139, !P0 ;  /* 0x0000008b0900720c */ /* 0x000fc60004761270 */
[----:B------:R-:W3:Y:S04]  /*9a690*/  LDL.LU.64 R146, [R1+0x478] ;  /* 0x0004780001927983 */ /* 0x000ee80000300a00 */
[----:B------:R-:W3:Y:S04]  /*9a6a0*/  LDL.LU R166, [R1+0xb74] ;  /* 0x000b740001a67983 */ /* 0x000ee80000300800 */
[----:B------:R-:W1:Y:S04]  /*9a6b0*/  LDL.LU R9, [R1+0x2290] ;  /* 0x0022900001097983 */ /* 0x000e680000300800 */
[----:B------:R-:W3:Y:S04]  /*9a6c0*/  LDL.LU.64 R144, [R1+0x470] ;  /* 0x0004700001907983 */ /* 0x000ee80000300a00 */
[----:B------:R-:W3:Y:S04]  /*9a6d0*/  LDL.LU R167, [R1+0xb88] ;  /* 0x000b880001a77983 */ /* 0x000ee80000300800 */
[----:B------:R4:W-:Y:S04]  /*9a6e0*/  @P2 STG.E desc[UR60][R162.64], R124 ;  /* 0x0000007ca2002986 */ /* 0x0009e8000c10193c */
[----:B------:R-:W3:Y:S04]  /*9a6f0*/  LDL.LU.64 R164, [R1+0x468] ;  /* 0x0004680001a47983 */ /* 0x000ee80000300a00 */
[----:B------:R2:W-:Y:S04]  /*9a700*/  @P4 STG.E desc[UR60][R154.64], R57 ;  /* 0x000000399a004986 */ /* 0x0005e8000c10193c */
[----:B----4-:R-:W4:Y:S01]  /*9a710*/  LDL.LU R124, [R1+0xb78] ;  /* 0x000b7800017c7983 */ /* 0x010f220000300800 */
[----:B------:R-:W-:-:S03]  /*9a720*/  ISETP.LT.AND P2, PT, R56, R123, !P0 ;  /* 0x0000007b3800720c */ /* 0x000fc60004741270 */
[----:B------:R-:W4:Y:S04]  /*9a730*/  LDL.LU R56, [R1+0x228c] ;  /* 0x00228c0001387983 */ /* 0x000f280000300800 */
[----:B--2---:R-:W2:Y:S01]  /*9a740*/  LDL.LU R57, [R1+0x2288] ;  /* 0x0022880001397983 */ /* 0x004ea20000300800 */
[----:B------:R-:W-:Y:S02]  /*9a750*/  ISETP.LT.AND P5, PT, R122, R252, !P0 ;  /* 0x000000fc7a00720c */ /* 0x000fe400047a1270 */
[----:B------:R-:W-:Y:S01]  /*9a760*/  ISETP.LT.AND P6, PT, R136, R138, !P0 ;  /* 0x0000008a8800720c */ /* 0x000fe200047c1270 */
[----:B------:R-:W2:Y:S01]  /*9a770*/  LDL.LU R139, [R1+0x2284] ;  /* 0x00228400018b7983 */ /* 0x000ea20000300800 */
[----:B------:R-:W2:Y:S03]  /*9a780*/  LDC R138, c[0x0][0x22c] ;  /* 0x00008b00ff8a7b82 */ /* 0x000ea60000000800 */
[----:B------:R-:W2:Y:S04]  /*9a790*/  LDL.LU R122, [R1+0x2280] ;  /* 0x00228000017a7983 */ /* 0x000ea80000300800 */
[----:B------:R-:W2:Y:S01]  /*9a7a0*/  LDL.LU.64 R162, [R1+0x460] ;  /* 0x0004600001a27983 */ /* 0x000ea20000300a00 */
[----:B------:R-:W2:Y:S03]  /*9a7b0*/  LDC R136, c[0x0][0x22c] ;  /* 0x00008b00ff887b82 */ /* 0x000ea60000000800 */
[----:B------:R-:W2:Y:S04]  /*9a7c0*/  LDL.LU R123, [R1+0xb8c] ;  /* 0x000b8c00017b7983 */ /* 0x000ea80000300800 */
[----:B------:R-:W2:Y:S01]  /*9a7d0*/  LDL.LU.64 R154, [R1+0x458] ;  /* 0x00045800019a7983 */ /* 0x000ea20000300a00 */
[----:B------:R-:W2:Y:S03]  /*9a7e0*/  LDC R252, c[0x0][0x22c] ;  /* 0x00008b00fffc7b82 */ /* 0x000ea60000000800 */
[----:B---3--:R3:W-:Y:S04]  /*9a7f0*/  @P3 STG.E desc[UR60][R142.64], R8 ;  /* 0x000000088e003986 */ /* 0x0087e8000c10193c */
[----:B------:R2:W-:Y:S01]  /*9a800*/  @P6 STG.E desc[UR60][R160.64], R156 ;  /* 0x0000009ca0006986 */ /* 0x0005e2000c10193c */
[----:B---3--:R-:W3:Y:S03]  /*9a810*/  LDC R142, c[0x0][0x22c] ;  /* 0x00008b00ff8e7b82 */ /* 0x008ee60000000800 */
[----:B------:R3:W-:Y:S01]  /*9a820*/  @P2 STG.E desc[UR60][R158.64], R157 ;  /* 0x0000009d9e002986 */ /* 0x0007e2000c10193c */
[----:B-1----:R-:W-:-:S03]  /*9a830*/  ISETP.LT.AND P4, PT, R9, R0, !P0 ;  /* 0x000000000900720c */ /* 0x002fc60004781270 */
[----:B------:R-:W3:Y:S01]  /*9a840*/  LDL.LU R9, [R1+0xb7c] ;  /* 0x000b7c0001097983 */ /* 0x000ee20000300800 */
[----:B------:R-:W1:Y:S03]  /*9a850*/  LDC R0, c[0x0][0x22c] ;  /* 0x00008b00ff007b82 */ /* 0x000e660000000800 */
[----:B------:R-:W3:Y:S01]  /*9a860*/  LDL.LU R8, [R1+0xb60] ;  /* 0x000b600001087983 */ /* 0x000ee20000300800 */
[----:B----4-:R-:W-:-:S03]  /*9a870*/  ISETP.LT.AND P3, PT, R56, R137, !P0 ;  /* 0x000000893800720c */ /* 0x010fc60004761270 */
[----:B------:R-:W4:Y:S01]  /*9a880*/  LDL.LU R56, [R1+0x227c] ;  /* 0x00227c0001387983 */ /* 0x000f220000300800 */
[----:B------:R-:W1:Y:S01]  /*9a890*/  LDC R137, c[0x0][0x22c] ;  /* 0x00008b00ff897b82 */ /* 0x000e620000000800 */
[----:B--2---:R-:W-:Y:S02]  /*9a8a0*/  ISETP.LT.AND P2, PT, R57, R125, !P0 ;  /* 0x0000007d3900720c */ /* 0x004fe40004741270 */
[----:B------:R-:W2:Y:S04]  /*9a8b0*/  LDL.LU R125, [R1+0x2278] ;  /* 0x00227800017d7983 */ /* 0x000ea80000300800 */
[----:B------:R-:W-:Y:S04]  /*9a8c0*/  @P5 STG.E desc[UR60][R146.64], R166 ;  /* 0x000000a692005986 */ /* 0x000fe8000c10193c */
[----:B------:R-:W1:Y:S04]  /*9a8d0*/  LDL.LU R57, [R1+0x2274] ;  /* 0x0022740001397983 */ /* 0x000e680000300800 */
[----:B------:R-:W-:Y:S01]  /*9a8e0*/  @P4 STG.E desc[UR60][R144.64], R167 ;  /* 0x000000a790004986 */ /* 0x000fe2000c10193c */
[----:B------:R-:W-:-:S03]  /*9a8f0*/  ISETP.LT.AND P4, PT, R139, R140, !P0 ;  /* 0x0000008c8b00720c */ /* 0x000fc60004781270 */
[----:B------:R-:W4:Y:S04]  /*9a900*/  LDL.LU.64 R152, [R1+0x448] ;  /* 0x0004480001987983 */ /* 0x000f280000300a00 */
[----:B------:R-:W4:Y:S04]  /*9a910*/  LDL.LU R160, [R1+0xb50] ;  /* 0x000b500001a07983 */ /* 0x000f280000300800 */
[----:B------:R-:W4:Y:S04]  /*9a920*/  LDL.LU.64 R140, [R1+0x440] ;  /* 0x00044000018c7983 */ /* 0x000f280000300a00 */
[----:B------:R-:W4:Y:S04]  /*9a930*/  LDL.LU R161, [R1+0xb64] ;  /* 0x000b640001a17983 */ /* 0x000f280000300800 */
[----:B------:R3:W-:Y:S04]  /*9a940*/  @P3 STG.E desc[UR60][R164.64], R124 ;  /* 0x0000007ca4003986 */ /* 0x0007e8000c10193c */
[----:B---3--:R-:W3:Y:S01]  /*9a950*/  LDL.LU.64 R158, [R1+0x438] ;  /* 0x00043800019e7983 */ /* 0x008ee20000300a00 */
[----:B------:R-:W-:-:S02]  /*9a960*/  ISETP.LT.AND P5, PT, R122, R138, !P0 ;  /* 0x0000008a7a00720c */ /* 0x000fc400047a1270 */
[----:B------:R-:W3:Y:S01]  /*9a970*/  LDC R122, c[0x0][0x22c] ;  /* 0x00008b00ff7a7b82 */ /* 0x000ee20000000800 */
[----:B------:R2:W-:Y:S04]  /*9a980*/  @P2 STG.E desc[UR60][R162.64], R123 ;  /* 0x0000007ba2002986 */ /* 0x0005e8000c10193c */
[----:B------:R-:W3:Y:S03]  /*9a990*/  LDL.LU R124, [R1+0xb54] ;  /* 0x000b5400017c7983 */ /* 0x000ee60000300800 */
[----:B------:R-:W3:Y:S01]  /*9a9a0*/  LDC R138, c[0x0][0x22c] ;  /* 0x00008b00ff8a7b82 */ /* 0x000ee20000000800 */
[----:B--2---:R-:W2:Y:S04]  /*9a9b0*/  LDL.LU.64 R162, [R1+0x430] ;  /* 0x0004300001a27983 */ /* 0x004ea80000300a00 */
[----:B------:R-:W2:Y:S04]  /*9a9c0*/  LDL.LU R123, [R1+0xb68] ;  /* 0x000b6800017b7983 */ /* 0x000ea80000300800 */
[----:B------:R-:W3:Y:S04]  /*9a9d0*/  LDL.LU R139, [R1+0x2270] ;  /* 0x00227000018b7983 */ /* 0x000ee80000300800 */
[----:B------:R-:W-:Y:S04]  /*9a9e0*/  @P4 STG.E desc[UR60][R154.64], R9 ;  /* 0x000000099a004986 */ /* 0x000fe8000c10193c */
[----:B------:R1:W-:Y:S01]  /*9a9f0*/  @P5 STG.E desc[UR60][R10.64], R8 ;  /* 0x000000080a005986 */ /* 0x0003e2000c10193c */
[----:B------:R-:W-:-:S03]  /*9aa00*/  ISETP.LT.AND P3, PT, R125, R136, !P0 ;  /* 0x000000887d00720c */ /* 0x000fc60004761270 */
[----:B------:R-:W2:Y:S04]  /*9aa10*/  LDL.LU R136, [R1+0x226c] ;  /* 0x00226c0001887983 */ /* 0x000ea80000300800 */
[----:B-1----:R-:W2:Y:S04]  /*9aa20*/  LDL.LU R11, [R1+0x2268] ;  /* 0x00226800010b7983 */ /* 0x002ea80000300800 */
[----:B------:R-:W2:Y:S04]  /*9aa30*/  LDL.LU R9, [R1+0x2264] ;  /* 0x0022640001097983 */ /* 0x000ea80000300800 */
[----:B------:R-:W2:Y:S01]  /*9aa40*/  LDL.LU R10, [R1+0x2260] ;  /* 0x00226000010a7983 */ /* 0x000ea20000300800 */
[----:B----4-:R-:W-:-:S02]  /*9aa50*/  ISETP.LT.AND P6, PT, R56, R252, !P0 ;  /* 0x000000fc3800720c */ /* 0x010fc400047c1270 */
[----:B------:R-:W1:Y:S01]  /*9aa60*/  LDC R56, c[0x0][0x22c] ;  /* 0x00008b00ff387b82 */ /* 0x000e620000000800 */
[----:B------:R-:W-:Y:S01]  /*9aa70*/  ISETP.LT.AND P2, PT, R57, R0, !P0 ;  /* 0x000000003900720c */ /* 0x000fe20004741270 */
[----:B------:R-:W4:Y:S04]  /*9aa80*/  LDL.LU.64 R164, [R1+0x428] ;  /* 0x0004280001a47983 */ /* 0x000f280000300a00 */
[----:B------:R-:W4:Y:S02]  /*9aa90*/  LDL.LU R57, [R1+0xb58] ;  /* 0x000b580001397983 */ /* 0x000f240000300800 */
[----:B------:R-:W1:Y:S02]  /*9aaa0*/  LDC R252, c[0x0][0x22c] ;  /* 0x00008b00fffc7b82 */ /* 0x000e640000000800 */
[----:B------:R-:W4:Y:S04]  /*9aab0*/  LDL.LU.64 R156, [R1+0x420] ;  /* 0x00042000019c7983 */ /* 0x000f280000300a00 */
[----:B------:R-:W4:Y:S02]  /*9aac0*/  LDL.LU R166, [R1+0xb6c] ;  /* 0x000b6c0001a67983 */ /* 0x000f240000300800 */
[----:B------:R-:W4:Y:S02]  /*9aad0*/  LDC R0, c[0x0][0x22c] ;  /* 0x00008b00ff007b82 */ /* 0x000f240000000800 */
[----:B------:R-:W4:Y:S04]  /*9aae0*/  LDL.LU.64 R146, [R1+0x418] ;  /* 0x0004180001927983 */ /* 0x000f280000300a00 */
[----:B------:R-:W4:Y:S04]  /*9aaf0*/  LDL.LU R125, [R1+0xb5c] ;  /* 0x000b5c00017d7983 */ /* 0x000f280000300800 */
[----:B------:R-:W4:Y:S04]  /*9ab00*/  LDL.LU.64 R144, [R1+0x410] ;  /* 0x0004100001907983 */ /* 0x000f280000300a00 */
[----:B------:R-:W4:Y:S04]  /*9ab10*/  LDL.LU R167, [R1+0xb40] ;  /* 0x000b400001a77983 */ /* 0x000f280000300800 */
[----:B------:R-:W4:Y:S04]  /*9ab20*/  LDL.LU.64 R154, [R1+0x408] ;  /* 0x00040800019a7983 */ /* 0x000f280000300a00 */
[----:B------:R-:W4:Y:S01]  /*9ab30*/  LDL.LU R8, [R1+0xb30] ;  /* 0x000b300001087983 */ /* 0x000f220000300800 */
[----:B---3--:R-:W-:-:S03]  /*9ab40*/  ISETP.LT.AND P4, PT, R139, R142, !P0 ;  /* 0x0000008e8b00720c */ /* 0x008fc60004781270 */
[----:B------:R-:W3:Y:S01]  /*9ab50*/  LDL.LU R139, [R1+0x225c] ;  /* 0x00225c00018b7983 */ /* 0x000ee20000300800 */
[----:B------:R-:W3:Y:S03]  /*9ab60*/  LDC R142, c[0x0][0x22c] ;  /* 0x00008b00ff8e7b82 */ /* 0x000ee60000000800 */
[----:B------:R-:W-:Y:S04]  /*9ab70*/  @P6 STG.E desc[UR60][R152.64], R160 ;  /* 0x000000a098006986 */ /* 0x000fe8000c10193c */
[----:B------:R-:W-:Y:S04]  /*9ab80*/  @P3 STG.E desc[UR60][R140.64], R161 ;  /* 0x000000a18c003986 */ /* 0x000fe8000c10193c */
[----:B------:R1:W-:Y:S02]  /*9ab90*/  @P2 STG.E desc[UR60][R158.64], R124 ;  /* 0x0000007c9e002986 */ /* 0x0003e4000c10193c */
[----:B-1----:R-:W1:Y:S01]  /*9aba0*/  LDC R124, c[0x0][0x22c] ;  /* 0x00008b00ff7c7b82 */ /* 0x002e620000000800 */
[----:B--2---:R-:W-:-:S02]  /*9abb0*/  ISETP.LT.AND P3, PT, R136, R137, !P0 ;  /* 0x000000898800720c */ /* 0x004fc40004761270 */
[----:B------:R-:W2:Y:S05]  /*9abc0*/  LDL.LU R137, [R1+0x2258] ;  /* 0x0022580001897983 */ /* 0x000eaa0000300800 */
[----:B------:R-:W1:Y:S01]  /*9abd0*/  LDC R136, c[0x0][0x22c] ;  /* 0x00008b00ff887b82 */ /* 0x000e620000000800 */
[----:B------:R-:W-:Y:S02]  /*9abe0*/  ISETP.LT.AND P2, PT, R9, R56, !P0 ;  /* 0x000000380900720c */ /* 0x000fe40004741270 */
[----:B------:R-:W1:Y:S01]  /*9abf0*/  LDL.LU R9, [R1+0x2254] ;  /* 0x0022540001097983 */ /* 0x000e620000300800 */
[----:B------:R-:W-:-:S03]  /*9ac00*/  ISETP.LT.AND P5, PT, R10, R252, !P0 ;  /* 0x000000fc0a00720c */ /* 0x000fc600047a1270 */
[----:B------:R-:W2:Y:S01]  /*9ac10*/  LDL.LU R56, [R1+0x2250] ;  /* 0x0022500001387983 */ /* 0x000ea20000300800 */
[----:B------:R-:W-:Y:S01]  /*9ac20*/  ISETP.LT.AND P6, PT, R11, R122, !P0 ;  /* 0x0000007a0b00720c */ /* 0x000fe200047c1270 */
[----:B------:R-:W2:Y:S02]  /*9ac30*/  LDC R252, c[0x0][0x22c] ;  /* 0x00008b00fffc7b82 */ /* 0x000ea40000000800 */
[----:B------:R-:W2:Y:S06]  /*9ac40*/  LDL.LU R10, [R1+0x224c] ;  /* 0x00224c00010a7983 */ /* 0x000eac0000300800 */
[----:B------:R-:W2:Y:S01]  /*9ac50*/  LDC R11, c[0x0][0x22c] ;  /* 0x00008b00ff0b7b82 */ /* 0x000ea20000000800 */
[----:B------:R4:W-:Y:S04]  /*9ac60*/  @P4 STG.E desc[UR60][R162.64], R123 ;  /* 0x0000007ba2004986 */ /* 0x0009e8000c10193c */
[----:B----4-:R4:W-:Y:S03]  /*9ac70*/  @P3 STG.E desc[UR60][R164.64], R57 ;  /* 0x00000039a4003986 */ /* 0x0109e6000c10193c */
[----:B------:R-:W2:Y:S01]  /*9ac80*/  LDC R122, c[0x0][0x22c] ;  /* 0x00008b00ff7a7b82 */ /* 0x000ea20000000800 */
[----:B------:R-:W-:Y:S04]  /*9ac90*/  @P6 STG.E desc[UR60][R156.64], R166 ;  /* 0x000000a69c006986 */ /* 0x000fe8000c10193c */
[----:B------:R-:W2:Y:S04]  /*9aca0*/  LDL.LU.64 R162, [R1+0x400] ;  /* 0x0004000001a27983 */ /* 0x000ea80000300a00 */
[----:B------:R-:W2:Y:S04]  /*9acb0*/  LDL.LU R123, [R1+0xb44] ;  /* 0x000b4400017b7983 */ /* 0x000ea80000300800 */
[----:B------:R3:W-:Y:S04]  /*9acc0*/  @P2 STG.E desc[UR60][R146.64], R125 ;  /* 0x0000007d92002986 */ /* 0x0007e8000c10193c */
[----:B----4-:R-:W4:Y:S01]  /*9acd0*/  LDL.LU.64 R164, [R1+0x3f8] ;  /* 0x0003f80001a47983 */ /* 0x010f220000300a00 */
[----:B---3--:R-:W-:-:S03]  /*9ace0*/  ISETP.LT.AND P4, PT, R139, R0, !P0 ;  /* 0x000000008b00720c */ /* 0x008fc60004781270 */
[----:B------:R-:W-:Y:S01]  /*9acf0*/  @P5 STG.E desc[UR60][R144.64], R167 ;  /* 0x000000a790005986 */ /* 0x000fe2000c10193c */
[----:B------:R-:W3:Y:S03]  /*9ad00*/  LDC R0, c[0x0][0x22c] ;  /* 0x00008b00ff007b82 */ /* 0x000ee60000000800 */
[----:B------:R-:W4:Y:S05]  /*9ad10*/  LDL.LU R57, [R1+0xb34] ;  /* 0x000b340001397983 */ /* 0x000f2a0000300800 */
[----:B------:R-:W3:Y:S01]  /*9ad20*/  LDC R125, c[0x0][0x22c] ;  /* 0x00008b00ff7d7b82 */ /* 0x000ee20000000800 */
[----:B------:R3:W-:Y:S04]  /*9ad30*/  @P4 STG.E desc[UR60][R154.64], R8 ;  /* 0x000000089a004986 */ /* 0x0007e8000c10193c */
[----:B---3--:R-:W3:Y:S04]  /*9ad40*/  LDL.LU R8, [R1+0x2248] ;  /* 0x0022480001087983 */ /* 0x008ee80000300800 */
[----:B------:R-:W3:Y:S01]  /*9ad50*/  LDL.LU.64 R154, [R1+0x3f0] ;  /* 0x0003f000019a7983 */ /* 0x000ee20000300a00 */
[----:B-1----:R-:W-:-:S03]  /*9ad60*/  ISETP.LT.AND P2, PT, R9, R136, !P0 ;  /* 0x000000880900720c */ /* 0x002fc60004741270 */
[----:B------:R-:W3:Y:S01]  /*9ad70*/  LDL.LU R9, [R1+0xb48] ;  /* 0x000b480001097983 */ /* 0x000ee20000300800 */
[----:B--2---:R-:W-:Y:S01]  /*9ad80*/  ISETP.LT.AND P3, PT, R137, R138, !P0 ;  /* 0x0000008a8900720c */ /* 0x004fe20004761270 */
[----:B------:R-:W1:Y:S01]  /*9ad90*/  LDC R136, c[0x0][0x22c] ;  /* 0x00008b00ff887b82 */ /* 0x000e620000000800 */
[----:B------:R-:W-:Y:S02]  /*9ada0*/  ISETP.LT.AND P4, PT, R56, R124, !P0 ;  /* 0x0000007c3800720c */ /* 0x000fe40004781270 */
[----:B------:R-:W2:Y:S01]  /*9adb0*/  LDL.LU R56, [R1+0x2244] ;  /* 0x0022440001387983 */ /* 0x000ea20000300800 */
[----:B------:R-:W-:-:S03]  /*9adc0*/  ISETP.LT.AND P6, PT, R10, R11, !P0 ;  /* 0x0000000b0a00720c */ /* 0x000fc600047c1270 */
[----:B------:R-:W2:Y:S01]  /*9add0*/  LDL.LU R11, [R1+0x2240] ;  /* 0x00224000010b7983 */ /* 0x000ea20000300800 */
[----:B------:R-:W1:Y:S03]  /*9ade0*/  LDC R124, c[0x0][0x22c] ;  /* 0x00008b00ff7c7b82 */ /* 0x000e660000000800 */
[----:B------:R-:W2:Y:S04]  /*9adf0*/  LDL.LU.64 R138, [R1+0x3e8] ;  /* 0x0003e800018a7983 */ /* 0x000ea80000300a00 */
[----:B------:R-:W2:Y:S01]  /*9ae00*/  LDL.LU R143, [R1+0xb38] ;  /* 0x000b3800018f7983 */ /* 0x000ea20000300800 */
[----:B------:R-:W1:Y:S03]  /*9ae10*/  LDC R137, c[0x0][0x22c] ;  /* 0x00008b00ff897b82 */ /* 0x000e660000000800 */
[----:B------:R-:W2:Y:S04]  /*9ae20*/  LDL.LU.64 R140, [R1+0x3e0] ;  /* 0x0003e000018c7983 */ /* 0x000ea80000300a00 */
[----:B------:R-:W2:Y:S04]  /*9ae30*/  LDL.LU R10, [R1+0xb4c] ;  /* 0x000b4c00010a7983 */ /* 0x000ea80000300800 */
[----:B------:R-:W2:Y:S04]  /*9ae40*/  LDL.LU.64 R160, [R1+0x3d8] ;  /* 0x0003d80001a07983 */ /* 0x000ea80000300a00 */
[----:B------:R-:W2:Y:S04]  /*9ae50*/  LDL.LU R166, [R1+0xb3c] ;  /* 0x000b3c0001a67983 */ /* 0x000ea80000300800 */
[----:B------:R-:W2:Y:S04]  /*9ae60*/  LDL.LU.64 R158, [R1+0x3d0] ;  /* 0x0003d000019e7983 */ /* 0x000ea80000300a00 */
[----:B------:R-:W2:Y:S04]  /*9ae70*/  LDL.LU R167, [R1+0xb20] ;  /* 0x000b200001a77983 */ /* 0x000ea80000300800 */
[----:B------:R4:W-:Y:S04]  /*9ae80*/  @P3 STG.E desc[UR60][R162.64], R123 ;  /* 0x0000007ba2003986 */ /* 0x0009e8000c10193c */
[----:B----4-:R4:W-:Y:S04]  /*9ae90*/  @P2 STG.E desc[UR60][R164.64], R57 ;  /* 0x00000039a4002986 */ /* 0x0109e8000c10193c */
[----:B------:R-:W4:Y:S01]  /*9aea0*/  LDL.LU.64 R162, [R1+0x3c8] ;  /* 0x0003c80001a27983 */ /* 0x000f220000300a00 */
[----:B---3--:R-:W-:-:S03]  /*9aeb0*/  ISETP.LT.AND P3, PT, R8, R122, !P0 ;  /* 0x0000007a0800720c */ /* 0x008fc60004761270 */
[----:B------:R-:W3:Y:S04]  /*9aec0*/  LDL.LU R8, [R1+0xb10] ;  /* 0x000b100001087983 */ /* 0x000ee80000300800 */
[----:B------:R-:W3:Y:S04]  /*9aed0*/  LDL.LU R122, [R1+0x223c] ;  /* 0x00223c00017a7983 */ /* 0x000ee80000300800 */
[----:B------:R1:W-:Y:S01]  /*9aee0*/  @P4 STG.E desc[UR60][R154.64], R9 ;  /* 0x000000099a004986 */ /* 0x0003e2000c10193c */
[----:B--2---:R-:W-:-:S03]  /*9aef0*/  ISETP.LT.AND P2, PT, R11, R0, !P0 ;  /* 0x000000000b00720c */ /* 0x004fc60004741270 */
[----:B------:R-:W2:Y:S01]  /*9af00*/  LDL.LU R11, [R1+0x2238] ;  /* 0x00223800010b7983 */ /* 0x000ea20000300800 */
[----:B------:R-:W-:Y:S01]  /*9af10*/  ISETP.LT.AND P5, PT, R56, R252, !P0 ;  /* 0x000000fc3800720c */ /* 0x000fe200047a1270 */
[----:B------:R-:W2:Y:S02]  /*9af20*/  LDC R0, c[0x0][0x22c] ;  /* 0x00008b00ff007b82 */ /* 0x000ea40000000800 */
[----:B------:R-:W2:Y:S04]  /*9af30*/  LDL.LU R123, [R1+0x2234] ;  /* 0x00223400017b7983 */ /* 0x000ea80000300800 */
[----:B------:R-:W2:Y:S02]  /*9af40*/  LDL.LU.64 R156, [R1+0x3c0] ;  /* 0x0003c000019c7983 */ /* 0x000ea40000300a00 */
[----:B------:R-:W2:Y:S02]  /*9af50*/  LDC R252, c[0x0][0x22c] ;  /* 0x00008b00fffc7b82 */ /* 0x000ea40000000800 */
[----:B------:R-:W2:Y:S04]  /*9af60*/  LDL.LU R144, [R1+0xb24] ;  /* 0x000b240001907983 */ /* 0x000ea80000300800 */
[----:B------:R-:W2:Y:S04]  /*9af70*/  LDL.LU.64 R146, [R1+0x3b8] ;  /* 0x0003b80001927983 */ /* 0x000ea80000300a00 */
[----:B------:R-:W2:Y:S04]  /*9af80*/  LDL.LU R145, [R1+0xb14] ;  /* 0x000b140001917983 */ /* 0x000ea80000300800 */
[----:B----4-:R-:W4:Y:S04]  /*9af90*/  LDL.LU.64 R164, [R1+0x3b0] ;  /* 0x0003b00001a47983 */ /* 0x010f280000300a00 */
[----:B------:R-:W4:Y:S04]  /*9afa0*/  LDL.LU R57, [R1+0xb28] ;  /* 0x000b280001397983 */ /* 0x000f280000300800 */
[----:B-1----:R-:W4:Y:S04]  /*9afb0*/  LDL.LU R9, [R1+0x2230] ;  /* 0x0022300001097983 */ /* 0x002f280000300800 */
[----:B------:R-:W4:Y:S04]  /*9afc0*/  LDL.LU.64 R154, [R1+0x3a8] ;  /* 0x0003a800019a7983 */ /* 0x000f280000300a00 */
[----:B------:R-:W4:Y:S04]  /*9afd0*/  LDL.LU R56, [R1+0xb18] ;  /* 0x000b180001387983 */ /* 0x000f280000300800 */
[----:B------:R1:W-:Y:S04]  /*9afe0*/  @P6 STG.E desc[UR60][R138.64], R143 ;  /* 0x0000008f8a006986 */ /* 0x0003e8000c10193c */
[----:B------:R3:W-:Y:S04]  /*9aff0*/  @P3 STG.E desc[UR60][R140.64], R10 ;  /* 0x0000000a8c003986 */ /* 0x0007e8000c10193c */
[----:B------:R-:W-:Y:S04]  /*9b000*/  @P5 STG.E desc[UR60][R160.64], R166 ;  /* 0x000000a6a0005986 */ /* 0x000fe8000c10193c */
[----:B------:R-:W-:Y:S01]  /*9b010*/  @P2 STG.E desc[UR60][R158.64], R167 ;  /* 0x000000a79e002986 */ /* 0x000fe2000c10193c */
[----:B-1----:R-:W1:Y:S08]  /*9b020*/  LDC R138, c[0x0][0x22c] ;  /* 0x00008b00ff8a7b82 */ /* 0x002e700000000800 */
[----:B------:R-:W1:Y:S01]  /*9b030*/  LDC R139, c[0x0][0x22c] ;  /* 0x00008b00ff8b7b82 */ /* 0x000e620000000800 */
[----:B---3--:R-:W-:-:S02]  /*9b040*/  ISETP.LT.AND P4, PT, R122, R125, !P0 ;  /* 0x0000007d7a00720c */ /* 0x008fc40004781270 */
[----:B------:R-:W3:Y:S05]  /*9b050*/  LDL.LU R122, [R1+0x222c] ;  /* 0x00222c00017a7983 */ /* 0x000eea0000300800 */
[----:B------:R-:W1:Y:S01]  /*9b060*/  LDC R125, c[0x0][0x22c] ;  /* 0x00008b00ff7d7b82 */ /* 0x000e620000000800 */
[----:B------:R-:W3:Y:S07]  /*9b070*/  LDL.LU R10, [R1+0x2228] ;  /* 0x00222800010a7983 */ /* 0x000eee0000300800 */
[----:B------:R-:W1:Y:S01]  /*9b080*/  LDC R143, c[0x0][0x22c] ;  /* 0x00008b00ff8f7b82 */ /* 0x000e620000000800 */
[----:B--2---:R-:W-:-:S02]  /*9b090*/  ISETP.LT.AND P6, PT, R123, R124, !P0 ;  /* 0x0000007c7b00720c */ /* 0x004fc400047c1270 */
[----:B------:R-:W1:Y:S01]  /*9b0a0*/  LDL.LU R123, [R1+0x2224] ;  /* 0x00222400017b7983 */ /* 0x000e620000300800 */
[----:B------:R-:W-:-:S04]  /*9b0b0*/  ISETP.LT.AND P3, PT, R11, R137, !P0 ;  /* 0x000000890b00720c */ /* 0x000fc80004761270 */
[----:B------:R-:W2:Y:S08]  /*9b0c0*/  LDC R124, c[0x0][0x22c] ;  /* 0x00008b00ff7c7b82 */ /* 0x000eb00000000800 */
[----:B------:R-:W2:Y:S01]  /*9b0d0*/  LDC R11, c[0x0][0x22c] ;  /* 0x00008b00ff0b7b82 */ /* 0x000ea20000000800 */
[----:B----4-:R-:W-:Y:S01]  /*9b0e0*/  ISETP.LT.AND P2, PT, R9, R136, !P0 ;  /* 0x000000880900720c */ /* 0x010fe20004741270 */
[----:B------:R4:W-:Y:S06]  /*9b0f0*/  @P4 STG.E desc[UR60][R162.64], R8 ;  /* 0x00000008a2004986 */ /* 0x0009ec000c10193c */
[----:B------:R-:W2:Y:S01]  /*9b100*/  LDC R137, c[0x0][0x22c] ;  /* 0x00008b00ff897b82 */ /* 0x000ea20000000800 */
[----:B------:R-:W2:Y:S07]  /*9b110*/  LDL.LU R9, [R1+0x2220] ;  /* 0x0022200001097983 */ /* 0x000eae0000300800 */
[----:B------:R-:W2:Y:S01]  /*9b120*/  LDC R136, c[0x0][0x22c] ;  /* 0x00008b00ff887b82 */ /* 0x000ea20000000800 */
[----:B----4-:R-:W4:Y:S04]  /*9b130*/  LDL.LU.64 R162, [R1+0x3a0] ;  /* 0x0003a00001a27983 */ /* 0x010f280000300a00 */
[----:B------:R-:W4:Y:S04]  /*9b140*/  LDL.LU R8, [R1+0xb2c] ;  /* 0x000b2c0001087983 */ /* 0x000f280000300800 */
[----:B------:R-:W-:Y:S04]  /*9b150*/  @P3 STG.E desc[UR60][R156.64], R144 ;  /* 0x000000909c003986 */ /* 0x000fe8000c10193c */
[----:B------:R-:W4:Y:S04]  /*9b160*/  LDL.LU.64 R166, [R1+0x398] ;  /* 0x0003980001a67983 */ /* 0x000f280000300a00 */
[----:B------:R-:W-:Y:S04]  /*9b170*/  @P6 STG.E desc[UR60][R146.64], R145 ;  /* 0x0000009192006986 */ /* 0x000fe8000c10193c */
[----:B------:R3:W-:Y:S02]  /*9b180*/  @P2 STG.E desc[UR60][R164.64], R57 ;  /* 0x00000039a4002986 */ /* 0x0007e4000c10193c */
[----:B---3--:R-:W-:-:S02]  /*9b190*/  ISETP.LT.AND P4, PT, R10, R0, !P0 ;  /* 0x000000000a00720c */ /* 0x008fc40004781270 */
[----:B------:R-:W3:Y:S01]  /*9b1a0*/  LDL.LU R10, [R1+0xb1c] ;  /* 0x000b1c00010a7983 */ /* 0x000ee20000300800 */
[----:B------:R-:W-:Y:S01]  /*9b1b0*/  ISETP.LT.AND P5, PT, R122, R252, !P0 ;  /* 0x000000fc7a00720c */ /* 0x000fe200047a1270 */
[----:B------:R-:W3:Y:S02]  /*9b1c0*/  LDC R0, c[0x0][0x22c] ;  /* 0x00008b00ff007b82 */ /* 0x000ee40000000800 */
[----:B------:R-:W3:Y:S04]  /*9b1d0*/  LDL.LU.64 R164, [R1+0x390] ;  /* 0x0003900001a47983 */ /* 0x000ee80000300a00 */
[----:B------:R-:W3:Y:S02]  /*9b1e0*/  LDL.LU R57, [R1+0xb00] ;  /* 0x000b000001397983 */ /* 0x000ee40000300800 */
[----:B------:R-:W3:Y:S01]  /*9b1f0*/  LDC R122, c[0x0][0x22c] ;  /* 0x00008b00ff7a7b82 */ /* 0x000ee20000000800 */
[----:B-1----:R-:W-:-:S07]  /*9b200*/  ISETP.LT.AND P3, PT, R123, R125, !P0 ;  /* 0x0000007d7b00720c */ /* 0x002fce0004761270 */
[----:B------:R-:W1:Y:S01]  /*9b210*/  LDC R252, c[0x0][0x22c] ;  /* 0x00008b00fffc7b82 */ /* 0x000e620000000800 */
[----:B------:R-:W3:Y:S04]  /*9b220*/  LDL.LU R125, [R1+0x221c] ;  /* 0x00221c00017d7983 */ /* 0x000ee80000300800 */
[----:B------:R-:W3:Y:S01]  /*9b230*/  LDL.LU R123, [R1+0x2218] ;  /* 0x00221800017b7983 */ /* 0x000ee20000300800 */
[----:B--2---:R-:W-:-:S03]  /*9b240*/  ISETP.LT.AND P2, PT, R9, R11, !P0 ;  /* 0x0000000b0900720c */ /* 0x004fc60004741270 */
[----:B------:R-:W2:Y:S04]  /*9b250*/  LDL.LU R9, [R1+0x2214] ;  /* 0x0022140001097983 */ /* 0x000ea80000300800 */
[----:B------:R4:W-:Y:S04]  /*9b260*/  @P5 STG.E desc[UR60][R154.64], R56 ;  /* 0x000000389a005986 */ /* 0x0009e8000c10193c */
[----:B----4-:R-:W1:Y:S04]  /*9b270*/  LDL.LU R56, [R1+0x2210] ;  /* 0x0022100001387983 */ /* 0x010e680000300800 */
[----:B------:R-:W4:Y:S04]  /*9b280*/  LDL.LU.64 R140, [R1+0x388] ;  /* 0x00038800018c7983 */ /* 0x000f280000300a00 */
[----:B------:R-:W4:Y:S04]  /*9b290*/  LDL.LU R11, [R1+0xaf0] ;  /* 0x000af000010b7983 */ /* 0x000f280000300800 */
        /* <DEDUP_REMOVED lines=10> */
[----:B------:R-:W3:Y:S04]  /*9b340*/  LDL.LU.64 R162, [R1+0x360] ;  /* 0x0003600001a27983 */ /* 0x000ee80000300a00 */
[----:B------:R2:W-:Y:S02]  /*9b350*/  @P3 STG.E desc[UR60][R166.64], R10 ;  /* 0x0000000aa6003986 */ /* 0x0005e4000c10193c */
[----:B--2---:R-:W2:Y:S01]  /*9b360*/  LDC R10, c[0x0][0x22c] ;  /* 0x00008b00ff0a7b82 */ /* 0x004ea20000000800 */
[----:B------:R-:W-:-:S02]  /*9b370*/  ISETP.LT.AND P4, PT, R125, R137, !P0 ;  /* 0x000000897d00720c */ /* 0x000fc40004781270 */
[----:B------:R-:W-:Y:S02]  /*9b380*/  ISETP.LT.AND P6, PT, R123, R124, !P0 ;  /* 0x0000007c7b00720c */ /* 0x000fe400047c1270 */
[----:B------:R-:W2:Y:S03]  /*9b390*/  LDL.LU R123, [R1+0xb0c] ;  /* 0x000b0c00017b7983 */ /* 0x000ea60000300800 */
[----:B------:R-:W3:Y:S01]  /*9b3a0*/  LDC R124, c[0x0][0x22c] ;  /* 0x00008b00ff7c7b82 */ /* 0x000ee20000000800 */
[----:B------:R-:W2:Y:S04]  /*9b3b0*/  LDL.LU R137, [R1+0x2208] ;  /* 0x0022080001897983 */ /* 0x000ea80000300800 */
[----:B------:R-:W2:Y:S01]  /*9b3c0*/  LDL.LU R125, [R1+0x2204] ;  /* 0x00220400017d7983 */ /* 0x000ea20000300800 */
[----:B------:R-:W-:-:S03]  /*9b3d0*/  ISETP.LT.AND P3, PT, R9, R122, !P0 ;  /* 0x0000007a0900720c */ /* 0x000fc60004761270 */
[----:B------:R-:W2:Y:S04]  /*9b3e0*/  LDL.LU R122, [R1+0x2200] ;  /* 0x00220000017a7983 */ /* 0x000ea80000300800 */
[----:B------:R-:W2:Y:S04]  /*9b3f0*/  LDL.LU R9, [R1+0x21fc] ;  /* 0x0021fc0001097983 */ /* 0x000ea80000300800 */
[----:B------:R4:W-:Y:S01]  /*9b400*/  @P2 STG.E desc[UR60][R164.64], R57 ;  /* 0x00000039a4002986 */ /* 0x0009e2000c10193c */
[----:B-1----:R-:W-:-:S03]  /*9b410*/  ISETP.LT.AND P5, PT, R56, R252, !P0 ;  /* 0x000000fc3800720c */ /* 0x002fc600047a1270 */
[----:B------:R-:W2:Y:S01]  /*9b420*/  LDL.LU R56, [R1+0x21f8] ;  /* 0x0021f80001387983 */ /* 0x000ea20000300800 */
[----:B------:R-:W1:Y:S03]  /*9b430*/  LDC R252, c[0x0][0x22c] ;  /* 0x00008b00fffc7b82 */ /* 0x000e660000000800 */
[----:B------:R-:W2:Y:S04]  /*9b440*/  LDL.LU.64 R166, [R1+0x358] ;  /* 0x0003580001a67983 */ /* 0x000ea80000300a00 */
[----:B----4-:R4:W-:Y:S04]  /*9b450*/  @P4 STG.E desc[UR60][R140.64], R11 ;  /* 0x0000000b8c004986 */ /* 0x0109e8000c10193c */
[----:B------:R-:W2:Y:S04]  /*9b460*/  LDL.LU R57, [R1+0xafc] ;  /* 0x000afc0001397983 */ /* 0x000ea80000300800 */
[----:B------:R-:W-:Y:S04]  /*9b470*/  @P6 STG.E desc[UR60][R160.64], R156 ;  /* 0x0000009ca0006986 */ /* 0x000fe8000c10193c */
[----:B------:R-:W2:Y:S01]  /*9b480*/  LDL.LU.64 R164, [R1+0x350] ;  /* 0x0003500001a47983 */ /* 0x000ea20000300a00 */
[----:B----4-:R-:W4:Y:S03]  /*9b490*/  LDC R11, c[0x0][0x22c] ;  /* 0x00008b00ff0b7b82 */ /* 0x010f260000000800 */
[----:B------:R-:W-:Y:S04]  /*9b4a0*/  @P3 STG.E desc[UR60][R158.64], R157 ;  /* 0x0000009d9e003986 */ /* 0x000fe8000c10193c */
[----:B------:R-:W-:Y:S01]  /*9b4b0*/  @P5 STG.E desc[UR60][R146.64], R154 ;  /* 0x0000009a92005986 */ /* 0x000fe2000c10193c */
[----:B---3--:R-:W-:-:S03]  /*9b4c0*/  ISETP.LT.AND P2, PT, R8, R0, !P0 ;  /* 0x000000000800720c */ /* 0x008fc60004741270 */
[----:B------:R-:W3:Y:S01]  /*9b4d0*/  LDL.LU R8, [R1+0xac0] ;  /* 0x000ac00001087983 */ /* 0x000ee20000300800 */
[----:B------:R-:W1:Y:S09]  /*9b4e0*/  LDC R0, c[0x0][0x22c] ;  /* 0x00008b00ff007b82 */ /* 0x000e720000000800 */
[----:B------:R4:W-:Y:S01]  /*9b4f0*/  @P2 STG.E desc[UR60][R144.64], R155 ;  /* 0x0000009b90002986 */ /* 0x0009e2000c10193c */
[----:B--2---:R-:W-:-:S03]  /*9b500*/  ISETP.LT.AND P2, PT, R122, R124, !P0 ;  /* 0x0000007c7a00720c */ /* 0x004fc60004741270 */
[----:B------:R-:W1:Y:S01]  /*9b510*/  LDL.LU R122, [R1+0x21f4] ;  /* 0x0021f400017a7983 */ /* 0x000e620000300800 */
[----:B------:R-:W-:Y:S01]  /*9b520*/  ISETP.LT.AND P4, PT, R137, R138, !P0 ;  /* 0x0000008a8900720c */ /* 0x000fe20004781270 */
[----:B------:R-:W2:Y:S01]  /*9b530*/  LDC R124, c[0x0][0x22c] ;  /* 0x00008b00ff7c7b82 */ /* 0x000ea20000000800 */
[----:B------:R-:W-:Y:S02]  /*9b540*/  ISETP.LT.AND P5, PT, R9, R10, !P0 ;  /* 0x0000000a0900720c */ /* 0x000fe400047a1270 */
[----:B------:R-:W2:Y:S01]  /*9b550*/  LDL.LU R9, [R1+0x21f0] ;  /* 0x0021f00001097983 */ /* 0x000ea20000300800 */
[----:B------:R-:W-:-:S03]  /*9b560*/  ISETP.LT.AND P3, PT, R125, R136, !P0 ;  /* 0x000000887d00720c */ /* 0x000fc60004761270 */
[----:B----4-:R-:W4:Y:S01]  /*9b570*/  LDL.LU.64 R154, [R1+0x348] ;  /* 0x00034800019a7983 */ /* 0x010f220000300a00 */
[----:B------:R-:W4:Y:S03]  /*9b580*/  LDC R137, c[0x0][0x22c] ;  /* 0x00008b00ff897b82 */ /* 0x000f260000000800 */
[----:B------:R-:W4:Y:S04]  /*9b590*/  LDL.LU R10, [R1+0xa40] ;  /* 0x000a4000010a7983 */ /* 0x000f280000300800 */
[----:B------:R-:W4:Y:S04]  /*9b5a0*/  LDL.LU.64 R152, [R1+0x340] ;  /* 0x0003400001987983 */ /* 0x000f280000300a00 */
[----:B------:R-:W4:Y:S04]  /*9b5b0*/  LDL.LU R146, [R1+0xac4] ;  /* 0x000ac40001927983 */ /* 0x000f280000300800 */
[----:B------:R3:W-:Y:S04]  /*9b5c0*/  @P4 STG.E desc[UR60][R162.64], R123 ;  /* 0x0000007ba2004986 */ /* 0x0007e8000c10193c */
[----:B------:R-:W4:Y:S04]  /*9b5d0*/  LDL.LU.64 R140, [R1+0x338] ;  /* 0x00033800018c7983 */ /* 0x000f280000300a00 */
[----:B------:R-:W-:Y:S04]  /*9b5e0*/  @P3 STG.E desc[UR60][R166.64], R57 ;  /* 0x00000039a6003986 */ /* 0x000fe8000c10193c */
[----:B---3--:R-:W3:Y:S04]  /*9b5f0*/  LDL.LU R123, [R1+0xa44] ;  /* 0x000a4400017b7983 */ /* 0x008ee80000300800 */
[----:B------:R-:W3:Y:S04]  /*9b600*/  LDL.LU.64 R162, [R1+0x330] ;  /* 0x0003300001a27983 */ /* 0x000ee80000300a00 */
[----:B------:R-:W3:Y:S04]  /*9b610*/  LDL.LU R125, [R1+0xac8] ;  /* 0x000ac800017d7983 */ /* 0x000ee80000300800 */
[----:B------:R1:W-:Y:S01]  /*9b620*/  @P2 STG.E desc[UR60][R164.64], R8 ;  /* 0x00000008a4002986 */ /* 0x0003e2000c10193c */
[----:B--2---:R-:W-:-:S03]  /*9b630*/  ISETP.LT.AND P3, PT, R9, R11, !P0 ;  /* 0x0000000b0900720c */ /* 0x004fc60004761270 */
[----:B------:R-:W2:Y:S01]  /*9b640*/  LDL.LU R9, [R1+0x21ec] ;  /* 0x0021ec0001097983 */ /* 0x000ea20000300800 */
[----:B-1----:R-:W-:Y:S02]  /*9b650*/  ISETP.LT.AND P4, PT, R122, R0, !P0 ;  /* 0x000000007a00720c */ /* 0x002fe40004781270 */
[----:B------:R-:W-:Y:S01]  /*9b660*/  ISETP.LT.AND P6, PT, R56, R252, !P0 ;  /* 0x000000fc3800720c */ /* 0x000fe200047c1270 */
[----:B------:R-:W2:Y:S01]  /*9b670*/  LDL.LU R136, [R1+0x21e8] ;  /* 0x0021e80001887983 */ /* 0x000ea20000300800 */
[----:B------:R-:W1:Y:S03]  /*9b680*/  LDC R56, c[0x0][0x22c] ;  /* 0x00008b00ff387b82 */ /* 0x000e660000000800 */
[----:B------:R-:W2:Y:S04]  /*9b690*/  LDL.LU R122, [R1+0x21e4] ;  /* 0x0021e400017a7983 */ /* 0x000ea80000300800 */
[----:B------:R-:W1:Y:S01]  /*9b6a0*/  LDL.LU R8, [R1+0x21e0] ;  /* 0x0021e00001087983 */ /* 0x000e620000300800 */
        /* <DEDUP_REMOVED lines=12> */
[----:B----4-:R4:W-:Y:S04]  /*9b770*/  @P5 STG.E desc[UR60][R154.64], R10 ;  /* 0x0000000a9a005986 */ /* 0x0109e8000c10193c */
[----:B------:R-:W2:Y:S04]  /*9b780*/  LDL.LU R138, [R1+0x21dc] ;  /* 0x0021dc00018a7983 */ /* 0x000ea80000300800 */
[----:B----4-:R-:W4:Y:S04]  /*9b790*/  LDL.LU.64 R154, [R1+0x300] ;  /* 0x00030000019a7983 */ /* 0x010f280000300a00 */
[----:B------:R-:W4:Y:S04]  /*9b7a0*/  LDL.LU R10, [R1+0x9e4] ;  /* 0x0009e400010a7983 */ /* 0x000f280000300800 */
[----:B------:R-:W-:Y:S04]  /*9b7b0*/  @P6 STG.E desc[UR60][R152.64], R146 ;  /* 0x0000009298006986 */ /* 0x000fe8000c10193c */
[----:B---3--:R3:W-:Y:S04]  /*9b7c0*/  @P4 STG.E desc[UR60][R140.64], R123 ;  /* 0x0000007b8c004986 */ /* 0x0087e8000c10193c */
[----:B------:R1:W-:Y:S01]  /*9b7d0*/  @P3 STG.E desc[UR60][R162.64], R125 ;  /* 0x0000007da2003986 */ /* 0x0003e2000c10193c */
[----:B---3--:R-:W3:Y:S08]  /*9b7e0*/  LDC R123, c[0x0][0x22c] ;  /* 0x00008b00ff7b7b82 */ /* 0x008ef00000000800 */
[----:B------:R-:W4:Y:S01]  /*9b7f0*/  LDC R140, c[0x0][0x22c] ;  /* 0x00008b00ff8c7b82 */ /* 0x000f220000000800 */
[----:B--2---:R-:W-:-:S02]  /*9b800*/  ISETP.LT.AND P2, PT, R9, R142, !P0 ;  /* 0x0000008e0900720c */ /* 0x004fc40004741270 */
[----:B------:R-:W2:Y:S05]  /*9b810*/  LDL.LU R9, [R1+0x21d8] ;  /* 0x0021d80001097983 */ /* 0x000eaa0000300800 */
[----:B------:R-:W4:Y:S01]  /*9b820*/  LDC R142, c[0x0][0x22c] ;  /* 0x00008b00ff8e7b82 */ /* 0x000f220000000800 */
[----:B------:R-:W-:Y:S02]  /*9b830*/  ISETP.LT.AND P4, PT, R136, R139, !P0 ;  /* 0x0000008b8800720c */ /* 0x000fe40004781270 */
[----:B------:R-:W4:Y:S01]  /*9b840*/  LDL.LU R136, [R1+0x21d4] ;  /* 0x0021d40001887983 */ /* 0x000f220000300800 */
[----:B-1----:R-:W-:-:S03]  /*9b850*/  ISETP.LT.AND P3, PT, R8, R56, !P0 ;  /* 0x000000380800720c */ /* 0x002fc60004761270 */
[----:B------:R-:W3:Y:S04]  /*9b860*/  LDL.LU R56, [R1+0x21d0] ;  /* 0x0021d00001387983 */ /* 0x000ee80000300800 */
[----:B------:R-:W4:Y:S01]  /*9b870*/  LDL.LU R8, [R1+0x21cc] ;  /* 0x0021cc0001087983 */ /* 0x000f220000300800 */
[----:B------:R-:W-:Y:S02]  /*9b880*/  ISETP.LT.AND P6, PT, R122, R124, !P0 ;  /* 0x0000007c7a00720c */ /* 0x000fe400047c1270 */
[----:B------:R-:W1:Y:S01]  /*9b890*/  LDC R122, c[0x0][0x22c] ;  /* 0x00008b00ff7a7b82 */ /* 0x000e620000000800 */
[----:B------:R1:W-:Y:S04]  /*9b8a0*/  @P2 STG.E desc[UR60][R160.64], R57 ;  /* 0x00000039a0002986 */ /* 0x0003e8000c10193c */
[----:B------:R-:W4:Y:S03]  /*9b8b0*/  LDL.LU.64 R162, [R1+0x2f8] ;  /* 0x0002f80001a27983 */ /* 0x000f260000300a00 */
[----:B------:R-:W4:Y:S01]  /*9b8c0*/  LDC R124, c[0x0][0x22c] ;  /* 0x00008b00ff7c7b82 */ /* 0x000f220000000800 */
[----:B------:R-:W4:Y:S04]  /*9b8d0*/  LDL.LU R125, [R1+0x984] ;  /* 0x00098400017d7983 */ /* 0x000f280000300800 */
[----:B------:R2:W-:Y:S03]  /*9b8e0*/  @P4 STG.E desc[UR60][R158.64], R11 ;  /* 0x0000000b9e004986 */ /* 0x0005e6000c10193c */
[----:B-1----:R-:W1:Y:S01]  /*9b8f0*/  LDC R57, c[0x0][0x22c] ;  /* 0x00008b00ff397b82 */ /* 0x002e620000000800 */
[----:B------:R-:W-:Y:S04]  /*9b900*/  @P6 STG.E desc[UR60][R156.64], R147 ;  /* 0x000000939c006986 */ /* 0x000fe8000c10193c */
[----:B------:R-:W-:Y:S01]  /*9b910*/  @P3 STG.E desc[UR60][R144.64], R164 ;  /* 0x000000a490003986 */ /* 0x000fe2000c10193c */
[----:B------:R-:W-:-:S02]  /*9b920*/  ISETP.LT.AND P5, PT, R138, R252, !P0 ;  /* 0x000000fc8a00720c */ /* 0x000fc400047a1270 */
[----:B------:R-:W1:Y:S11]  /*9b930*/  LDC R252, c[0x0][0x22c] ;  /* 0x00008b00fffc7b82 */ /* 0x000e760000000800 */
[----:B------:R-:W-:Y:S01]  /*9b940*/  @P5 STG.E desc[UR60][R166.64], R165 ;  /* 0x000000a5a6005986 */ /* 0x000fe2000c10193c */
[----:B--2---:R-:W-:-:S03]  /*9b950*/  ISETP.LT.AND P2, PT, R9, R0, !P0 ;  /* 0x000000000900720c */ /* 0x004fc60004741270 */
[----:B------:R-:W2:Y:S01]  /*9b960*/  LDL.LU R9, [R1+0x9e8] ;  /* 0x0009e80001097983 */ /* 0x000ea20000300800 */
[----:B------:R-:W1:Y:S03]  /*9b970*/  LDC R0, c[0x0][0x22c] ;  /* 0x00008b00ff007b82 */ /* 0x000e660000000800 */
[----:B------:R-:W2:Y:S01]  /*9b980*/  LDL.LU R11, [R1+0x21c8] ;  /* 0x0021c800010b7983 */ /* 0x000ea20000300800 */
[----:B---3--:R-:W-:-:S05]  /*9b990*/  ISETP.LT.AND P3, PT, R56, R123, !P0 ;  /* 0x0000007b3800720c */ /* 0x008fca0004761270 */
[----:B----4-:R3:W-:Y:S01]  /*9b9a0*/  @P2 STG.E desc[UR60][R154.64], R10 ;  /* 0x0000000a9a002986 */ /* 0x0107e2000c10193c */
[----:B------:R-:W-:-:S03]  /*9b9b0*/  ISETP.LT.AND P2, PT, R8, R122, !P0 ;  /* 0x0000007a0800720c */ /* 0x000fc60004741270 */
[----:B------:R-:W4:Y:S04]  /*9b9c0*/  LDL.LU R123, [R1+0x21c4] ;  /* 0x0021c400017b7983 */ /* 0x000f280000300800 */
[----:B------:R-:W4:Y:S04]  /*9b9d0*/  LDL.LU R56, [R1+0x21c0] ;  /* 0x0021c00001387983 */ /* 0x000f280000300800 */
[----:B------:R-:W1:Y:S01]  /*9b9e0*/  LDL.LU R8, [R1+0x21bc] ;  /* 0x0021bc0001087983 */ /* 0x000e620000300800 */
[----:B------:R-:W-:Y:S01]  /*9b9f0*/  ISETP.LT.AND P4, PT, R136, R137, !P0 ;  /* 0x000000898800720c */ /* 0x000fe20004781270 */
[----:B---3--:R-:W3:Y:S02]  /*9ba00*/  LDC R10, c[0x0][0x22c] ;  /* 0x00008b00ff0a7b82 */ /* 0x008ee40000000800 */
[----:B------:R-:W3:Y:S04]  /*9ba10*/  LDL.LU.64 R152, [R1+0x2e8] ;  /* 0x0002e80001987983 */ /* 0x000ee80000300a00 */
[----:B------:R-:W3:Y:S02]  /*9ba20*/  LDL.LU R146, [R1+0x988] ;  /* 0x0009880001927983 */ /* 0x000ee40000300800 */
[----:B------:R-:W3:Y:S02]  /*9ba30*/  LDC R137, c[0x0][0x22c] ;  /* 0x00008b00ff897b82 */ /* 0x000ee40000000800 */
        /* <DEDUP_REMOVED lines=9> */
[----:B--2---:R2:W-:Y:S01]  /*9bad0*/  @P3 STG.E desc[UR60][R130.64], R9 ;  /* 0x0000000982003986 */ /* 0x0045e2000c10193c */
[----:B------:R-:W-:-:S03]  /*9bae0*/  ISETP.LT.AND P5, PT, R11, R124, !P0 ;  /* 0x0000007c0b00720c */ /* 0x000fc600047a1270 */
[----:B------:R-:W3:Y:S01]  /*9baf0*/  LDL.LU.64 R124, [R1+0x2c0] ;  /* 0x0002c000017c7983 */ /* 0x000ee20000300a00 */
[----:B------:R-:W3:Y:S03]  /*9bb00*/  LDC R11, c[0x0][0x22c] ;  /* 0x00008b00ff0b7b82 */ /* 0x000ee60000000800 */
[----:B--2---:R-:W2:Y:S04]  /*9bb10*/  LDL.LU R130, [R1+0x904] ;  /* 0x0009040001827983 */ /* 0x004ea80000300800 */
[----:B------:R-:W2:Y:S04]  /*9bb20*/  LDL.LU R136, [R1+0x21b8] ;  /* 0x0021b80001887983 */ /* 0x000ea80000300800 */
[----:B------:R-:W2:Y:S01]  /*9bb30*/  LDL.LU R9, [R1+0x21b4] ;  /* 0x0021b40001097983 */ /* 0x000ea20000300800 */
[----:B-1----:R-:W-:-:S03]  /*9bb40*/  ISETP.LT.AND P3, PT, R8, R0, !P0 ;  /* 0x000000000800720c */ /* 0x002fc60004761270 */
[----:B------:R-:W2:Y:S01]  /*9bb50*/  LDL.LU R8, [R1+0x21b0] ;  /* 0x0021b00001087983 */ /* 0x000ea20000300800 */
[----:B----4-:R-:W-:Y:S01]  /*9bb60*/  ISETP.LT.AND P6, PT, R123, R252, !P0 ;  /* 0x000000fc7b00720c */ /* 0x010fe200047c1270 */
[----:B------:R-:W1:Y:S02]  /*9bb70*/  LDC R0, c[0x0][0x22c] ;  /* 0x00008b00ff007b82 */ /* 0x000e640000000800 */
[----:B------:R-:W4:Y:S04]  /*9bb80*/  LDL.LU.64 R144, [R1+0x2b8] ;  /* 0x0002b80001907983 */ /* 0x000f280000300a00 */
[----:B------:R-:W4:Y:S01]  /*9bb90*/  LDL.LU R164, [R1+0x8c4] ;  /* 0x0008c40001a47983 */ /* 0x000f220000300800 */
[----:B------:R-:W-:Y:S01]  /*9bba0*/  ISETP.LT.AND P4, PT, R56, R57, !P0 ;  /* 0x000000393800720c */ /* 0x000fe20004781270 */
[----:B------:R-:W1:Y:S02]  /*9bbb0*/  LDC R252, c[0x0][0x22c] ;  /* 0x00008b00fffc7b82 */ /* 0x000e640000000800 */
[----:B------:R-:W4:Y:S04]  /*9bbc0*/  LDL.LU.64 R166, [R1+0x2b0] ;  /* 0x0002b00001a67983 */ /* 0x000f280000300a00 */
[----:B------:R-:W4:Y:S04]  /*9bbd0*/  LDL.LU R165, [R1+0x908] ;  /* 0x0009080001a57983 */ /* 0x000f280000300800 */
[----:B------:R-:W4:Y:S04]  /*9bbe0*/  LDL.LU.64 R162, [R1+0x2a8] ;  /* 0x0002a80001a27983 */ /* 0x000f280000300a00 */
[----:B------:R-:W4:Y:S04]  /*9bbf0*/  LDL.LU R123, [R1+0x8c8] ;  /* 0x0008c800017b7983 */ /* 0x000f280000300800 */
[----:B------:R-:W4:Y:S04]  /*9bc00*/  LDL.LU.64 R56, [R1+0x2a0] ;  /* 0x0002a00001387983 */ /* 0x000f280000300a00 */
[----:B------:R-:W4:Y:S04]  /*9bc10*/  LDL.LU R131, [R1+0x90c] ;  /* 0x00090c0001837983 */ /* 0x000f280000300800 */
[----:B---3--:R3:W-:Y:S04]  /*9bc20*/  @P2 STG.E desc[UR60][R152.64], R146 ;  /* 0x0000009298002986 */ /* 0x0087e8000c10193c */
[----:B------:R3:W-:Y:S04]  /*9bc30*/  @P5 STG.E desc[UR60][R138.64], R122 ;  /* 0x0000007a8a005986 */ /* 0x0007e8000c10193c */
[----:B---3--:R-:W3:Y:S04]  /*9bc40*/  LDL.LU.64 R152, [R1+0x2740] ;  /* 0x0027400001987983 */ /* 0x008ee80000300a00 */
[----:B------:R-:W3:Y:S04]  /*9bc50*/  LDL.LU.64 R138, [R1+0x2738] ;  /* 0x00273800018a7983 */ /* 0x000ee80000300a00 */
[----:B------:R-:W3:Y:S04]  /*9bc60*/  LDL.LU R141, [R1+0x21ac] ;  /* 0x0021ac00018d7983 */ /* 0x000ee80000300800 */
[----:B------:R-:W1:Y:S04]  /*9bc70*/  LDL.LU R122, [R1+0x21a8] ;  /* 0x0021a800017a7983 */ /* 0x000e680000300800 */
[----:B------:R-:W-:Y:S04]  /*9bc80*/  @P6 STG.E desc[UR60][R160.64], R154 ;  /* 0x0000009aa0006986 */ /* 0x000fe8000c10193c */
[----:B------:R2:W-:Y:S02]  /*9bc90*/  @P4 STG.E desc[UR60][R158.64], R155 ;  /* 0x0000009b9e004986 */ /* 0x0005e4000c10193c */
[----:B--2---:R-:W-:-:S02]  /*9bca0*/  ISETP.LT.AND P2, PT, R136, R140, !P0 ;  /* 0x0000008c8800720c */ /* 0x004fc40004741270 */
[----:B------:R-:W2:Y:S01]  /*9bcb0*/  LDL.LU R140, [R1+0x21a4] ;  /* 0x0021a400018c7983 */ /* 0x000ea20000300800 */
[----:B------:R-:W-:-:S03]  /*9bcc0*/  ISETP.LT.AND P4, PT, R9, R10, !P0 ;  /* 0x0000000a0900720c */ /* 0x000fc60004781270 */
[----:B------:R-:W2:Y:S01]  /*9bcd0*/  LDL.LU R136, [R1+0x21a0] ;  /* 0x0021a00001887983 */ /* 0x000ea20000300800 */
[----:B------:R-:W2:Y:S01]  /*9bce0*/  LDC R10, c[0x0][0x22c] ;  /* 0x00008b00ff0a7b82 */ /* 0x000ea20000000800 */
[----:B------:R-:W-:Y:S02]  /*9bcf0*/  ISETP.LT.AND P6, PT, R8, R11, !P0 ;  /* 0x0000000b0800720c */ /* 0x000fe400047c1270 */
[----:B------:R-:W2:Y:S04]  /*9bd00*/  LDL.LU.64 R154, [R1+0x298] ;  /* 0x00029800019a7983 */ /* 0x000ea80000300a00 */
[----:B------:R-:W2:Y:S01]  /*9bd10*/  LDL.LU R9, [R1+0x8cc] ;  /* 0x0008cc0001097983 */ /* 0x000ea20000300800 */
[----:B------:R-:W2:Y:S03]  /*9bd20*/  LDC R11, c[0x0][0x22c] ;  /* 0x00008b00ff0b7b82 */ /* 0x000ea60000000800 */
[----:B------:R-:W2:Y:S04]  /*9bd30*/  LDL.LU R8, [R1+0x219c] ;  /* 0x00219c0001087983 */ /* 0x000ea80000300800 */
[----:B------:R-:W-:Y:S04]  /*9bd40*/  @P3 STG.E desc[UR60][R156.64], R147 ;  /* 0x000000939c003986 */ /* 0x000fe8000c10193c */
[----:B------:R4:W-:Y:S04]  /*9bd50*/  @P2 STG.E desc[UR60][R124.64], R130 ;  /* 0x000000827c002986 */ /* 0x0009e8000c10193c */
[----:B----4-:R-:W-:Y:S04]  /*9bd60*/  @P4 STG.E desc[UR60][R144.64], R164 ;  /* 0x000000a490004986 */ /* 0x010fe8000c10193c */
[----:B------:R-:W-:Y:S04]  /*9bd70*/  @P6 STG.E desc[UR60][R166.64], R165 ;  /* 0x000000a5a6006986 */ /* 0x000fe8000c10193c */
[----:B------:R-:W4:Y:S04]  /*9bd80*/  LDL.LU.64 R124, [R1+0x290] ;  /* 0x00029000017c7983 */ /* 0x000f280000300a00 */
[----:B------:R-:W4:Y:S01]  /*9bd90*/  LDL.LU R130, [R1+0x870] ;  /* 0x0008700001827983 */ /* 0x000f220000300800 */
[----:B---3--:R-:W-:-:S03]  /*9bda0*/  ISETP.LT.AND P3, PT, R141, R142, !P0 ;  /* 0x0000008e8d00720c */ /* 0x008fc60004761270 */
[----:B------:R-:W3:Y:S01]  /*9bdb0*/  LDL.LU R142, [R1+0x2198] ;  /* 0x00219800018e7983 */ /* 0x000ee20000300800 */
[----:B-1----:R-:W-:Y:S02]  /*9bdc0*/  ISETP.LT.AND P5, PT, R122, R252, !P0 ;  /* 0x000000fc7a00720c */ /* 0x002fe400047a1270 */
[----:B------:R-:W1:Y:S07]  /*9bdd0*/  LDC R122, c[0x0][0x22c] ;  /* 0x00008b00ff7a7b82 */ /* 0x000e6e0000000800 */
[----:B------:R1:W-:Y:S01]  /*9bde0*/  @P3 STG.E desc[UR60][R162.64], R123 ;  /* 0x0000007ba2003986 */ /* 0x0003e2000c10193c */
[----:B------:R-:W3:Y:S03]  /*9bdf0*/  LDC R252, c[0x0][0x22c] ;  /* 0x00008b00fffc7b82 */ /* 0x000ee60000000800 */
[----:B------:R2:W-:Y:S05]  /*9be00*/  @P5 STG.E desc[UR60][R56.64], R131 ;  /* 0x0000008338005986 */ /* 0x0005ea000c10193c */
[----:B-1----:R-:W1:Y:S01]  /*9be10*/  LDC R123, c[0x0][0x22c] ;  /* 0x00008b00ff7b7b82 */ /* 0x002e620000000800 */
[----:B--2---:R-:W-:-:S07]  /*9be20*/  ISETP.LT.AND P2, PT, R140, R0, !P0 ;  /* 0x000000008c00720c */ /* 0x004fce0004741270 */
[----:B------:R-:W2:Y:S01]  /*9be30*/  LDC R0, c[0x0][0x22c] ;  /* 0x00008b00ff007b82 */ /* 0x000ea20000000800 */
[----:B------:R-:W-:-:S07]  /*9be40*/  ISETP.LT.AND P4, PT, R136, R137, !P0 ;  /* 0x000000898800720c */ /* 0x000fce0004781270 */
[----:B------:R-:W1:Y:S01]  /*9be50*/  LDC R140, c[0x0][0x22c] ;  /* 0x00008b00ff8c7b82 */ /* 0x000e620000000800 */
[----:B------:R-:W-:Y:S02]  /*9be60*/  ISETP.LT.AND P3, PT, R8, R10, !P0 ;  /* 0x0000000a0800720c */ /* 0x000fe40004761270 */
[----:B------:R-:W2:Y:S04]  /*9be70*/  LDL.LU R8, [R1+0x2194] ;  /* 0x0021940001087983 */ /* 0x000ea80000300800 */
[----:B------:R-:W3:Y:S04]  /*9be80*/  LDL.LU R10, [R1+0x2190] ;  /* 0x00219000010a7983 */ /* 0x000ee80000300800 */
[----:B------:R-:W3:Y:S04]  /*9be90*/  LDL.LU.64 R136, [R1+0x288] ;  /* 0x0002880001887983 */ /* 0x000ee80000300a00 */
[----:B------:R-:W3:Y:S04]  /*9bea0*/  LDL.LU R141, [R1+0x840] ;  /* 0x00084000018d7983 */ /* 0x000ee80000300800 */
[----:B------:R-:W3:Y:S04]  /*9beb0*/  LDL.LU.64 R56, [R1+0x280] ;  /* 0x0002800001387983 */ /* 0x000ee80000300a00 */
[----:B------:R-:W3:Y:S04]  /*9bec0*/  LDL.LU R158, [R1+0x874] ;  /* 0x00087400019e7983 */ /* 0x000ee80000300800 */
[----:B------:R-:W3:Y:S04]  /*9bed0*/  LDL.LU.64 R160, [R1+0x278] ;  /* 0x0002780001a07983 */ /* 0x000ee80000300a00 */
[----:B------:R-:W3:Y:S04]  /*9bee0*/  LDL.LU R159, [R1+0x844] ;  /* 0x00084400019f7983 */ /* 0x000ee80000300800 */
[----:B------:R4:W-:Y:S04]  /*9bef0*/  @P2 STG.E desc[UR60][R154.64], R9 ;  /* 0x000000099a002986 */ /* 0x0009e8000c10193c */
[----:B----4-:R-:W4:Y:S04]  /*9bf00*/  LDL.LU R9, [R1+0x218c] ;  /* 0x00218c0001097983 */ /* 0x010f280000300800 */
[----:B------:R-:W4:Y:S04]  /*9bf10*/  LDL.LU.64 R156, [R1+0x270] ;  /* 0x00027000019c7983 */ /* 0x000f280000300a00 */
[----:B------:R-:W4:Y:S04]  /*9bf20*/  LDL.LU R166, [R1+0x878] ;  /* 0x0008780001a67983 */ /* 0x000f280000300800 */
[----:B------:R-:W4:Y:S04]  /*9bf30*/  LDL.LU.64 R146, [R1+0x268] ;  /* 0x0002680001927983 */ /* 0x000f280000300a00 */
[----:B------:R-:W4:Y:S04]  /*9bf40*/  LDL.LU R167, [R1+0x848] ;  /* 0x0008480001a77983 */ /* 0x000f280000300800 */
[----:B------:R-:W4:Y:S04]  /*9bf50*/  LDL.LU.64 R154, [R1+0x260] ;  /* 0x00026000019a7983 */ /* 0x000f280000300a00 */
[----:B------:R-:W4:Y:S04]  /*9bf60*/  LDL.LU R131, [R1+0x87c] ;  /* 0x00087c0001837983 */ /* 0x000f280000300800 */
[----:B------:R1:W-:Y:S01]  /*9bf70*/  @P4 STG.E desc[UR60][R124.64], R130 ;  /* 0x000000827c004986 */ /* 0x0003e2000c10193c */
[----:B--2---:R-:W-:-:S03]  /*9bf80*/  ISETP.LT.AND P6, PT, R8, R11, !P0 ;  /* 0x0000000b0800720c */ /* 0x004fc600047c1270 */
[----:B------:R-:W2:Y:S01]  /*9bf90*/  LDL.LU R8, [R1+0x2188] ;  /* 0x0021880001087983 */ /* 0x000ea20000300800 */
[----:B---3--:R-:W-:Y:S01]  /*9bfa0*/  ISETP.LT.AND P2, PT, R142, R143, !P0 ;  /* 0x0000008f8e00720c */ /* 0x008fe20004741270 */
[----:B------:R-:W3:Y:S01]  /*9bfb0*/  LDC R11, c[0x0][0x22c] ;  /* 0x00008b00ff0b7b82 */ /* 0x000ee20000000800 */
[----:B------:R-:W-:Y:S02]  /*9bfc0*/  ISETP.LT.AND P4, PT, R10, R122, !P0 ;  /* 0x0000007a0a00720c */ /* 0x000fe40004781270 */
[----:B------:R-:W3:Y:S04]  /*9bfd0*/  LDL.LU R122, [R1+0x2184] ;  /* 0x00218400017a7983 */ /* 0x000ee80000300800 */
[----:B------:R-:W3:Y:S01]  /*9bfe0*/  LDL.LU.64 R144, [R1+0x258] ;  /* 0x0002580001907983 */ /* 0x000ee20000300a00 */
[----:B------:R-:W3:Y:S03]  /*9bff0*/  LDC R142, c[0x0][0x22c] ;  /* 0x00008b00ff8e7b82 */ /* 0x000ee60000000800 */
[----:B-1----:R-:W3:Y:S04]  /*9c000*/  LDL.LU R130, [R1+0x84c] ;  /* 0x00084c0001827983 */ /* 0x002ee80000300800 */
[----:B------:R-:W3:Y:S01]  /*9c010*/  LDL.LU R124, [R1+0x2180] ;  /* 0x00218000017c7983 */ /* 0x000ee20000300800 */
[----:B------:R-:W1:Y:S01]  /*9c020*/  LDC R143, c[0x0][0x22c] ;  /* 0x00008b00ff8f7b82 */ /* 0x000e620000000800 */
[----:B----4-:R-:W-:-:S02]  /*9c030*/  ISETP.LT.AND P5, PT, R9, R252, !P0 ;  /* 0x000000fc0900720c */ /* 0x010fc400047a1270 */
[----:B------:R-:W4:Y:S05]  /*9c040*/  LDL.LU R9, [R1+0x217c] ;  /* 0x00217c0001097983 */ /* 0x000f2a0000300800 */
[----:B------:R-:W1:Y:S01]  /*9c050*/  LDC R252, c[0x0][0x22c] ;  /* 0x00008b00fffc7b82 */ /* 0x000e620000000800 */
[----:B------:R-:W4:Y:S04]  /*9c060*/  LDL.LU.64 R164, [R1+0x250] ;  /* 0x0002500001a47983 */ /* 0x000f280000300a00 */
[----:B------:R-:W4:Y:S04]  /*9c070*/  LDL.LU R125, [R1+0x800] ;  /* 0x00080000017d7983 */ /* 0x000f280000300800 */
[----:B------:R-:W4:Y:S04]  /*9c080*/  LDL.LU.64 R162, [R1+0x248] ;  /* 0x0002480001a27983 */ /* 0x000f280000300a00 */
[----:B------:R-:W4:Y:S04]  /*9c090*/  LDL.LU R10, [R1+0x7c0] ;  /* 0x0007c000010a7983 */ /* 0x000f280000300800 */
[----:B------:R1:W-:Y:S04]  /*9c0a0*/  @P3 STG.E desc[UR60][R136.64], R141 ;  /* 0x0000008d88003986 */ /* 0x0003e8000c10193c */
[----:B------:R2:W-:Y:S04]  /*9c0b0*/  @P2 STG.E desc[UR60][R56.64], R158 ;  /* 0x0000009e38002986 */ /* 0x0005e8000c10193c */
[----:B-1----:R-:W4:Y:S04]  /*9c0c0*/  LDL.LU.64 R136, [R1+0x2730] ;  /* 0x0027300001887983 */ /* 0x002f280000300a00 */
[----:B------:R-:W-:Y:S04]  /*9c0d0*/  @P6 STG.E desc[UR60][R160.64], R159 ;  /* 0x0000009fa0006986 */ /* 0x000fe8000c10193c */
[----:B------:R-:W-:Y:S04]  /*9c0e0*/  @P4 STG.E desc[UR60][R156.64], R166 ;  /* 0x000000a69c004986 */ /* 0x000fe8000c10193c */
[----:B------:R-:W-:Y:S01]  /*9c0f0*/  @P5 STG.E desc[UR60][R146.64], R167 ;  /* 0x000000a792005986 */ /* 0x000fe2000c10193c */
[----:B--2---:R-:W-:-:S03]  /*9c100*/  ISETP.LT.AND P3, PT, R8, R0, !P0 ;  /* 0x000000000800720c */ /* 0x004fc60004761270 */
[----:B------:R-:W2:Y:S01]  /*9c110*/  LDL.LU R8, [R1+0x804] ;  /* 0x0008040001087983 */ /* 0x000ea20000300800 */
[----:B------:R-:W1:Y:S03]  /*9c120*/  LDC R0, c[0x0][0x22c] ;  /* 0x00008b00ff007b82 */ /* 0x000e660000000800 */
[----:B------:R-:W2:Y:S04]  /*9c130*/  LDL.LU.64 R56, [R1+0x2728] ;  /* 0x0027280001387983 */ /* 0x000ea80000300a00 */
[----:B------:R-:W2:Y:S01]  /*9c140*/  LDL.LU R141, [R1+0x2178] ;  /* 0x00217800018d7983 */ /* 0x000ea20000300800 */
[----:B---3--:R-:W-:Y:S02]  /*9c150*/  ISETP.LT.AND P2, PT, R122, R123, !P0 ;  /* 0x0000007b7a00720c */ /* 0x008fe40004741270 */
[----:B------:R-:W3:Y:S01]  /*9c160*/  LDC R123, c[0x0][0x22c] ;  /* 0x00008b00ff7b7b82 */ /* 0x000ee20000000800 */
[----:B------:R-:W3:Y:S01]  /*9c170*/  LDL.LU R122, [R1+0x2174] ;  /* 0x00217400017a7983 */ /* 0x000ee20000300800 */
[----:B------:R-:W-:-:S03]  /*9c180*/  ISETP.LT.AND P4, PT, R124, R140, !P0 ;  /* 0x0000008c7c00720c */ /* 0x000fc60004781270 */
[----:B------:R-:W1:Y:S03]  /*9c190*/  LDL.LU R140, [R1+0x2170] ;  /* 0x00217000018c7983 */ /* 0x000e660000300800 */
[----:B------:R-:W1:Y:S01]  /*9c1a0*/  LDC R124, c[0x0][0x22c] ;  /* 0x00008b00ff7c7b82 */ /* 0x000e620000000800 */
[----:B------:R4:W-:Y:S02]  /*9c1b0*/  @P3 STG.E desc[UR60][R154.64], R131 ;  /* 0x000000839a003986 */ /* 0x0009e4000c10193c */
[----:B----4-:R-:W-:-:S05]  /*9c1c0*/  ISETP.LT.AND P6, PT, R9, R11, !P0 ;  /* 0x0000000b0900720c */ /* 0x010fca00047c1270 */
[----:B------:R-:W4:Y:S01]  /*9c1d0*/  LDC R131, c[0x0][0x22c] ;  /* 0x00008b00ff837b82 */ /* 0x000f220000000800 */
[----:B------:R-:W4:Y:S04]  /*9c1e0*/  LDL.LU R9, [R1+0x216c] ;  /* 0x00216c0001097983 */ /* 0x000f280000300800 */
[----:B------:R-:W4:Y:S04]  /*9c1f0*/  LDL.LU.64 R154, [R1+0x238] ;  /* 0x00023800019a7983 */ /* 0x000f280000300a00 */
[----:B------:R-:W4:Y:S04]  /*9c200*/  LDL.LU R167, [R1+0x7c4] ;  /* 0x0007c40001a77983 */ /* 0x000f280000300800 */
[----:B------:R-:W4:Y:S04]  /*9c210*/  LDL.LU R11, [R1+0x808] ;  /* 0x00080800010b7983 */ /* 0x000f280000300800 */
[----:B------:R2:W-:Y:S04]  /*9c220*/  @P2 STG.E desc[UR60][R144.64], R130 ;  /* 0x0000008290002986 */ /* 0x0005e8000c10193c */
[----:B------:R-:W4:Y:S04]  /*9c230*/  LDL.LU.64 R160, [R1+0x228] ;  /* 0x0002280001a07983 */ /* 0x000f280000300a00 */
[----:B------:R-:W-:Y:S04]  /*9c240*/  @P4 STG.E desc[UR60][R164.64], R125 ;  /* 0x0000007da4004986 */ /* 0x000fe8000c10193c */
[----:B--2---:R-:W2:Y:S04]  /*9c250*/  LDL.LU R130, [R1+0x7c8] ;  /* 0x0007c80001827983 */ /* 0x004ea80000300800 */
[----:B------:R1:W-:Y:S01]  /*9c260*/  @P6 STG.E desc[UR60][R162.64], R10 ;  /* 0x0000000aa2006986 */ /* 0x0003e2000c10193c */
[----:B------:R-:W-:-:S02]  /*9c270*/  ISETP.LT.AND P3, PT, R141, R142, !P0 ;  /* 0x0000008e8d00720c */ /* 0x000fc40004761270 */
[----:B------:R-:W2:Y:S01]  /*9c280*/  LDC R141, c[0x0][0x22c] ;  /* 0x00008b00ff8d7b82 */ /* 0x000ea20000000800 */
[----:B---3--:R-:W-:Y:S02]  /*9c290*/  ISETP.LT.AND P5, PT, R122, R252, !P0 ;  /* 0x000000fc7a00720c */ /* 0x008fe400047a1270 */
[----:B-1----:R-:W-:-:S05]  /*9c2a0*/  ISETP.LT.AND P2, PT, R140, R0, !P0 ;  /* 0x000000008c00720c */ /* 0x002fca0004741270 */
[----:B------:R-:W1:Y:S01]  /*9c2b0*/  LDC R122, c[0x0][0x22c] ;  /* 0x00008b00ff7a7b82 */ /* 0x000e620000000800 */
[----:B------:R-:W3:Y:S04]  /*9c2c0*/  LDL.LU R140, [R1+0x2168] ;  /* 0x00216800018c7983 */ /* 0x000ee80000300800 */
[----:B------:R-:W2:Y:S03]  /*9c2d0*/  LDL.LU.64 R162, [R1+0x220] ;  /* 0x0002200001a27983 */ /* 0x000ea60000300a00 */
[----:B------:R-:W1:Y:S01]  /*9c2e0*/  LDC R0, c[0x0][0x22c] ;  /* 0x00008b00ff007b82 */ /* 0x000e620000000800 */
[----:B------:R-:W2:Y:S04]  /*9c2f0*/  LDL.LU R10, [R1+0x80c] ;  /* 0x00080c00010a7983 */ /* 0x000ea80000300800 */
[----:B------:R-:W2:Y:S03]  /*9c300*/  LDL.LU R125, [R1+0x2164] ;  /* 0x00216400017d7983 */ /* 0x000ea60000300800 */
[----:B------:R-:W1:Y:S01]  /*9c310*/  LDC R252, c[0x0][0x22c] ;  /* 0x00008b00fffc7b82 */ /* 0x000e620000000800 */
[----:B------:R4:W-:Y:S02]  /*9c320*/  @P3 STG.E desc[UR60][R56.64], R8 ;  /* 0x0000000838003986 */ /* 0x0009e4000c10193c */
[----:B----4-:R-:W-:-:S02]  /*9c330*/  ISETP.LT.AND P4, PT, R9, R123, !P0 ;  /* 0x0000007b0900720c */ /* 0x010fc40004781270 */
        /* <DEDUP_REMOVED lines=11> */
[----:B-1----:R-:W2:Y:S04]  /*9c3f0*/  LDL.LU.64 R154, [R1+0x2720] ;  /* 0x00272000019a7983 */ /* 0x002ea80000300a00 */
[----:B------:R-:W4:Y:S01]  /*9c400*/  LDL.LU R142, [R1+0x2158] ;  /* 0x00215800018e7983 */ /* 0x000f220000300800 */
[----:B---3--:R-:W-:-:S03]  /*9c410*/  ISETP.LT.AND P3, PT, R140, R143, !P0 ;  /* 0x0000008f8c00720c */ /* 0x008fc60004761270 */
[----:B--2---:R1:W-:Y:S01]  /*9c420*/  @P2 STG.E desc[UR60][R154.64], R11 ;  /* 0x0000000b9a002986 */ /* 0x0043e2000c10193c */
[----:B------:R-:W-:Y:S02]  /*9c430*/  ISETP.LT.AND P2, PT, R125, R131, !P0 ;  /* 0x000000837d00720c */ /* 0x000fe40004741270 */
[----:B----4-:R-:W-:Y:S01]  /*9c440*/  ISETP.LT.AND P6, PT, R123, R124, !P0 ;  /* 0x0000007c7b00720c */ /* 0x010fe200047c1270 */
[----:B------:R-:W2:Y:S01]  /*9c450*/  LDL.LU R125, [R1+0x2154] ;  /* 0x00215400017d7983 */ /* 0x000ea20000300800 */
[----:B------:R-:W-:Y:S01]  /*9c460*/  ISETP.LT.AND P5, PT, R142, R252, !P0 ;  /* 0x000000fc8e00720c */ /* 0x000fe200047a1270 */
[----:B------:R-:W3:Y:S02]  /*9c470*/  LDC R131, c[0x0][0x22c] ;  /* 0x00008b00ff837b82 */ /* 0x000ee40000000800 */
[----:B------:R-:W4:Y:S04]  /*9c480*/  LDL.LU.64 R166, [R1+0x1f8] ;  /* 0x0001f80001a67983 */ /* 0x000f280000300a00 */
[----:B-1----:R-:W4:Y:S02]  /*9c490*/  LDL.LU R155, [R1+0x754] ;  /* 0x00075400019b7983 */ /* 0x002f240000300800 */
[----:B------:R-:W1:Y:S02]  /*9c4a0*/  LDC R11, c[0x0][0x22c] ;  /* 0x00008b00ff0b7b82 */ /* 0x000e640000000800 */
[----:B------:R3:W-:Y:S01]  /*9c4b0*/  @P4 STG.E desc[UR60][R160.64], R130 ;  /* 0x00000082a0004986 */ /* 0x0007e2000c10193c */
[----:B------:R-:W-:-:S03]  /*9c4c0*/  ISETP.LT.AND P4, PT, R9, R122, !P0 ;  /* 0x0000007a0900720c */ /* 0x000fc60004781270 */
[----:B------:R-:W4:Y:S02]  /*9c4d0*/  LDL.LU R140, [R1+0x2150] ;  /* 0x00215000018c7983 */ /* 0x000f240000300800 */
[----:B------:R-:W4:Y:S02]  /*9c4e0*/  LDC R124, c[0x0][0x22c] ;  /* 0x00008b00ff7c7b82 */ /* 0x000f240000000800 */
[----:B------:R-:W1:Y:S04]  /*9c4f0*/  LDL.LU R9, [R1+0x214c] ;  /* 0x00214c0001097983 */ /* 0x000e680000300800 */
[----:B------:R-:W4:Y:S02]  /*9c500*/  LDL.LU.64 R122, [R1+0x1f0] ;  /* 0x0001f000017a7983 */ /* 0x000f240000300a00 */
[----:B------:R-:W4:Y:S02]  /*9c510*/  LDC R252, c[0x0][0x22c] ;  /* 0x00008b00fffc7b82 */ /* 0x000f240000000800 */
[----:B---3--:R-:W3:Y:S04]  /*9c520*/  LDL.LU R130, [R1+0x788] ;  /* 0x0007880001827983 */ /* 0x008ee80000300800 */
[----:B------:R2:W-:Y:S02]  /*9c530*/  @P3 STG.E desc[UR60][R162.64], R10 ;  /* 0x0000000aa2003986 */ /* 0x0005e4000c10193c */
[----:B------:R-:W3:Y:S02]  /*9c540*/  LDC R154, c[0x0][0x22c] ;  /* 0x00008b00ff9a7b82 */ /* 0x000ee40000000800 */
[----:B------:R2:W-:Y:S06]  /*9c550*/  @P2 STG.E desc[UR60][R158.64], R8 ;  /* 0x000000089e002986 */ /* 0x0005ec000c10193c */
[----:B------:R-:W3:Y:S01]  /*9c560*/  LDC R161, c[0x0][0x22c] ;  /* 0x00008b00ffa17b82 */ /* 0x000ee20000000800 */
[----:B--2---:R-:W2:Y:S04]  /*9c570*/  LDL.LU.64 R162, [R1+0x1e8] ;  /* 0x0001e80001a27983 */ /* 0x004ea80000300a00 */
[----:B------:R-:W2:Y:S03]  /*9c580*/  LDL.LU R10, [R1+0x758] ;  /* 0x00075800010a7983 */ /* 0x000ea60000300800 */
[----:B------:R-:W2:Y:S01]  /*9c590*/  LDC R160, c[0x0][0x22c] ;  /* 0x00008b00ffa07b82 */ /* 0x000ea20000000800 */
[----:B------:R-:W-:Y:S04]  /*9c5a0*/  @P6 STG.E desc[UR60][R156.64], R147 ;  /* 0x000000939c006986 */ /* 0x000fe8000c10193c */
[----:B------:R1:W-:Y:S04]  /*9c5b0*/  @P4 STG.E desc[UR60][R144.64], R57 ;  /* 0x0000003990004986 */ /* 0x0003e8000c10193c */
[----:B------:R1:W-:Y:S01]  /*9c5c0*/  @P5 STG.E desc[UR60][R164.64], R56 ;  /* 0x00000038a4005986 */ /* 0x0003e2000c10193c */
[----:B------:R-:W-:-:S03]  /*9c5d0*/  ISETP.LT.AND P3, PT, R125, R0, !P0 ;  /* 0x000000007d00720c */ /* 0x000fc60004761270 */
[----:B------:R-:W2:Y:S01]  /*9c5e0*/  LDL.LU R125, [R1+0x2148] ;  /* 0x00214800017d7983 */ /* 0x000ea20000300800 */
[----:B------:R-:W2:Y:S03]  /*9c5f0*/  LDC R0, c[0x0][0x22c] ;  /* 0x00008b00ff007b82 */ /* 0x000ea60000000800 */
[----:B------:R-:W2:Y:S04]  /*9c600*/  LDL.LU R8, [R1+0x2144] ;  /* 0x0021440001087983 */ /* 0x000ea80000300800 */
[----:B-1----:R-:W2:Y:S01]  /*9c610*/  LDL.LU R57, [R1+0x2140] ;  /* 0x0021400001397983 */ /* 0x002ea20000300800 */
[----:B------:R-:W-:-:S03]  /*9c620*/  ISETP.LT.AND P4, PT, R9, R11, !P0 ;  /* 0x0000000b0900720c */ /* 0x000fc60004781270 */
[----:B------:R-:W2:Y:S04]  /*9c630*/  LDL.LU R11, [R1+0x213c] ;  /* 0x00213c00010b7983 */ /* 0x000ea80000300800 */
[----:B------:R-:W2:Y:S04]  /*9c640*/  LDL.LU.64 R142, [R1+0x1e0] ;  /* 0x0001e000018e7983 */ /* 0x000ea80000300a00 */
[----:B------:R-:W2:Y:S04]  /*9c650*/  LDL.LU R56, [R1+0x78c] ;  /* 0x00078c0001387983 */ /* 0x000ea80000300800 */
[----:B------:R-:W2:Y:S04]  /*9c660*/  LDL.LU.64 R164, [R1+0x1d8] ;  /* 0x0001d80001a47983 */ /* 0x000ea80000300a00 */
[----:B------:R-:W2:Y:S01]  /*9c670*/  LDL.LU R9, [R1+0x75c] ;  /* 0x00075c0001097983 */ /* 0x000ea20000300800 */
[----:B----4-:R-:W-:-:S03]  /*9c680*/  ISETP.LT.AND P2, PT, R140, R141, !P0 ;  /* 0x0000008d8c00720c */ /* 0x010fc60004741270 */
[----:B------:R-:W-:Y:S04]  /*9c690*/  @P3 STG.E desc[UR60][R166.64], R155 ;  /* 0x0000009ba6003986 */ /* 0x000fe8000c10193c */
[----:B------:R-:W4:Y:S06]  /*9c6a0*/  LDL.LU.64 R140, [R1+0x1d0] ;  /* 0x0001d000018c7983 */ /* 0x000f2c0000300a00 */
[----:B---3--:R1:W-:Y:S04]  /*9c6b0*/  @P2 STG.E desc[UR60][R122.64], R130 ;  /* 0x000000827a002986 */ /* 0x0083e8000c10193c */
[----:B--2---:R2:W-:Y:S01]  /*9c6c0*/  @P4 STG.E desc[UR60][R162.64], R10 ;  /* 0x0000000aa2004986 */ /* 0x0045e2000c10193c */
[----:B------:R-:W-:-:S03]  /*9c6d0*/  ISETP.LT.AND P3, PT, R125, R131, !P0 ;  /* 0x000000837d00720c */ /* 0x000fc60004761270 */
[----:B------:R-:W4:Y:S01]  /*9c6e0*/  LDL.LU R131, [R1+0x710] ;  /* 0x0007100001837983 */ /* 0x000f220000300800 */
[----:B------:R-:W-:-:S03]  /*9c6f0*/  ISETP.LT.AND P5, PT, R8, R124, !P0 ;  /* 0x0000007c0800720c */ /* 0x000fc600047a1270 */
[----:B------:R-:W3:Y:S04]  /*9c700*/  LDL.LU.64 R124, [R1+0x1c8] ;  /* 0x0001c800017c7983 */ /* 0x000ee80000300a00 */
[----:B------:R-:W3:Y:S01]  /*9c710*/  LDL.LU R8, [R1+0x6d0] ;  /* 0x0006d00001087983 */ /* 0x000ee20000300800 */
[----:B------:R-:W-:Y:S02]  /*9c720*/  ISETP.LT.AND P6, PT, R57, R252, !P0 ;  /* 0x000000fc3900720c */ /* 0x000fe400047c1270 */
[----:B------:R-:W4:Y:S01]  /*9c730*/  LDC R252, c[0x0][0x22c] ;  /* 0x00008b00fffc7b82 */ /* 0x000f220000000800 */
[----:B------:R-:W3:Y:S04]  /*9c740*/  LDL.LU R144, [R1+0x2138] ;  /* 0x0021380001907983 */ /* 0x000ee80000300800 */
[----:B-1----:R-:W3:Y:S04]  /*9c750*/  LDL.LU.64 R122, [R1+0x1c0] ;  /* 0x0001c000017a7983 */ /* 0x002ee80000300a00 */
[----:B------:R-:W3:Y:S04]  /*9c760*/  LDL.LU R130, [R1+0x714] ;  /* 0x0007140001827983 */ /* 0x000ee80000300800 */
[----:B------:R-:W3:Y:S04]  /*9c770*/  LDL.LU R57, [R1+0x2134] ;  /* 0x0021340001397983 */ /* 0x000ee80000300800 */
[----:B--2---:R-:W2:Y:S04]  /*9c780*/  LDL.LU R163, [R1+0x2130] ;  /* 0x0021300001a37983 */ /* 0x004ea80000300800 */
[----:B------:R-:W2:Y:S04]  /*9c790*/  LDL.LU.64 R158, [R1+0x1b8] ;  /* 0x0001b800019e7983 */ /* 0x000ea80000300a00 */
[----:B------:R-:W2:Y:S04]  /*9c7a0*/  LDL.LU R145, [R1+0x6d4] ;  /* 0x0006d40001917983 */ /* 0x000ea80000300800 */
[----:B------:R-:W2:Y:S01]  /*9c7b0*/  LDL.LU.64 R156, [R1+0x1b0] ;  /* 0x0001b000019c7983 */ /* 0x000ea20000300a00 */
[----:B------:R-:W-:-:S02]  /*9c7c0*/  ISETP.LT.AND P2, PT, R11, R0, !P0 ;  /* 0x000000000b00720c */ /* 0x000fc40004741270 */
[----:B------:R-:W1:Y:S01]  /*9c7d0*/  LDC R0, c[0x0][0x22c] ;  /* 0x00008b00ff007b82 */ /* 0x000e620000000800 */
[----:B------:R-:W2:Y:S04]  /*9c7e0*/  LDL.LU R162, [R1+0x718] ;  /* 0x0007180001a27983 */ /* 0x000ea80000300800 */
[----:B------:R-:W2:Y:S04]  /*9c7f0*/  LDL.LU.64 R146, [R1+0x1a8] ;  /* 0x0001a80001927983 */ /* 0x000ea80000300a00 */
[----:B------:R-:W2:Y:S04]  /*9c800*/  LDL.LU R10, [R1+0x6d8] ;  /* 0x0006d800010a7983 */ /* 0x000ea80000300800 */
[----:B------:R-:W2:Y:S04]  /*9c810*/  LDL.LU.64 R166, [R1+0x1a0] ;  /* 0x0001a00001a67983 */ /* 0x000ea80000300a00 */
[----:B------:R-:W2:Y:S04]  /*9c820*/  LDL.LU R11, [R1+0x71c] ;  /* 0x00071c00010b7983 */ /* 0x000ea80000300800 */
[----:B------:R-:W2:Y:S04]  /*9c830*/  LDL.LU R155, [R1+0x212c] ;  /* 0x00212c00019b7983 */ /* 0x000ea80000300800 */
[----:B------:R1:W-:Y:S04]  /*9c840*/  @P3 STG.E desc[UR60][R142.64], R56 ;  /* 0x000000388e003986 */ /* 0x0003e8000c10193c */
[----:B------:R1:W-:Y:S04]  /*9c850*/  @P5 STG.E desc[UR60][R164.64], R9 ;  /* 0x00000009a4005986 */ /* 0x0003e8000c10193c */
[----:B-1----:R-:W2:Y:S04]  /*9c860*/  LDL.LU.64 R142, [R1+0x2718] ;  /* 0x00271800018e7983 */ /* 0x002ea80000300a00 */
[----:B------:R-:W2:Y:S04]  /*9c870*/  LDL.LU R56, [R1+0x2128] ;  /* 0x0021280001387983 */ /* 0x000ea80000300800 */
[----:B------:R-:W2:Y:S04]  /*9c880*/  LDL.LU R9, [R1+0x2124] ;  /* 0x0021240001097983 */ /* 0x000ea80000300800 */
[----:B------:R-:W2:Y:S04]  /*9c890*/  LDL.LU.64 R164, [R1+0x198] ;  /* 0x0001980001a47983 */ /* 0x000ea80000300a00 */
[----:B----4-:R1:W-:Y:S01]  /*9c8a0*/  @P6 STG.E desc[UR60][R140.64], R131 ;  /* 0x000000838c006986 */ /* 0x0103e2000c10193c */
[----:B---3--:R-:W-:-:S02]  /*9c8b0*/  ISETP.LT.AND P3, PT, R57, R252, !P0 ;  /* 0x000000fc3900720c */ /* 0x008fc40004761270 */
[----:B------:R-:W2:Y:S01]  /*9c8c0*/  LDC R252, c[0x0][0x22c] ;  /* 0x00008b00fffc7b82 */ /* 0x000ea20000000800 */
[----:B------:R3:W-:Y:S01]  /*9c8d0*/  @P2 STG.E desc[UR60][R124.64], R8 ;  /* 0x000000087c002986 */ /* 0x0007e2000c10193c */
[----:B------:R-:W-:-:S03]  /*9c8e0*/  ISETP.LT.AND P4, PT, R144, R154, !P0 ;  /* 0x0000009a9000720c */ /* 0x000fc60004781270 */
[----:B------:R-:W4:Y:S03]  /*9c8f0*/  LDL.LU R154, [R1+0x6dc] ;  /* 0x0006dc00019a7983 */ /* 0x000f260000300800 */
[----:B------:R-:W4:Y:S01]  /*9c900*/  LDC R144, c[0x0][0x22c] ;  /* 0x00008b00ff907b82 */ /* 0x000f220000000800 */
[----:B-1----:R-:W4:Y:S04]  /*9c910*/  LDL.LU.64 R140, [R1+0x2710] ;  /* 0x00271000018c7983 */ /* 0x002f280000300a00 */
[----:B------:R-:W4:Y:S03]  /*9c920*/  LDL.LU R131, [R1+0x2120] ;  /* 0x0021200001837983 */ /* 0x000f260000300800 */
[----:B------:R-:W1:Y:S01]  /*9c930*/  LDC R57, c[0x0][0x22c] ;  /* 0x00008b00ff397b82 */ /* 0x000e620000000800 */
[----:B---3--:R-:W3:Y:S04]  /*9c940*/  LDL.LU.64 R124, [R1+0x2708] ;  /* 0x00270800017c7983 */ /* 0x008ee80000300a00 */
[----:B------:R-:W3:Y:S01]  /*9c950*/  LDL.LU R8, [R1+0x680] ;  /* 0x0006800001087983 */ /* 0x000ee20000300800 */
[----:B--2---:R-:W-:-:S02]  /*9c960*/  ISETP.LT.AND P2, PT, R163, R252, !P0 ;  /* 0x000000fca300720c */ /* 0x004fc40004741270 */
[----:B------:R-:W2:Y:S01]  /*9c970*/  LDC R252, c[0x0][0x22c] ;  /* 0x00008b00fffc7b82 */ /* 0x000ea20000000800 */
[----:B------:R1:W-:Y:S07]  /*9c980*/  @P4 STG.E desc[UR60][R122.64], R130 ;  /* 0x000000827a004986 */ /* 0x0003ee000c10193c */
[----:B------:R-:W3:Y:S01]  /*9c990*/  LDC R163, c[0x0][0x22c] ;  /* 0x00008b00ffa37b82 */ /* 0x000ee20000000800 */
[----:B-1----:R-:W3:Y:S04]  /*9c9a0*/  LDL.LU.64 R122, [R1+0x2700] ;  /* 0x00270000017a7983 */ /* 0x002ee80000300a00 */
[----:B------:R-:W4:Y:S01]  /*9c9b0*/  LDL.LU R130, [R1+0x211c] ;  /* 0x00211c0001827983 */ /* 0x000f220000300800 */
[----:B--2---:R-:W-:-:S03]  /*9c9c0*/  ISETP.LT.AND P5, PT, R9, R252, !P0 ;  /* 0x000000fc0900720c */ /* 0x004fc600047a1270 */
[----:B------:R-:W2:Y:S01]  /*9c9d0*/  LDL.LU R9, [R1+0x2118] ;  /* 0x0021180001097983 */ /* 0x000ea20000300800 */
[----:B------:R-:W-:Y:S01]  /*9c9e0*/  ISETP.LT.AND P6, PT, R155, R161, !P0 ;  /* 0x000000a19b00720c */ /* 0x000fe200047c1270 */
[----:B------:R-:W1:Y:S01]  /*9c9f0*/  LDC R252, c[0x0][0x22c] ;  /* 0x00008b00fffc7b82 */ /* 0x000e620000000800 */
[----:B------:R-:W-:Y:S01]  /*9ca00*/  ISETP.LT.AND P4, PT, R56, R160, !P0 ;  /* 0x000000a03800720c */ /* 0x000fe20004781270 */
[----:B------:R-:W-:Y:S04]  /*9ca10*/  @P3 STG.E desc[UR60][R158.64], R145 ;  /* 0x000000919e003986 */ /* 0x000fe8000c10193c */
[----:B------:R-:W3:Y:S02]  /*9ca20*/  LDL.LU R56, [R1+0x650] ;  /* 0x0006500001387983 */ /* 0x000ee40000300800 */
[----:B------:R-:W1:Y:S02]  /*9ca30*/  LDC R155, c[0x0][0x22c] ;  /* 0x00008b00ff9b7b82 */ /* 0x000e640000000800 */
[----:B------:R-:W-:Y:S04]  /*9ca40*/  @P2 STG.E desc[UR60][R156.64], R162 ;  /* 0x000000a29c002986 */ /* 0x000fe8000c10193c */
[----:B------:R1:W-:Y:S04]  /*9ca50*/  @P6 STG.E desc[UR60][R146.64], R10 ;  /* 0x0000000a92006986 */ /* 0x0003e8000c10193c */
[----:B------:R-:W3:Y:S04]  /*9ca60*/  LDL.LU.64 R160, [R1+0x180] ;  /* 0x0001800001a07983 */ /* 0x000ee80000300a00 */
[----:B------:R4:W-:Y:S04]  /*9ca70*/  @P4 STG.E desc[UR60][R166.64], R11 ;  /* 0x0000000ba6004986 */ /* 0x0009e8000c10193c */
[----:B-1----:R-:W3:Y:S04]  /*9ca80*/  LDL.LU R10, [R1+0x684] ;  /* 0x00068400010a7983 */ /* 0x002ee80000300800 */
[----:B------:R-:W3:Y:S01]  /*9ca90*/  LDL.LU R162, [R1+0x2114] ;  /* 0x0021140001a27983 */ /* 0x000ee20000300800 */
[----:B----4-:R-:W-:-:S03]  /*9caa0*/  ISETP.LT.AND P2, PT, R130, R144, !P0 ;  /* 0x000000908200720c */ /* 0x010fc60004741270 */
[----:B------:R-:W4:Y:S04]  /*9cab0*/  LDL.LU R130, [R1+0x2110] ;  /* 0x0021100001827983 */ /* 0x000f280000300800 */
[----:B------:R-:W4:Y:S04]  /*9cac0*/  LDL.LU.64 R158, [R1+0x178] ;  /* 0x00017800019e7983 */ /* 0x000f280000300a00 */
[----:B------:R-:W4:Y:S01]  /*9cad0*/  LDL.LU R11, [R1+0x654] ;  /* 0x00065400010b7983 */ /* 0x000f220000300800 */
[----:B--2---:R-:W-:-:S03]  /*9cae0*/  ISETP.LT.AND P4, PT, R9, R57, !P0 ;  /* 0x000000390900720c */ /* 0x004fc60004781270 */
[----:B------:R-:W2:Y:S01]  /*9caf0*/  LDL.LU R9, [R1+0x210c] ;  /* 0x00210c0001097983 */ /* 0x000ea20000300800 */
[----:B------:R-:W-:Y:S01]  /*9cb00*/  ISETP.LT.AND P3, PT, R131, R0, !P0 ;  /* 0x000000008300720c */ /* 0x000fe20004761270 */
[----:B------:R-:W1:Y:S02]  /*9cb10*/  LDC R57, c[0x0][0x22c] ;  /* 0x00008b00ff397b82 */ /* 0x000e640000000800 */
[----:B------:R3:W-:Y:S04]  /*9cb20*/  @P5 STG.E desc[UR60][R164.64], R154 ;  /* 0x0000009aa4005986 */ /* 0x0007e8000c10193c */
[----:B------:R-:W4:Y:S02]  /*9cb30*/  LDL.LU.64 R156, [R1+0x170] ;  /* 0x00017000019c7983 */ /* 0x000f240000300a00 */
[----:B------:R-:W1:Y:S04]  /*9cb40*/  LDC R0, c[0x0][0x22c] ;  /* 0x00008b00ff007b82 */ /* 0x000e680000000800 */
[----:B---3--:R3:W-:Y:S04]  /*9cb50*/  @P3 STG.E desc[UR60][R122.64], R8 ;  /* 0x000000087a003986 */ /* 0x0087e8000c10193c */
[----:B------:R-:W4:Y:S01]  /*9cb60*/  LDL.LU R154, [R1+0x688] ;  /* 0x00068800019a7983 */ /* 0x000f220000300800 */
[----:B------:R-:W1:Y:S03]  /*9cb70*/  LDC R131, c[0x0][0x22c] ;  /* 0x00008b00ff837b82 */ /* 0x000e660000000800 */
[----:B------:R-:W4:Y:S04]  /*9cb80*/  LDL.LU.64 R146, [R1+0x168] ;  /* 0x0001680001927983 */ /* 0x000f280000300a00 */
[----:B---3--:R-:W3:Y:S04]  /*9cb90*/  LDL.LU R122, [R1+0x2108] ;  /* 0x00210800017a7983 */ /* 0x008ee80000300800 */
[----:B------:R-:W3:Y:S04]  /*9cba0*/  LDL.LU.64 R144, [R1+0x160] ;  /* 0x0001600001907983 */ /* 0x000ee80000300a00 */
[----:B------:R-:W3:Y:S04]  /*9cbb0*/  LDL.LU.64 R166, [R1+0x158] ;  /* 0x0001580001a67983 */ /* 0x000ee80000300a00 */
[----:B------:R-:W3:Y:S04]  /*9cbc0*/  LDL.LU R123, [R1+0x65c] ;  /* 0x00065c00017b7983 */ /* 0x000ee80000300800 */
[----:B------:R-:W1:Y:S04]  /*9cbd0*/  LDL.LU R8, [R1+0x2104] ;  /* 0x0021040001087983 */ /* 0x000e680000300800 */
[----:B------:R2:W-:Y:S04]  /*9cbe0*/  @P2 STG.E desc[UR60][R124.64], R56 ;  /* 0x000000387c002986 */ /* 0x0005e8000c10193c */
[----:B------:R-:W3:Y:S04]  /*9cbf0*/  LDL.LU.64 R164, [R1+0x150] ;  /* 0x0001500001a47983 */ /* 0x000ee80000300a00 */
[----:B--2---:R-:W2:Y:S01]  /*9cc00*/  LDL.LU R124, [R1+0x640] ;  /* 0x00064000017c7983 */ /* 0x004ea20000300800 */
[----:B------:R-:W-:Y:S01]  /*9cc10*/  ISETP.LT.AND P6, PT, R9, R252, !P0 ;  /* 0x000000fc0900720c */ /* 0x000fe200047c1270 */
[----:B------:R-:W2:Y:S02]  /*9cc20*/  LDC R125, c[0x0][0x22c] ;  /* 0x00008b00ff7d7b82 */ /* 0x000ea40000000800 */
[----:B------:R-:W2:Y:S04]  /*9cc30*/  LDL.LU R252, [R1+0x658] ;  /* 0x0006580001fc7983 */ /* 0x000ea80000300800 */
[----:B------:R-:W2:Y:S01]  /*9cc40*/  LDL.LU R56, [R1+0x2100] ;  /* 0x0021000001387983 */ /* 0x000ea20000300800 */
[----:B------:R-:W-:-:S02]  /*9cc50*/  ISETP.LT.AND P3, PT, R162, R163, !P0 ;  /* 0x000000a3a200720c */ /* 0x000fc40004761270 */
[----:B----4-:R-:W-:Y:S01]  /*9cc60*/  ISETP.LT.AND P5, PT, R130, R155, !P0 ;  /* 0x0000009b8200720c */ /* 0x010fe200047a1270 */
[----:B------:R-:W4:Y:S01]  /*9cc70*/  LDL.LU.64 R162, [R1+0x148] ;  /* 0x0001480001a27983 */ /* 0x000f220000300a00 */
[----:B------:R-:W2:Y:S03]  /*9cc80*/  LDC R130, c[0x0][0x22c] ;  /* 0x00008b00ff827b82 */ /* 0x000ea60000000800 */
[----:B------:R-:W4:Y:S04]  /*9cc90*/  LDL.LU R9, [R1+0x5f0] ;  /* 0x0005f00001097983 */ /* 0x000f280000300800 */
[----:B------:R-:W4:Y:S04]  /*9cca0*/  LDL.LU R155, [R1+0x20fc] ;  /* 0x0020fc00019b7983 */ /* 0x000f280000300800 */
[----:B------:R1:W-:Y:S04]  /*9ccb0*/  @P4 STG.E desc[UR60][R160.64], R10 ;  /* 0x0000000aa0004986 */ /* 0x0003e8000c10193c */
[----:B-1----:R-:W4:Y:S04]  /*9ccc0*/  LDL.LU.64 R160, [R1+0x26f8] ;  /* 0x0026f80001a07983 */ /* 0x002f280000300a00 */
[----:B------:R-:W4:Y:S01]  /*9ccd0*/  LDL.LU R10, [R1+0x644] ;  /* 0x00064400010a7983 */ /* 0x000f220000300800 */
[----:B------:R-:W-:-:S03]  /*9cce0*/  ISETP.LT.AND P4, PT, R8, R0, !P0 ;  /* 0x000000000800720c */ /* 0x000fc60004781270 */
[----:B------:R-:W4:Y:S01]  /*9ccf0*/  LDL.LU R0, [R1+0x68c] ;  /* 0x00068c0001007983 */ /* 0x000f220000300800 */
[----:B---3--:R-:W-:-:S03]  /*9cd00*/  ISETP.LT.AND P2, PT, R122, R131, !P0 ;  /* 0x000000837a00720c */ /* 0x008fc60004741270 */
[----:B------:R-:W3:Y:S04]  /*9cd10*/  LDL.LU R8, [R1+0x20f8] ;  /* 0x0020f80001087983 */ /* 0x000ee80000300800 */
[----:B------:R1:W-:Y:S04]  /*9cd20*/  @P3 STG.E desc[UR60][R158.64], R11 ;  /* 0x0000000b9e003986 */ /* 0x0003e8000c10193c */
[----:B------:R1:W-:Y:S04]  /*9cd30*/  @P5 STG.E desc[UR60][R156.64], R154 ;  /* 0x0000009a9c005986 */ /* 0x0003e8000c10193c */
[----:B-1----:R-:W3:Y:S04]  /*9cd40*/  LDL.LU.64 R158, [R1+0x26f0] ;  /* 0x0026f000019e7983 */ /* 0x002ee80000300a00 */
[----:B------:R-:W3:Y:S01]  /*9cd50*/  LDL.LU R122, [R1+0x20f4] ;  /* 0x0020f400017a7983 */ /* 0x000ee20000300800 */
[----:B------:R-:W1:Y:S03]  /*9cd60*/  LDC R154, c[0x0][0x22c] ;  /* 0x00008b00ff9a7b82 */ /* 0x000e660000000800 */
[----:B------:R-:W3:Y:S04]  /*9cd70*/  LDL.LU R11, [R1+0x20f0] ;  /* 0x0020f000010b7983 */ /* 0x000ee80000300800 */
[----:B------:R-:W3:Y:S04]  /*9cd80*/  LDL.LU R131, [R1+0x5f4] ;  /* 0x0005f40001837983 */ /* 0x000ee80000300800 */
[----:B------:R-:W3:Y:S04]  /*9cd90*/  LDL.LU.64 R156, [R1+0x26e8] ;  /* 0x0026e800019c7983 */ /* 0x000ee80000300a00 */
[----:B--2---:R2:W-:Y:S01]  /*9cda0*/  @P6 STG.E desc[UR60][R146.64], R252 ;  /* 0x000000fc92006986 */ /* 0x0045e2000c10193c */
[----:B------:R-:W-:-:S03]  /*9cdb0*/  ISETP.LT.AND P3, PT, R56, R57, !P0 ;  /* 0x000000393800720c */ /* 0x000fc60004761270 */
[----:B--2---:R-:W2:Y:S01]  /*9cdc0*/  LDL.LU.64 R146, [R1+0x26e0] ;  /* 0x0026e00001927983 */ /* 0x004ea20000300a00 */
[----:B------:R-:W1:Y:S03]  /*9cdd0*/  LDC R252, c[0x0][0x22c] ;  /* 0x00008b00fffc7b82 */ /* 0x000e660000000800 */
[----:B------:R-:W2:Y:S04]  /*9cde0*/  LDL.LU R57, [R1+0x20ec] ;  /* 0x0020ec0001397983 */ /* 0x000ea80000300800 */
[----:B------:R-:W2:Y:S04]  /*9cdf0*/  LDL.LU R56, [R1+0x5f8] ;  /* 0x0005f80001387983 */ /* 0x000ea80000300800 */
[----:B----4-:R4:W-:Y:S02]  /*9ce00*/  @P2 STG.E desc[UR60][R144.64], R0 ;  /* 0x0000000090002986 */ /* 0x0109e4000c10193c */
[----:B----4-:R-:W2:Y:S01]  /*9ce10*/  LDC R0, c[0x0][0x22c] ;  /* 0x00008b00ff007b82 */ /* 0x010ea20000000800 */
[----:B-1----:R-:W-:Y:S01]  /*9ce20*/  ISETP.LT.AND P2, PT, R155, R252, !P0 ;  /* 0x000000fc9b00720c */ /* 0x002fe20004741270 */
[----:B------:R-:W4:Y:S01]  /*9ce30*/  LDL.LU.64 R144, [R1+0x26d8] ;  /* 0x0026d80001907983 */ /* 0x000f220000300a00 */
[----:B---3--:R-:W-:-:S03]  /*9ce40*/  ISETP.LT.AND P6, PT, R8, R130, !P0 ;  /* 0x000000820800720c */ /* 0x008fc600047c1270 */
[----:B------:R1:W-:Y:S02]  /*9ce50*/  @P4 STG.E desc[UR60][R166.64], R123 ;  /* 0x0000007ba6004986 */ /* 0x0003e4000c10193c */
[----:B------:R-:W3:Y:S02]  /*9ce60*/  LDC R252, c[0x0][0x22c] ;  /* 0x00008b00fffc7b82 */ /* 0x000ee40000000800 */
[----:B------:R1:W-:Y:S01]  /*9ce70*/  @P3 STG.E desc[UR60][R164.64], R124 ;  /* 0x0000007ca4003986 */ /* 0x0003e2000c10193c */
[----:B------:R-:W-:-:S05]  /*9ce80*/  ISETP.LT.AND P4, PT, R122, R125, !P0 ;  /* 0x0000007d7a00720c */ /* 0x000fca0004781270 */
[----:B------:R-:W4:Y:S01]  /*9ce90*/  LDC R155, c[0x0][0x22c] ;  /* 0x00008b00ff9b7b82 */ /* 0x000f220000000800 */
[----:B-1----:R-:W4:Y:S04]  /*9cea0*/  LDL.LU.64 R166, [R1+0x26d0] ;  /* 0x0026d00001a67983 */ /* 0x002f280000300a00 */
[----:B------:R-:W4:Y:S03]  /*9ceb0*/  LDL.LU R123, [R1+0x64c] ;  /* 0x00064c00017b7983 */ /* 0x000f260000300800 */
[----:B------:R-:W1:Y:S01]  /*9cec0*/  LDC R130, c[0x0][0x22c] ;  /* 0x00008b00ff827b82 */ /* 0x000e620000000800 */
[----:B------:R-:W4:Y:S04]  /*9ced0*/  LDL.LU R8, [R1+0x20e8] ;  /* 0x0020e80001087983 */ /* 0x000f280000300800 */
[----:B------:R-:W4:Y:S04]  /*9cee0*/  LDL.LU.64 R164, [R1+0x26c8] ;  /* 0x0026c80001a47983 */ /* 0x000f280000300a00 */
[----:B------:R-:W4:Y:S04]  /*9cef0*/  LDL.LU R122, [R1+0x20e4] ;  /* 0x0020e400017a7983 */ /* 0x000f280000300800 */
[----:B------:R-:W4:Y:S04]  /*9cf00*/  LDL.LU R125, [R1+0x5fc] ;  /* 0x0005fc00017d7983 */ /* 0x000f280000300800 */
[----:B------:R3:W-:Y:S01]  /*9cf10*/  @P2 STG.E desc[UR60][R162.64], R9 ;  /* 0x00000009a2002986 */ /* 0x0007e2000c10193c */
[----:B--2---:R-:W-:-:S03]  /*9cf20*/  ISETP.LT.AND P3, PT, R57, R0, !P0 ;  /* 0x000000003900720c */ /* 0x004fc60004761270 */
[----:B------:R-:W2:Y:S04]  /*9cf30*/  LDL.LU R0, [R1+0x648] ;  /* 0x0006480001007983 */ /* 0x000ea80000300800 */
[----:B---3--:R-:W3:Y:S01]  /*9cf40*/  LDL.LU.64 R162, [R1+0x26c0] ;  /* 0x0026c00001a27983 */ /* 0x008ee20000300a00 */
[----:B------:R-:W-:Y:S02]  /*9cf50*/  ISETP.LT.AND P5, PT, R11, R252, !P0 ;  /* 0x000000fc0b00720c */ /* 0x000fe400047a1270 */
[----:B------:R-:W1:Y:S01]  /*9cf60*/  LDC R252, c[0x0][0x22c] ;  /* 0x00008b00fffc7b82 */ /* 0x000e620000000800 */
[----:B------:R-:W2:Y:S04]  /*9cf70*/  LDL.LU R57, [R1+0x20e0] ;  /* 0x0020e00001397983 */ /* 0x000ea80000300800 */
[----:B------:R-:W1:Y:S03]  /*9cf80*/  LDL.LU R124, [R1+0x20dc] ;  /* 0x0020dc00017c7983 */ /* 0x000e660000300800 */
[----:B------:R-:W2:Y:S01]  /*9cf90*/  LDC R11, c[0x0][0x22c] ;  /* 0x00008b00ff0b7b82 */ /* 0x000ea20000000800 */
[----:B------:R-:W2:Y:S01]  /*9cfa0*/  LDL.LU R9, [R1+0x5c0] ;  /* 0x0005c00001097983 */ /* 0x000ea20000300800 */
[----:B----4-:R-:W-:-:S03]  /*9cfb0*/  ISETP.LT.AND P2, PT, R8, R154, !P0 ;  /* 0x0000009a0800720c */ /* 0x010fc60004741270 */
[----:B---3--:R3:W-:Y:S04]  /*9cfc0*/  @P6 STG.E desc[UR60][R162.64], R10 ;  /* 0x0000000aa2006986 */ /* 0x0087e8000c10193c */
[----:B------:R4:W-:Y:S04]  /*9cfd0*/  @P4 STG.E desc[UR60][R164.64], R131 ;  /* 0x00000083a4004986 */ /* 0x0009e8000c10193c */
[----:B---3--:R-:W3:Y:S04]  /*9cfe0*/  LDL.LU R162, [R1+0x26b8] ;  /* 0x0026b80001a27983 */ /* 0x008ee80000300800 */
[----:B------:R-:W3:Y:S01]  /*9cff0*/  LDL.LU R10, [R1+0x20d8] ;  /* 0x0020d800010a7983 */ /* 0x000ee20000300800 */
[----:B-1----:R-:W-:Y:S01]  /*9d000*/  ISETP.LT.AND P6, PT, R124, R130, !P0 ;  /* 0x000000827c00720c */ /* 0x002fe200047c1270 */
[----:B----4-:R-:W1:Y:S02]  /*9d010*/  LDC R131, c[0x0][0x22c] ;  /* 0x00008b00ff837b82 */ /* 0x010e640000000800 */
[----:B------:R-:W4:Y:S04]  /*9d020*/  LDL.LU R163, [R1+0x540] ;  /* 0x0005400001a37983 */ /* 0x000f280000300800 */
[----:B------:R-:W4:Y:S01]  /*9d030*/  LDL.LU R8, [R1+0x20cc] ;  /* 0x0020cc0001087983 */ /* 0x000f220000300800 */
[----:B------:R-:W-:Y:S01]  /*9d040*/  ISETP.LT.AND P4, PT, R122, R252, !P0 ;  /* 0x000000fc7a00720c */ /* 0x000fe20004781270 */
[----:B------:R-:W1:Y:S02]  /*9d050*/  LDC R124, c[0x0][0x22c] ;  /* 0x00008b00ff7c7b82 */ /* 0x000e640000000800 */
[----:B------:R-:W4:Y:S04]  /*9d060*/  LDL.LU.64 R164, [R1+0x26b0] ;  /* 0x0026b00001a47983 */ /* 0x000f280000300a00 */
[----:B------:R-:W4:Y:S02]  /*9d070*/  LDL.LU R154, [R1+0x5c4] ;  /* 0x0005c400019a7983 */ /* 0x000f240000300800 */
[----:B------:R-:W4:Y:S02]  /*9d080*/  LDC R252, c[0x0][0x22c] ;  /* 0x00008b00fffc7b82 */ /* 0x000f240000000800 */
[----:B--2---:R2:W-:Y:S04]  /*9d090*/  @P5 STG.E desc[UR60][R166.64], R0 ;  /* 0x00000000a6005986 */ /* 0x0045e8000c10193c */
[----:B------:R2:W-:Y:S02]  /*9d0a0*/  @P3 STG.E desc[UR60][R144.64], R56 ;  /* 0x0000003890003986 */ /* 0x0005e4000c10193c */
[----:B------:R-:W1:Y:S02]  /*9d0b0*/  LDC R122, c[0x0][0x22c] ;  /* 0x00008b00ff7a7b82 */ /* 0x000e640000000800 */
[----:B--2---:R-:W2:Y:S06]  /*9d0c0*/  LDL.LU.64 R166, [R1+0x26a8] ;  /* 0x0026a80001a67983 */ /* 0x004eac0000300a00 */
[----:B------:R-:W1:Y:S01]  /*9d0d0*/  LDC R0, c[0x0][0x22c] ;  /* 0x00008b00ff007b82 */ /* 0x000e620000000800 */
[----:B------:R-:W2:Y:S04]  /*9d0e0*/  LDL.LU.64 R144, [R1+0x26a0] ;  /* 0x0026a00001907983 */ /* 0x000ea80000300a00 */
[----:B------:R-:W1:Y:S01]  /*9d0f0*/  LDL.LU R56, [R1+0x20c8] ;  /* 0x0020c80001387983 */ /* 0x000e620000300800 */
[----:B------:R-:W-:-:S03]  /*9d100*/  ISETP.LT.AND P3, PT, R57, R155, !P0 ;  /* 0x0000009b3900720c */ /* 0x000fc60004761270 */
[----:B------:R-:W2:Y:S04]  /*9d110*/  LDL.LU R57, [R1+0x548] ;  /* 0x0005480001397983 */ /* 0x000ea80000300800 */
[----:B------:R3:W-:Y:S04]  /*9d120*/  @P2 STG.E desc[UR60][R146.64], R123 ;  /* 0x0000007b92002986 */ /* 0x0007e8000c10193c */
[----:B------:R4:W-:Y:S04]  /*9d130*/  @P4 STG.E desc[UR60][R156.64], R125 ;  /* 0x0000007d9c004986 */ /* 0x0009e8000c10193c */
[----:B---3--:R-:W3:Y:S01]  /*9d140*/  LDL.LU.64 R146, [R1+0x2698] ;  /* 0x0026980001927983 */ /* 0x008ee20000300a00 */
[----:B------:R-:W-:-:S03]  /*9d150*/  ISETP.LT.AND P2, PT, R10, R11, !P0 ;  /* 0x0000000b0a00720c */ /* 0x000fc60004741270 */
[----:B------:R-:W2:Y:S04]  /*9d160*/  LDL.LU R10, [R1+0x20b0] ;  /* 0x0020b000010a7983 */ /* 0x000ea80000300800 */
[----:B------:R-:W3:Y:S01]  /*9d170*/  LDL.LU R11, [R1+0x20a8] ;  /* 0x0020a800010b7983 */ /* 0x000ee20000300800 */
[----:B----4-:R-:W-:-:S03]  /*9d180*/  ISETP.LT.AND P5, PT, R8, R252, !P0 ;  /* 0x000000fc0800720c */ /* 0x010fc600047a1270 */
[----:B------:R-:W4:Y:S04]  /*9d190*/  LDL.LU R252, [R1+0x5c8] ;  /* 0x0005c80001fc7983 */ /* 0x000f280000300800 */
[----:B------:R-:W4:Y:S04]  /*9d1a0*/  LDL.LU R155, [R1+0x5cc] ;  /* 0x0005cc00019b7983 */ /* 0x000f280000300800 */
[----:B------:R-:W4:Y:S04]  /*9d1b0*/  LDL.LU R130, [R1+0x54c] ;  /* 0x00054c0001827983 */ /* 0x000f280000300800 */
[----:B------:R-:W4:Y:S04]  /*9d1c0*/  LDL.LU R8, [R1+0x530] ;  /* 0x0005300001087983 */ /* 0x000f280000300800 */
[----:B------:R-:W4:Y:S01]  /*9d1d0*/  LDL.LU.64 R156, [R1+0x2690] ;  /* 0x00269000019c7983 */ /* 0x000f220000300a00 */
[----:B-1----:R-:W-:-:S03]  /*9d1e0*/  ISETP.LT.AND P4, PT, R56, R0, !P0 ;  /* 0x000000003800720c */ /* 0x002fc60004781270 */
[----:B------:R-:W4:Y:S04]  /*9d1f0*/  LDL.LU R0, [R1+0x544] ;  /* 0x0005440001007983 */ /* 0x000f280000300800 */
[----:B------:R-:W4:Y:S04]  /*9d200*/  LDL.LU R56, [R1+0x20a4] ;  /* 0x0020a40001387983 */ /* 0x000f280000300800 */
[----:B------:R-:W4:Y:S04]  /*9d210*/  LDL.LU R125, [R1+0x2098] ;  /* 0x00209800017d7983 */ /* 0x000f280000300800 */
[----:B------:R1:W-:Y:S04]  /*9d220*/  @P3 STG.E desc[UR60][R158.64], R9 ;  /* 0x000000099e003986 */ /* 0x0003e8000c10193c */
[----:B------:R1:W-:Y:S04]  /*9d230*/  @P6 STG.E desc[UR60][R160.64], R163 ;  /* 0x000000a3a0006986 */ /* 0x0003e8000c10193c */
[----:B-1----:R-:W4:Y:S04]  /*9d240*/  LDL.LU.64 R158, [R1+0x2688] ;  /* 0x00268800019e7983 */ /* 0x002f280000300a00 */
[----:B------:R-:W4:Y:S04]  /*9d250*/  LDL.LU R9, [R1+0x2094] ;  /* 0x0020940001097983 */ /* 0x000f280000300800 */
[----:B------:R-:W4:Y:S04]  /*9d260*/  LDL.LU R123, [R1+0x534] ;  /* 0x00053400017b7983 */ /* 0x000f280000300800 */
[----:B------:R-:W4:Y:S04]  /*9d270*/  LDL.LU.64 R160, [R1+0x2680] ;  /* 0x0026800001a07983 */ /* 0x000f280000300a00 */
[----:B------:R-:W4:Y:S04]  /*9d280*/  LDL.LU R163, [R1+0x2678] ;  /* 0x0026780001a37983 */ /* 0x000f280000300800 */
[----:B------:R1:W-:Y:S01]  /*9d290*/  @P2 STG.E desc[UR60][R140.64], R154 ;  /* 0x0000009a8c002986 */ /* 0x0003e2000c10193c */
[----:B--2---:R-:W-:-:S03]  /*9d2a0*/  ISETP.LT.AND P3, PT, R10, R131, !P0 ;  /* 0x000000830a00720c */ /* 0x004fc60004761270 */
[----:B------:R-:W2:Y:S01]  /*9d2b0*/  LDL.LU R10, [R1+0x2090] ;  /* 0x00209000010a7983 */ /* 0x000ea20000300800 */
[----:B------:R-:W2:Y:S01]  /*9d2c0*/  LDC R131, c[0x0][0x22c] ;  /* 0x00008b00ff837b82 */ /* 0x000ea20000000800 */
[----:B---3--:R-:W-:Y:S02]  /*9d2d0*/  ISETP.LT.AND P2, PT, R11, R122, !P0 ;  /* 0x0000007a0b00720c */ /* 0x008fe40004741270 */
[----:B-1----:R-:W3:Y:S04]  /*9d2e0*/  LDL.LU.64 R140, [R1+0x2670] ;  /* 0x00267000018c7983 */ /* 0x002ee80000300a00 */
[----:B------:R-:W3:Y:S01]  /*9d2f0*/  LDL.LU R154, [R1+0x2668] ;  /* 0x00266800019a7983 */ /* 0x000ee20000300800 */
[----:B------:R-:W1:Y:S03]  /*9d300*/  LDC R122, c[0x0][0x22c] ;  /* 0x00008b00ff7a7b82 */ /* 0x000e660000000800 */
[----:B----4-:R4:W-:Y:S04]  /*9d310*/  @P5 STG.E desc[UR60][R142.64], R0 ;  /* 0x000000008e005986 */ /* 0x0109e8000c10193c */
[----:B----4-:R-:W4:Y:S01]  /*9d320*/  LDL.LU.64 R142, [R1+0x2660] ;  /* 0x00266000018e7983 */ /* 0x010f220000300a00 */
[----:B------:R-:W2:Y:S03]  /*9d330*/  LDC R0, c[0x0][0x22c] ;  /* 0x00008b00ff007b82 */ /* 0x000ea60000000800 */
[----:B------:R-:W3:Y:S04]  /*9d340*/  LDL.LU R11, [R1+0x2088] ;  /* 0x00208800010b7983 */ /* 0x000ee80000300800 */
[----:B------:R1:W-:Y:S02]  /*9d350*/  @P4 STG.E desc[UR60][R136.64], R252 ;  /* 0x000000fc88004986 */ /* 0x0003e4000c10193c */
[----:B-1----:R-:W1:Y:S01]  /*9d360*/  LDC R252, c[0x0][0x22c] ;  /* 0x00008b00fffc7b82 */ /* 0x002e620000000800 */
[----:B------:R-:W-:Y:S01]  /*9d370*/  ISETP.LT.AND P6, PT, R56, R124, !P0 ;  /* 0x0000007c3800720c */ /* 0x000fe200047c1270 */
[----:B------:R-:W4:Y:S04]  /*9d380*/  LDL.LU.64 R136, [R1+0x2658] ;  /* 0x0026580001887983 */ /* 0x000f280000300a00 */
[----:B------:R1:W-:Y:S02]  /*9d390*/  @P3 STG.E desc[UR60][R138.64], R57 ;  /* 0x000000398a003986 */ /* 0x0003e4000c10193c */
[----:B------:R-:W4:Y:S01]  /*9d3a0*/  LDC R124, c[0x0][0x22c] ;  /* 0x00008b00ff7c7b82 */ /* 0x000f220000000800 */
[----:B-1----:R-:W-:Y:S01]  /*9d3b0*/  ISETP.LT.AND P4, PT, R125, R252, !P0 ;  /* 0x000000fc7d00720c */ /* 0x002fe20004781270 */
[----:B------:R-:W4:Y:S06]  /*9d3c0*/  LDL.LU.64 R138, [R1+0x2650] ;  /* 0x00265000018a7983 */ /* 0x000f2c0000300a00 */
[----:B------:R-:W1:Y:S01]  /*9d3d0*/  LDC R252, c[0x0][0x22c] ;  /* 0x00008b00fffc7b82 */ /* 0x000e620000000800 */
[----:B------:R-:W4:Y:S04]  /*9d3e0*/  LDL.LU R125, [R1+0x2080] ;  /* 0x00208000017d7983 */ /* 0x000f280000300800 */
[----:B------:R2:W-:Y:S03]  /*9d3f0*/  @P2 STG.E desc[UR60][R152.64], R155 ;  /* 0x0000009b98002986 */ /* 0x0005e6000c10193c */
[----:B------:R-:W4:Y:S01]  /*9d400*/  LDC R56, c[0x0][0x22c] ;  /* 0x00008b00ff387b82 */ /* 0x000f220000000800 */
[----:B------:R2:W-:Y:S07]  /*9d410*/  @P6 STG.E desc[UR60][R128.64], R130 ;  /* 0x0000008280006986 */ /* 0x0005ee000c10193c */
[----:B------:R-:W4:Y:S01]  /*9d420*/  LDC R57, c[0x0][0x22c] ;  /* 0x00008b00ff397b82 */ /* 0x000f220000000800 */
[----:B-1----:R-:W-:-:S02]  /*9d430*/  ISETP.LT.AND P5, PT, R9, R252, !P0 ;  /* 0x000000fc0900720c */ /* 0x002fc400047a1270 */
[----:B------:R-:W4:Y:S04]  /*9d440*/  LDL.LU R9, [R1+0x207c] ;  /* 0x00207c0001097983 */ /* 0x000f280000300800 */
[----:B------:R-:W4:Y:S04]  /*9d450*/  LDL.LU R252, [R1+0x2078] ;  /* 0x0020780001fc7983 */ /* 0x000f280000300800 */
[----:B------:R1:W-:Y:S01]  /*9d460*/  @P4 STG.E desc[UR60][R132.64], R8 ;  /* 0x0000000884004986 */ /* 0x0003e2000c10193c */
[----:B--2---:R-:W-:-:S03]  /*9d470*/  ISETP.LT.AND P3, PT, R10, R0, !P0 ;  /* 0x000000000a00720c */ /* 0x004fc60004761270 */
[----:B------:R-:W2:Y:S04]  /*9d480*/  LDL.LU R10, [R1+0x206c] ;  /* 0x00206c00010a7983 */ /* 0x000ea80000300800 */
[----:B------:R-:W2:Y:S04]  /*9d490*/  LDL.LU R0, [R1+0x538] ;  /* 0x0005380001007983 */ /* 0x000ea80000300800 */
[----:B------:R-:W2:Y:S04]  /*9d4a0*/  LDL.LU.64 R152, [R1+0x2648] ;  /* 0x0026480001987983 */ /* 0x000ea80000300a00 */
[----:B------:R-:W2:Y:S04]  /*9d4b0*/  LDL.LU R155, [R1+0x2640] ;  /* 0x00264000019b7983 */ /* 0x000ea80000300800 */
[----:B------:R-:W2:Y:S04]  /*9d4c0*/  LDL.LU.64 R128, [R1+0x2638] ;  /* 0x0026380001807983 */ /* 0x000ea80000300a00 */
[----:B------:R-:W2:Y:S01]  /*9d4d0*/  LDL.LU R130, [R1+0x2634] ;  /* 0x0026340001827983 */ /* 0x000ea20000300800 */
[----:B---3--:R-:W-:-:S03]  /*9d4e0*/  ISETP.LT.AND P2, PT, R11, R131, !P0 ;  /* 0x000000830b00720c */ /* 0x008fc60004741270 */
[----:B------:R-:W3:Y:S04]  /*9d4f0*/  LDL.LU R131, [R1+0x2630] ;  /* 0x0026300001837983 */ /* 0x000ee80000300800 */
[----:B------:R-:W3:Y:S04]  /*9d500*/  LDL.LU R11, [R1+0x2068] ;  /* 0x00206800010b7983 */ /* 0x000ee80000300800 */
[----:B-1----:R-:W3:Y:S04]  /*9d510*/  LDL.LU.64 R132, [R1+0x2628] ;  /* 0x0026280001847983 */ /* 0x002ee80000300a00 */
[----:B------:R-:W4:Y:S04]  /*9d520*/  LDL.LU R8, [R1+0x2620] ;  /* 0x0026200001087983 */ /* 0x000f280000300800 */
[----:B----4-:R1:W-:Y:S04]  /*9d530*/  @P5 STG.E desc[UR60][R134.64], R8 ;  /* 0x0000000886005986 */ /* 0x0103e8000c10193c */
[----:B-1----:R-:W4:Y:S04]  /*9d540*/  LDL.LU.64 R134, [R1+0x2618] ;  /* 0x0026180001867983 */ /* 0x002f280000300a00 */
[----:B------:R-:W2:Y:S04]  /*9d550*/  LDL.LU R8, [R1+0x2084] ;  /* 0x0020840001087983 */ /* 0x000ea80000300800 */
[----:B------:R1:W-:Y:S01]  /*9d560*/  @P3 STG.E desc[UR60][R120.64], R123 ;  /* 0x0000007b78003986 */ /* 0x0003e2000c10193c */
[----:B------:R-:W-:-:S02]  /*9d570*/  ISETP.LT.AND P3, PT, R125, R124, !P0 ;  /* 0x0000007c7d00720c */ /* 0x000fc40004761270 */
[----:B------:R-:W-:Y:S02]  /*9d580*/  ISETP.LT.AND P6, PT, R9, R56, !P0 ;  /* 0x000000380900720c */ /* 0x000fe400047c1270 */
[----:B--2---:R-:W-:Y:S02]  /*9d590*/  ISETP.LT.AND P4, PT, R8, R122, !P0 ;  /* 0x0000007a0800720c */ /* 0x004fe40004781270 */
[----:B------:R-:W2:Y:S04]  /*9d5a0*/  LDL.LU R122, [R1+0x2610] ;  /* 0x00261000017a7983 */ /* 0x000ea80000300800 */
[----:B------:R-:W4:Y:S04]  /*9d5b0*/  LDL.LU R8, [R1+0x205c] ;  /* 0x00205c0001087983 */ /* 0x000f280000300800 */
[----:B-1----:R-:W2:Y:S04]  /*9d5c0*/  LDL.LU.64 R120, [R1+0x2608] ;  /* 0x0026080001787983 */ /* 0x002ea80000300a00 */
[----:B------:R-:W2:Y:S04]  /*9d5d0*/  LDL.LU R123, [R1+0x2600] ;  /* 0x00260000017b7983 */ /* 0x000ea80000300800 */
[----:B------:R-:W2:Y:S04]  /*9d5e0*/  LDL.LU R124, [R1+0x25fc] ;  /* 0x0025fc00017c7983 */ /* 0x000ea80000300800 */
[----:B------:R-:W2:Y:S04]  /*9d5f0*/  LDL.LU R125, [R1+0x25f8] ;  /* 0x0025f800017d7983 */ /* 0x000ea80000300800 */
[----:B------:R-:W2:Y:S04]  /*9d600*/  LDL.LU R56, [R1+0x25f4] ;  /* 0x0025f40001387983 */ /* 0x000ea80000300800 */
[----:B------:R-:W3:Y:S04]  /*9d610*/  LDL.LU R9, [R1+0x25f0] ;  /* 0x0025f00001097983 */ /* 0x000ee80000300800 */
[----:B---3--:R1:W-:Y:S01]  /*9d620*/  @P2 STG.E desc[UR60][R126.64], R9 ;  /* 0x000000097e002986 */ /* 0x0083e2000c10193c */
[----:B------:R-:W-:-:S02]  /*9d630*/  ISETP.LT.AND P2, PT, R252, R57, !P0 ;  /* 0x00000039fc00720c */ /* 0x000fc40004741270 */
[----:B------:R-:W3:Y:S01]  /*9d640*/  LDC R252, c[0x0][0x22c] ;  /* 0x00008b00fffc7b82 */ /* 0x000ee20000000800 */
[----:B------:R4:W-:Y:S04]  /*9d650*/  @P4 STG.E desc[UR60][R58.64], R0 ;  /* 0x000000003a004986 */ /* 0x0009e8000c10193c */
[----:B-1----:R-:W2:Y:S03]  /*9d660*/  LDL.LU.64 R126, [R1+0x25e8] ;  /* 0x0025e800017e7983 */ /* 0x002ea60000300a00 */
[----:B----4-:R-:W1:Y:S01]  /*9d670*/  LDC R0, c[0x0][0x22c] ;  /* 0x00008b00ff007b82 */ /* 0x010e620000000800 */
[----:B------:R-:W4:Y:S04]  /*9d680*/  LDL.LU R9, [R1+0x2058] ;  /* 0x0020580001097983 */ /* 0x000f280000300800 */
[----:B------:R-:W2:Y:S01]  /*9d690*/  LDL.LU R57, [R1+0x25e4] ;  /* 0x0025e40001397983 */ /* 0x000ea20000300800 */
[----:B---3--:R-:W-:-:S03]  /*9d6a0*/  ISETP.LT.AND P5, PT, R10, R252, !P0 ;  /* 0x000000fc0a00720c */ /* 0x008fc600047a1270 */
[----:B------:R-:W3:Y:S04]  /*9d6b0*/  LDL.LU R10, [R1+0x25e0] ;  /* 0x0025e000010a7983 */ /* 0x000ee80000300800 */
[----:B------:R-:W4:Y:S04]  /*9d6c0*/  LDL.LU R252, [R1+0x53c] ;  /* 0x00053c0001fc7983 */ /* 0x000f280000300800 */
[----:B------:R-:W2:Y:S01]  /*9d6d0*/  LDL.LU.64 R58, [R1+0x25d8] ;  /* 0x0025d800013a7983 */ /* 0x000ea20000300a00 */
[----:B-1----:R-:W-:-:S03]  /*9d6e0*/  ISETP.LT.AND P4, PT, R11, R0, !P0 ;  /* 0x000000000b00720c */ /* 0x002fc60004781270 */
[----:B------:R-:W2:Y:S01]  /*9d6f0*/  LDL.LU R11, [R1+0x25d0] ;  /* 0x0025d000010b7983 */ /* 0x000ea20000300800 */
[----:B------:R-:W1:Y:S03]  /*9d700*/  LDC R0, c[0x0][0x22c] ;  /* 0x00008b00ff007b82 */ /* 0x000e660000000800 */
[----:B---3--:R3:W-:Y:S04]  /*9d710*/  @P3 STG.E desc[UR60][R60.64], R10 ;  /* 0x0000000a3c003986 */ /* 0x0087e8000c10193c */
[----:B----4-:R4:W-:Y:S04]  /*9d720*/  @P6 STG.E desc[UR60][R62.64], R252 ;  /* 0x000000fc3e006986 */ /* 0x0109e8000c10193c */
[----:B---3--:R-:W3:Y:S04]  /*9d730*/  LDL.LU.64 R60, [R1+0x25c8] ;  /* 0x0025c800013c7983 */ /* 0x008ee80000300a00 */
[----:B------:R-:W3:Y:S04]  /*9d740*/  LDL.LU R10, [R1+0x204c] ;  /* 0x00204c00010a7983 */ /* 0x000ee80000300800 */
[----:B----4-:R-:W4:Y:S04]  /*9d750*/  LDL.LU.64 R62, [R1+0x25c0] ;  /* 0x0025c000013e7983 */ /* 0x010f280000300a00 */
[----:B------:R-:W3:Y:S04]  /*9d760*/  LDL.LU R252, [R1+0x2044] ;  /* 0x0020440001fc7983 */ /* 0x000ee80000300800 */
[----:B--2---:R2:W-:Y:S04]  /*9d770*/  @P2 STG.E desc[UR60][R20.64], R11 ;  /* 0x0000000b14002986 */ /* 0x0045e8000c10193c */
[----:B--2---:R-:W2:Y:S04]  /*9d780*/  LDL.LU.64 R20, [R1+0x25b8] ;  /* 0x0025b80001147983 */ /* 0x004ea80000300a00 */
[----:B------:R-:W4:Y:S01]  /*9d790*/  LDL.LU R11, [R1+0x2050] ;  /* 0x00205000010b7983 */ /* 0x000f220000300800 */
[----:B-1----:R-:W-:-:S02]  /*9d7a0*/  ISETP.LT.AND P3, PT, R8, R0, !P0 ;  /* 0x000000000800720c */ /* 0x002fc40004761270 */
[----:B------:R-:W1:Y:S08]  /*9d7b0*/  LDC R8, c[0x0][0x22c] ;  /* 0x00008b00ff087b82 */ /* 0x000e700000000800 */
[----:B------:R-:W3:Y:S01]  /*9d7c0*/  LDC R0, c[0x0][0x22c] ;  /* 0x00008b00ff007b82 */ /* 0x000ee20000000800 */
[----:B--2---:R2:W-:Y:S04]  /*9d7d0*/  @P5 STG.E desc[UR60][R12.64], R20 ;  /* 0x000000140c005986 */ /* 0x0045e8000c10193c */
[----:B--2---:R-:W2:Y:S04]  /*9d7e0*/  LDL.LU.64 R12, [R1+0x25b0] ;  /* 0x0025b000010c7983 */ /* 0x004ea80000300a00 */
[----:B------:R-:W3:Y:S01]  /*9d7f0*/  LDL.LU R20, [R1+0x2054] ;  /* 0x0020540001147983 */ /* 0x000ee20000300800 */
[----:B-1----:R-:W-:-:S02]  /*9d800*/  ISETP.LT.AND P2, PT, R9, R8, !P0 ;  /* 0x000000080900720c */ /* 0x002fc40004741270 */
[----:B------:R-:W4:Y:S08]  /*9d810*/  LDC R9, c[0x0][0x22c] ;  /* 0x00008b00ff097b82 */ /* 0x000f300000000800 */
[----:B------:R-:W1:Y:S01]  /*9d820*/  LDC R8, c[0x0][0x22c] ;  /* 0x00008b00ff087b82 */ /* 0x000e620000000800 */
[----:B--2---:R2:W-:Y:S07]  /*9d830*/  @P4 STG.E desc[UR60][R48.64], R12 ;  /* 0x0000000c30004986 */ /* 0x0045ee000c10193c */
[----:B--2---:R-:W3:Y:S01]  /*9d840*/  LDC R12, c[0x0][0x22c] ;  /* 0x00008b00ff0c7b82 */ /* 0x004ee20000000800 */
[----:B------:R-:W2:Y:S04]  /*9d850*/  LDL.LU.64 R48, [R1+0x25a8] ;  /* 0x0025a80001307983 */ /* 0x000ea80000300a00 */
[----:B------:R4:W-:Y:S04]  /*9d860*/  @P3 STG.E desc[UR60][R50.64], R21 ;  /* 0x0000001532003986 */ /* 0x0009e8000c10193c */
[----:B------:R1:W-:Y:S04]  /*9d870*/  @P2 STG.E desc[UR60][R22.64], R13 ;  /* 0x0000000d16002986 */ /* 0x0003e8000c10193c */
[----:B----4-:R-:W4:Y:S04]  /*9d880*/  LDL.LU.64 R50, [R1+0x25a0] ;  /* 0x0025a00001327983 */ /* 0x010f280000300a00 */
[----:B------:R-:W2:Y:S01]  /*9d890*/  LDL.LU R21, [R1+0x2040] ;  /* 0x0020400001157983 */ /* 0x000ea20000300800 */
[----:B---3--:R-:W-:Y:S01]  /*9d8a0*/  ISETP.LT.AND P4, PT, R20, R12, !P0 ;  /* 0x0000000c1400720c */ /* 0x008fe20004781270 */
[----:B-1----:R-:W1:Y:S02]  /*9d8b0*/  LDC R13, c[0x0][0x22c] ;  /* 0x00008b00ff0d7b82 */ /* 0x002e640000000800 */
[----:B------:R-:W3:Y:S04]  /*9d8c0*/  LDL.LU R20, [R1+0x2028] ;  /* 0x0020280001147983 */ /* 0x000ee80000300800 */
[----:B------:R-:W4:Y:S01]  /*9d8d0*/  LDL.LU.64 R22, [R1+0x2598] ;  /* 0x0025980001167983 */ /* 0x000f220000300a00 */
[----:B------:R-:W-:-:S02]  /*9d8e0*/  ISETP.LT.AND P3, PT, R252, R0, !P0 ;  /* 0x00000000fc00720c */ /* 0x000fc40004761270 */
[----:B------:R-:W2:Y:S01]  /*9d8f0*/  LDC R252, c[0x0][0x22c] ;  /* 0x00008b00fffc7b82 */ /* 0x000ea20000000800 */
[----:B------:R-:W-:-:S07]  /*9d900*/  ISETP.LT.AND P5, PT, R11, R9, !P0 ;  /* 0x000000090b00720c */ /* 0x000fce00047a1270 */
[----:B------:R-:W1:Y:S08]  /*9d910*/  LDC R11, c[0x0][0x22c] ;  /* 0x00008b00ff0b7b82 */ /* 0x000e700000000800 */
[----:B------:R-:W3:Y:S08]  /*9d920*/  LDC R12, c[0x0][0x22c] ;  /* 0x00008b00ff0c7b82 */ /* 0x000ef00000000800 */
[----:B------:R-:W3:Y:S08]  /*9d930*/  LDC R9, c[0x0][0x22c] ;  /* 0x00008b00ff097b82 */ /* 0x000ef00000000800 */
[----:B------:R-:W3:Y:S01]  /*9d940*/  LDC R0, c[0x0][0x22c] ;  /* 0x00008b00ff007b82 */ /* 0x000ee20000000800 */
[----:B--2---:R-:W-:-:S02]  /*9d950*/  ISETP.LT.AND P2, PT, R21, R252, !P0 ;  /* 0x000000fc1500720c */ /* 0x004fc40004741270 */
[----:B------:R-:W2:Y:S04]  /*9d960*/  LDL.LU R252, [R1+0x2020] ;  /* 0x0020200001fc7983 */ /* 0x000ea80000300800 */
[----:B------:R-:W2:Y:S04]  /*9d970*/  LDL.LU R21, [R1+0x201c] ;  /* 0x00201c0001157983 */ /* 0x000ea80000300800 */
[----:B----4-:R4:W-:Y:S04]  /*9d980*/  @P4 STG.E desc[UR60][R14.64], R22 ;  /* 0x000000160e004986 */ /* 0x0109e8000c10193c */
[----:B----4-:R-:W4:Y:S01]  /*9d990*/  LDL.LU.64 R14, [R1+0x2590] ;  /* 0x00259000010e7983 */ /* 0x010f220000300a00 */
[----:B-1----:R-:W-:-:S02]  /*9d9a0*/  ISETP.LT.AND P6, PT, R10, R11, !P0 ;  /* 0x0000000b0a00720c */ /* 0x002fc400047c1270 */
[----:B------:R-:W2:Y:S01]  /*9d9b0*/  LDC R10, c[0x0][0x22c] ;  /* 0x00008b00ff0a7b82 */ /* 0x000ea20000000800 */
[----:B------:R-:W3:Y:S07]  /*9d9c0*/  LDL.LU R22, [R1+0x202c] ;  /* 0x00202c0001167983 */ /* 0x000eee0000300800 */
[----:B------:R-:W1:Y:S01]  /*9d9d0*/  LDC R11, c[0x0][0x22c] ;  /* 0x00008b00ff0b7b82 */ /* 0x000e620000000800 */
[----:B----4-:R4:W-:Y:S04]  /*9d9e0*/  @P5 STG.E desc[UR60][R52.64], R14 ;  /* 0x0000000e34005986 */ /* 0x0109e8000c10193c */
[----:B------:R1:W-:Y:S04]  /*9d9f0*/  @P6 STG.E desc[UR60][R24.64], R23 ;  /* 0x0000001718006986 */ /* 0x0003e8000c10193c */
[----:B----4-:R-:W4:Y:S04]  /*9da00*/  LDL.LU.64 R52, [R1+0x2588] ;  /* 0x0025880001347983 */ /* 0x010f280000300a00 */
[----:B-1----:R-:W4:Y:S04]  /*9da10*/  LDL.LU.64 R24, [R1+0x2580] ;  /* 0x0025800001187983 */ /* 0x002f280000300a00 */
[----:B------:R-:W4:Y:S04]  /*9da20*/  LDL.LU R23, [R1+0x2034] ;  /* 0x0020340001177983 */ /* 0x000f280000300800 */
[----:B------:R-:W4:Y:S04]  /*9da30*/  LDL.LU R14, [R1+0x2018] ;  /* 0x00201800010e7983 */ /* 0x000f280000300800 */
[----:B------:R1:W-:Y:S04]  /*9da40*/  @P3 STG.E desc[UR60][R28.64], R15 ;  /* 0x0000000f1c003986 */ /* 0x0003e8000c10193c */
[----:B-1----:R-:W4:Y:S01]  /*9da50*/  LDL.LU.64 R28, [R1+0x2578] ;  /* 0x00257800011c7983 */ /* 0x002f220000300a00 */
[----:B---3--:R-:W-:-:S02]  /*9da60*/  ISETP.LT.AND P3, PT, R22, R12, !P0 ;  /* 0x0000000c1600720c */ /* 0x008fc40004761270 */
[----:B------:R-:W-:Y:S01]  /*9da70*/  ISETP.LT.AND P6, PT, R20, R9, !P0 ;  /* 0x000000091400720c */ /* 0x000fe200047c1270 */
[----:B------:R-:W1:Y:S01]  /*9da80*/  LDC R12, c[0x0][0x22c] ;  /* 0x00008b00ff0c7b82 */ /* 0x000e620000000800 */
[----:B--2---:R-:W-:-:S07]  /*9da90*/  ISETP.LT.AND P5, PT, R21, R10, !P0 ;  /* 0x0000000a1500720c */ /* 0x004fce00047a1270 */
[----:B------:R-:W2:Y:S08]  /*9daa0*/  LDC R10, c[0x0][0x22c] ;  /* 0x00008b00ff0a7b82 */ /* 0x000eb00000000800 */
[----:B------:R-:W3:Y:S01]  /*9dab0*/  LDC R9, c[0x0][0x22c] ;  /* 0x00008b00ff097b82 */ /* 0x000ee20000000800 */
[----:B----4-:R-:W-:-:S07]  /*9dac0*/  ISETP.LT.AND P4, PT, R23, R8, !P0 ;  /* 0x000000081700720c */ /* 0x010fce0004781270 */
[----:B------:R-:W4:Y:S01]  /*9dad0*/  LDC R8, c[0x0][0x22c] ;  /* 0x00008b00ff087b82 */ /* 0x000f220000000800 */
[----:B------:R1:W-:Y:S05]  /*9dae0*/  @P2 STG.E desc[UR60][R54.64], R28 ;  /* 0x0000001c36002986 */ /* 0x0003ea000c10193c */
[----:B------:R2:W-:Y:S04]  /*9daf0*/  @P4 STG.E desc[UR60][R26.64], R24 ;  /* 0x000000181a004986 */ /* 0x0005e8000c10193c */
[----:B-1----:R-:W3:Y:S04]  /*9db00*/  LDL.LU.64 R54, [R1+0x2570] ;  /* 0x0025700001367983 */ /* 0x002ee80000300a00 */
[----:B------:R-:W4:Y:S04]  /*9db10*/  LDL.LU R20, [R1+0x2010] ;  /* 0x0020100001147983 */ /* 0x000f280000300800 */
[----:B------:R-:W3:Y:S04]  /*9db20*/  LDL.LU R23, [R1+0x200c] ;  /* 0x00200c0001177983 */ /* 0x000ee80000300800 */
[----:B--2---:R-:W2:Y:S04]  /*9db30*/  LDL.LU.64 R26, [R1+0x2568] ;  /* 0x00256800011a7983 */ /* 0x004ea80000300a00 */
[----:B------:R-:W3:Y:S04]  /*9db40*/  LDL.LU R22, [R1+0x2004] ;  /* 0x0020040001167983 */ /* 0x000ee80000300800 */
[----:B------:R-:W3:Y:S04]  /*9db50*/  LDL.LU R21, [R1+0x2000] ;  /* 0x0020000001157983 */ /* 0x000ee80000300800 */
[----:B------:R-:W3:Y:S04]  /*9db60*/  LDL.LU R15, [R1+0x1ffc] ;  /* 0x001ffc00010f7983 */ /* 0x000ee80000300800 */
[----:B------:R1:W-:Y:S04]  /*9db70*/  @P3 STG.E desc[UR60][R30.64], R29 ;  /* 0x0000001d1e003986 */ /* 0x0003e8000c10193c */
[----:B-1----:R-:W2:Y:S01]  /*9db80*/  LDL.LU.64 R30, [R1+0x2560] ;  /* 0x00256000011e7983 */ /* 0x002ea20000300a00 */
[----:B------:R-:W-:-:S02]  /*9db90*/  ISETP.LT.AND P2, PT, R252, R11, !P0 ;  /* 0x0000000bfc00720c */ /* 0x000fc40004741270 */
[----:B------:R-:W-:Y:S01]  /*9dba0*/  ISETP.LT.AND P4, PT, R14, R0, !P0 ;  /* 0x000000000e00720c */ /* 0x000fe20004781270 */
[----:B------:R1:W-:Y:S01]  /*9dbb0*/  @P6 STG.E desc[UR60][R40.64], R25 ;  /* 0x0000001928006986 */ /* 0x0003e2000c10193c */
[----:B------:R-:W3:Y:S08]  /*9dbc0*/  LDC R11, c[0x0][0x22c] ;  /* 0x00008b00ff0b7b82 */ /* 0x000ef00000000800 */
[----:B------:R-:W3:Y:S01]  /*9dbd0*/  LDC R0, c[0x0][0x22c] ;  /* 0x00008b00ff007b82 */ /* 0x000ee20000000800 */
[----:B-1----:R-:W3:Y:S04]  /*9dbe0*/  LDL.LU.64 R40, [R1+0x2558] ;  /* 0x0025580001287983 */ /* 0x002ee80000300a00 */
[----:B------:R-:W3:Y:S01]  /*9dbf0*/  LDL.LU R14, [R1+0x1ff8] ;  /* 0x001ff800010e7983 */ /* 0x000ee20000300800 */
[----:B----4-:R-:W-:-:S02]  /*9dc00*/  ISETP.LT.AND P3, PT, R20, R13, !P0 ;  /* 0x0000000d1400720c */ /* 0x010fc40004761270 */
[----:B------:R-:W1:Y:S01]  /*9dc10*/  LDC R13, c[0x0][0x22c] ;  /* 0x00008b00ff0d7b82 */ /* 0x000e620000000800 */
[----:B--2---:R2:W-:Y:S04]  /*9dc20*/  @P2 STG.E desc[UR60][R42.64], R30 ;  /* 0x0000001e2a002986 */ /* 0x0045e8000c10193c */
[----:B------:R4:W-:Y:S04]  /*9dc30*/  @P5 STG.E desc[UR60][R44.64], R26 ;  /* 0x0000001a2c005986 */ /* 0x0009e8000c10193c */
[----:B------:R1:W-:Y:S04]  /*9dc40*/  @P4 STG.E desc[UR60][R36.64], R31 ;  /* 0x0000001f24004986 */ /* 0x0003e8000c10193c */
[----:B--2---:R-:W2:Y:S04]  /*9dc50*/  LDL.LU.64 R42, [R1+0x2550] ;  /* 0x00255000012a7983 */ /* 0x004ea80000300a00 */
[----:B----4-:R-:W4:Y:S04]  /*9dc60*/  LDL.LU.64 R44, [R1+0x2548] ;  /* 0x00254800012c7983 */ /* 0x010f280000300a00 */
[----:B------:R-:W2:Y:S04]  /*9dc70*/  LDL.LU R20, [R1+0x1ff4] ;  /* 0x001ff40001147983 */ /* 0x000ea80000300800 */
[----:B-1----:R-:W4:Y:S04]  /*9dc80*/  LDL.LU.64 R36, [R1+0x2540] ;  /* 0x0025400001247983 */ /* 0x002f280000300a00 */
[----:B------:R1:W-:Y:S04]  /*9dc90*/  @P3 STG.E desc[UR60][R32.64], R27 ;  /* 0x0000001b20003986 */ /* 0x0003e8000c10193c */
[----:B-1----:R-:W2:Y:S01]  /*9dca0*/  LDL.LU.64 R32, [R1+0x2538] ;  /* 0x0025380001207983 */ /* 0x002ea20000300a00 */
[----:B---3--:R-:W-:-:S02]  /*9dcb0*/  ISETP.LT.AND P2, PT, R23, R8, !P0 ;  /* 0x000000081700720c */ /* 0x008fc40004741270 */
[----:B------:R-:W-:Y:S01]  /*9dcc0*/  ISETP.LT.AND P4, PT, R22, R12, !P0 ;  /* 0x0000000c1600720c */ /* 0x000fe20004781270 */
[----:B------:R-:W1:Y:S01]  /*9dcd0*/  LDC R8, c[0x0][0x22c] ;  /* 0x00008b00ff087b82 */ /* 0x000e620000000800 */
[----:B------:R-:W-:Y:S02]  /*9dce0*/  ISETP.LT.AND P6, PT, R15, R11, !P0 ;  /* 0x0000000b0f00720c */ /* 0x000fe400047c1270 */
[----:B------:R-:W3:Y:S01]  /*9dcf0*/  LDL.LU R15, [R1+0x1fe4] ;  /* 0x001fe400010f7983 */ /* 0x000ee20000300800 */
[----:B------:R-:W-:Y:S02]  /*9dd00*/  ISETP.LT.AND P3, PT, R14, R10, !P0 ;  /* 0x0000000a0e00720c */ /* 0x000fe40004761270 */
[----:B------:R-:W-:Y:S02]  /*9dd10*/  ISETP.LT.AND P5, PT, R21, R9, !P0 ;  /* 0x000000091500720c */ /* 0x000fe400047a1270 */
[----:B------:R-:W1:Y:S08]  /*9dd20*/  LDC R9, c[0x0][0x22c] ;  /* 0x00008b00ff097b82 */ /* 0x000e700000000800 */
[----:B------:R-:W1:Y:S08]  /*9dd30*/  LDC R11, c[0x0][0x22c] ;  /* 0x00008b00ff0b7b82 */ /* 0x000e700000000800 */
[----:B------:R-:W1:Y:S08]  /*9dd40*/  LDC R12, c[0x0][0x22c] ;  /* 0x00008b00ff0c7b82 */ /* 0x000e700000000800 */
[----:B------:R-:W1:Y:S01]  /*9dd50*/  LDC R10, c[0x0][0x22c] ;  /* 0x00008b00ff0a7b82 */ /* 0x000e620000000800 */
[----:B----4-:R4:W-:Y:S01]  /*9dd60*/  @P2 STG.E desc[UR60][R46.64], R36 ;  /* 0x000000242e002986 */ /* 0x0109e2000c10193c */
[----:B--2---:R-:W-:-:S06]  /*9dd70*/  ISETP.LT.AND P2, PT, R20, R0, !P0 ;  /* 0x000000001400720c */ /* 0x004fcc0004741270 */
[----:B------:R-:W2:Y:S01]  /*9dd80*/  LDC R0, c[0x0][0x22c] ;  /* 0x00008b00ff007b82 */ /* 0x000ea20000000800 */
[----:B----4-:R-:W4:Y:S04]  /*9dd90*/  LDL.LU.64 R46, [R1+0x2530] ;  /* 0x00253000012e7983 */ /* 0x010f280000300a00 */
[----:B------:R-:W2:Y:S04]  /*9dda0*/  LDL.LU R14, [R1+0x1fe0] ;  /* 0x001fe000010e7983 */ /* 0x000ea80000300800 */
[----:B------:R-:W1:Y:S04]  /*9ddb0*/  LDL.LU R21, [R1+0x1fdc] ;  /* 0x001fdc0001157983 */ /* 0x000e680000300800 */
[----:B------:R-:W4:Y:S04]  /*9ddc0*/  LDL.LU R26, [R1+0x1fd4] ;  /* 0x001fd400011a7983 */ /* 0x000f280000300800 */
[----:B------:R-:W2:Y:S04]  /*9ddd0*/  LDL.LU R20, [R1+0x1fd0] ;  /* 0x001fd00001147983 */ /* 0x000ea80000300800 */
[----:B------:R3:W-:Y:S04]  /*9dde0*/  @P4 STG.E desc[UR60][R38.64], R32 ;  /* 0x0000002026004986 */ /* 0x0007e8000c10193c */
[----:B---3--:R-:W3:Y:S04]  /*9ddf0*/  LDL.LU.64 R38, [R1+0x2528] ;  /* 0x0025280001267983 */ /* 0x008ee80000300a00 */
[----:B------:R-:W4:Y:S04]  /*9de00*/  LDL.LU R25, [R1+0x1fcc] ;  /* 0x001fcc0001197983 */ /* 0x000f280000300800 */
[----:B------:R-:W4:Y:S04]  /*9de10*/  LDL.LU R24, [R1+0x1fc8] ;  /* 0x001fc80001187983 */ /* 0x000f280000300800 */
[----:B------:R1:W-:Y:S04]  /*9de20*/  @P5 STG.E desc[UR60][R34.64], R37 ;  /* 0x0000002522005986 */ /* 0x0003e8000c10193c */
[----:B-1----:R-:W4:Y:S01]  /*9de30*/  LDL.LU.64 R34, [R1+0x2520] ;  /* 0x0025200001227983 */ /* 0x002f220000300a00 */
[----:B------:R-:W-:-:S03]  /*9de40*/  ISETP.LT.AND P4, PT, R15, R13, !P0 ;  /* 0x0000000d0f00720c */ /* 0x000fc60004781270 */
[----:B------:R-:W4:Y:S04]  /*9de50*/  LDL.LU R23, [R1+0x1fc0] ;  /* 0x001fc00001177983 */ /* 0x000f280000300800 */
[----:B------:R-:W-:Y:S04]  /*9de60*/  @P6 STG.E desc[UR60][R250.64], R33 ;  /* 0x00000021fa006986 */ /* 0x000fe8000c10193c */
[----:B------:R-:W4:Y:S04]  /*9de70*/  LDL.LU R22, [R1+0x1fb8] ;  /* 0x001fb80001167983 */ /* 0x000f280000300800 */
[----:B------:R-:W4:Y:S01]  /*9de80*/  LDL.LU R15, [R1+0x1fb4] ;  /* 0x001fb400010f7983 */ /* 0x000f220000300800 */
[----:B------:R-:W-:-:S02]  /*9de90*/  ISETP.LT.AND P6, PT, R21, R9, !P0 ;  /* 0x000000091500720c */ /* 0x000fc400047c1270 */
[----:B------:R-:W1:Y:S01]  /*9dea0*/  LDC R9, c[0x0][0x22c] ;  /* 0x00008b00ff097b82 */ /* 0x000e620000000800 */
[----:B--2---:R-:W-:Y:S01]  /*9deb0*/  ISETP.LT.AND P5, PT, R20, R11, !P0 ;  /* 0x0000000b1400720c */ /* 0x004fe200047a1270 */
[----:B---3--:R2:W-:Y:S01]  /*9dec0*/  @P3 STG.E desc[UR60][R4.64], R38 ;  /* 0x0000002604003986 */ /* 0x0085e2000c10193c */
[----:B------:R-:W-:-:S05]  /*9ded0*/  ISETP.LT.AND P3, PT, R14, R8, !P0 ;  /* 0x000000080e00720c */ /* 0x000fca0004761270 */
[----:B------:R-:W3:Y:S01]  /*9dee0*/  LDC R8, c[0x0][0x22c] ;  /* 0x00008b00ff087b82 */ /* 0x000ee20000000800 */
[----:B------:R-:W3:Y:S04]  /*9def0*/  LDL.LU R14, [R1+0x1fa8] ;  /* 0x001fa800010e7983 */ /* 0x000ee80000300800 */
[----:B------:R-:W3:Y:S04]  /*9df00*/  LDL.LU R21, [R1+0x1fa4] ;  /* 0x001fa40001157983 */ /* 0x000ee80000300800 */
[----:B------:R-:W3:Y:S01]  /*9df10*/  LDL.LU R20, [R1+0x1fa0] ;  /* 0x001fa00001147983 */ /* 0x000ee20000300800 */
[----:B--2---:R-:W2:Y:S03]  /*9df20*/  LDC R4, c[0x0][0x22c] ;  /* 0x00008b00ff047b82 */ /* 0x004ea60000000800 */
[----:B------:R-:W2:Y:S05]  /*9df30*/  LDL.LU R13, [R1+0x1f9c] ;  /* 0x001f9c00010d7983 */ /* 0x000eaa0000300800 */
[----:B------:R-:W2:Y:S01]  /*9df40*/  LDC R5, c[0x0][0x22c] ;  /* 0x00008b00ff057b82 */ /* 0x000ea20000000800 */
[----:B----4-:R4:W-:Y:S01]  /*9df50*/  @P2 STG.E desc[UR60][R6.64], R34 ;  /* 0x0000002206002986 */ /* 0x0109e2000c10193c */
[----:B------:R-:W-:-:S03]  /*9df60*/  ISETP.LT.AND P2, PT, R26, R12, !P0 ;  /* 0x0000000c1a00720c */ /* 0x000fc60004741270 */
[----:B------:R-:W-:Y:S04]  /*9df70*/  @P4 STG.E desc[UR60][R16.64], R39 ;  /* 0x0000002710004986 */ /* 0x000fe8000c10193c */
[----:B------:R1:W-:Y:S01]  /*9df80*/  @P3 STG.E desc[UR60][R18.64], R35 ;  /* 0x0000002312003986 */ /* 0x0003e2000c10193c */
[----:B----4-:R-:W4:Y:S03]  /*9df90*/  LDC R7, c[0x0][0x22c] ;  /* 0x00008b00ff077b82 */ /* 0x010f260000000800 */
[----:B-1----:R-:W2:Y:S05]  /*9dfa0*/  LDL.LU R18, [R1+0x1f98] ;  /* 0x001f980001127983 */ /* 0x002eaa0000300800 */
[----:B------:R-:W1:Y:S01]  /*9dfb0*/  LDC R6, c[0x0][0x22c] ;  /* 0x00008b00ff067b82 */ /* 0x000e620000000800 */
[----:B------:R-:W2:Y:S04]  /*9dfc0*/  LDL.LU R17, [R1+0x1f8c] ;  /* 0x001f8c0001117983 */ /* 0x000ea80000300800 */
[----:B------:R-:W2:Y:S01]  /*9dfd0*/  LDL.LU R12, [R1+0x1f88] ;  /* 0x001f8800010c7983 */ /* 0x000ea20000300800 */
[----:B------:R-:W-:-:S02]  /*9dfe0*/  ISETP.LT.AND P4, PT, R25, R0, !P0 ;  /* 0x000000001900720c */ /* 0x000fc40004781270 */
[----:B------:R-:W-:Y:S01]  /*9dff0*/  ISETP.LT.AND P3, PT, R24, R10, !P0 ;  /* 0x0000000a1800720c */ /* 0x000fe20004761270 */
[----:B------:R-:W2:Y:S01]  /*9e000*/  LDC R0, c[0x0][0x22c] ;  /* 0x00008b00ff007b82 */ /* 0x000ea20000000800 */
[----:B------:R-:W-:Y:S04]  /*9e010*/  @P6 STG.E desc[UR60][R64.64], R44 ;  /* 0x0000002c40006986 */ /* 0x000fe8000c10193c */
[----:B------:R-:W-:Y:S01]  /*9e020*/  @P2 STG.E desc[UR60][R66.64], R40 ;  /* 0x0000002842002986 */ /* 0x000fe2000c10193c */
[----:B---3--:R-:W-:Y:S02]  /*9e030*/  ISETP.LT.AND P2, PT, R23, R8, !P0 ;  /* 0x000000081700720c */ /* 0x008fe40004741270 */
[----:B------:R-:W3:Y:S01]  /*9e040*/  LDC R8, c[0x0][0x22c] ;  /* 0x00008b00ff087b82 */ /* 0x000ee20000000800 */
[----:B------:R-:W-:Y:S01]  /*9e050*/  @P5 STG.E desc[UR60][R68.64], R45 ;  /* 0x0000002d44005986 */ /* 0x000fe2000c10193c */
[----:B----4-:R-:W-:-:S03]  /*9e060*/  ISETP.LT.AND P6, PT, R15, R7, !P0 ;  /* 0x000000070f00720c */ /* 0x010fc600047c1270 */
[----:B------:R-:W-:Y:S03]  /*9e070*/  @P4 STG.E desc[UR60][R70.64], R41 ;  /* 0x0000002946004986 */ /* 0x000fe6000c10193c */
[----:B------:R-:W4:Y:S01]  /*9e080*/  LDC R7, c[0x0][0x22c] ;  /* 0x00008b00ff077b82 */ /* 0x000f220000000800 */
[----:B------:R-:W-:Y:S04]  /*9e090*/  @P3 STG.E desc[UR60][R72.64], R46 ;  /* 0x0000002e48003986 */ /* 0x000fe8000c10193c */
[----:B------:R-:W4:Y:S01]  /*9e0a0*/  LDL.LU R15, [R1+0x1f80] ;  /* 0x001f8000010f7983 */ /* 0x000f220000300800 */
[----:B------:R-:W-:Y:S02]  /*9e0b0*/  ISETP.LT.AND P4, PT, R22, R9, !P0 ;  /* 0x000000091600720c */ /* 0x000fe40004781270 */
[----:B------:R-:W4:Y:S01]  /*9e0c0*/  LDC R9, c[0x0][0x22c] ;  /* 0x00008b00ff097b82 */ /* 0x000f220000000800 */
[----:B------:R-:W-:Y:S10]  /*9e0d0*/  @P2 STG.E desc[UR60][R74.64], R42 ;  /* 0x0000002a4a002986 */ /* 0x000ff4000c10193c */
[----:B------:R-:W-:Y:S04]  /*9e0e0*/  @P4 STG.E desc[UR60][R76.64], R47 ;  /* 0x0000002f4c004986 */ /* 0x000fe8000c10193c */
[----:B------:R-:W-:Y:S01]  /*9e0f0*/  @P6 STG.E desc[UR60][R78.64], R43 ;  /* 0x0000002b4e006986 */ /* 0x000fe2000c10193c */
[----:B-1----:R-:W-:-:S03]  /*9e100*/  ISETP.LT.AND P3, PT, R14, R6, !P0 ;  /* 0x000000060e00720c */ /* 0x002fc60004761270 */
[----:B------:R-:W4:Y:S01]  /*9e110*/  LDL.LU R14, [R1+0x1f7c] ;  /* 0x001f7c00010e7983 */ /* 0x000f220000300800 */
[----:B------:R-:W1:Y:S01]  /*9e120*/  LDC R6, c[0x0][0x22c] ;  /* 0x00008b00ff067b82 */ /* 0x000e620000000800 */
[----:B--2---:R-:W-:Y:S02]  /*9e130*/  ISETP.LT.AND P5, PT, R21, R4, !P0 ;  /* 0x000000041500720c */ /* 0x004fe400047a1270 */
[----:B------:R-:W2:Y:S01]  /*9e140*/  LDL.LU R11, [R1+0x1f78] ;  /* 0x001f7800010b7983 */ /* 0x000ea20000300800 */
[----:B------:R-:W-:-:S03]  /*9e150*/  ISETP.LT.AND P2, PT, R20, R0, !P0 ;  /* 0x000000001400720c */ /* 0x000fc60004741270 */
[----:B------:R-:W2:Y:S01]  /*9e160*/  LDL.LU R10, [R1+0x1f70] ;  /* 0x001f7000010a7983 */ /* 0x000ea20000300800 */
[----:B------:R-:W1:Y:S01]  /*9e170*/  LDC R4, c[0x0][0x22c] ;  /* 0x00008b00ff047b82 */ /* 0x000e620000000800 */
[----:B------:R-:W-:Y:S02]  /*9e180*/  ISETP.LT.AND P4, PT, R13, R5, !P0 ;  /* 0x000000050d00720c */ /* 0x000fe40004781270 */
[----:B------:R-:W2:Y:S04]  /*9e190*/  LDL.LU R16, [R1+0x1f6c] ;  /* 0x001f6c0001107983 */ /* 0x000ea80000300800 */
[----:B------:R-:W-:Y:S01]  /*9e1a0*/  @P3 STG.E desc[UR60][R80.64], R52 ;  /* 0x0000003450003986 */ /* 0x000fe2000c10193c */
[----:B------:R-:W2:Y:S03]  /*9e1b0*/  LDC R0, c[0x0][0x22c] ;  /* 0x00008b00ff007b82 */ /* 0x000ea60000000800 */
[----:B------:R-:W2:Y:S04]  /*9e1c0*/  LDL.LU R13, [R1+0x1f64] ;  /* 0x001f6400010d7983 */ /* 0x000ea80000300800 */
[----:B------:R-:W-:Y:S01]  /*9e1d0*/  @P5 STG.E desc[UR60][R82.64], R48 ;  /* 0x0000003052005986 */ /* 0x000fe2000c10193c */
[----:B------:R-:W2:Y:S03]  /*9e1e0*/  LDC R5, c[0x0][0x22c] ;  /* 0x00008b00ff057b82 */ /* 0x000ea60000000800 */
[----:B------:R-:W-:Y:S01]  /*9e1f0*/  @P2 STG.E desc[UR60][R84.64], R53 ;  /* 0x0000003554002986 */ /* 0x000fe2000c10193c */
[----:B---3--:R-:W-:-:S03]  /*9e200*/  ISETP.LT.AND P3, PT, R18, R8, !P0 ;  /* 0x000000081200720c */ /* 0x008fc60004761270 */
[----:B------:R-:W3:Y:S01]  /*9e210*/  LDL.LU R18, [R1+0x1f5c] ;  /* 0x001f5c0001127983 */ /* 0x000ee20000300800 */
[----:B------:R-:W2:Y:S01]  /*9e220*/  LDC R8, c[0x0][0x22c] ;  /* 0x00008b00ff087b82 */ /* 0x000ea20000000800 */
[----:B----4-:R-:W-:Y:S02]  /*9e230*/  ISETP.LT.AND P6, PT, R17, R7, !P0 ;  /* 0x000000071100720c */ /* 0x010fe400047c1270 */
[----:B------:R-:W4:Y:S01]  /*9e240*/  LDL.LU R17, [R1+0x1f58] ;  /* 0x001f580001117983 */ /* 0x000f220000300800 */
[----:B-1----:R-:W-:-:S03]  /*9e250*/  ISETP.LT.AND P2, PT, R12, R6, !P0 ;  /* 0x000000060c00720c */ /* 0x002fc60004741270 */
[----:B------:R-:W3:Y:S01]  /*9e260*/  LDL.LU R12, [R1+0x1f50] ;  /* 0x001f5000010c7983 */ /* 0x000ee20000300800 */
[----:B------:R-:W1:Y:S03]  /*9e270*/  LDC R7, c[0x0][0x22c] ;  /* 0x00008b00ff077b82 */ /* 0x000e660000000800 */
[----:B------:R-:W-:Y:S04]  /*9e280*/  @P4 STG.E desc[UR60][R86.64], R49 ;  /* 0x0000003156004986 */ /* 0x000fe8000c10193c */
[----:B------:R-:W-:Y:S01]  /*9e290*/  @P3 STG.E desc[UR60][R88.64], R54 ;  /* 0x0000003658003986 */ /* 0x000fe2000c10193c */
[----:B------:R-:W4:Y:S03]  /*9e2a0*/  LDC R6, c[0x0][0x22c] ;  /* 0x00008b00ff067b82 */ /* 0x000f260000000800 */
[----:B------:R-:W-:Y:S01]  /*9e2b0*/  @P6 STG.E desc[UR60][R90.64], R50 ;  /* 0x000000325a006986 */ /* 0x000fe2000c10193c */
[----:B------:R-:W-:-:S03]  /*9e2c0*/  ISETP.LT.AND P5, PT, R15, R4, !P0 ;  /* 0x000000040f00720c */ /* 0x000fc600047a1270 */
[----:B------:R-:W4:Y:S01]  /*9e2d0*/  LDL.LU R15, [R1+0x1f4c] ;  /* 0x001f4c00010f7983 */ /* 0x000f220000300800 */
[----:B------:R-:W3:Y:S03]  /*9e2e0*/  LDC R4, c[0x0][0x22c] ;  /* 0x00008b00ff047b82 */ /* 0x000ee60000000800 */
[----:B------:R-:W-:Y:S06]  /*9e2f0*/  @P2 STG.E desc[UR60][R92.64], R55 ;  /* 0x000000375c002986 */ /* 0x000fec000c10193c */
[----:B------:R-:W-:Y:S01]  /*9e300*/  @P5 STG.E desc[UR60][R94.64], R51 ;  /* 0x000000335e005986 */ /* 0x000fe2000c10193c */
[----:B--2---:R-:W-:-:S02]  /*9e310*/  ISETP.LT.AND P4, PT, R14, R0, !P0 ;  /* 0x000000000e00720c */ /* 0x004fc40004781270 */
[----:B------:R-:W3:Y:S01]  /*9e320*/  LDC R0, c[0x0][0x22c] ;  /* 0x00008b00ff007b82 */ /* 0x000ee20000000800 */
[----:B------:R-:W-:Y:S02]  /*9e330*/  ISETP.LT.AND P3, PT, R11, R5, !P0 ;  /* 0x000000050b00720c */ /* 0x000fe40004761270 */
[----:B------:R-:W2:Y:S01]  /*9e340*/  LDL.LU R11, [R1+0x1f44] ;  /* 0x001f4400010b7983 */ /* 0x000ea20000300800 */
[----:B------:R-:W-:-:S03]  /*9e350*/  ISETP.LT.AND P2, PT, R10, R8, !P0 ;  /* 0x000000080a00720c */ /* 0x000fc60004741270 */
[----:B------:R-:W2:Y:S01]  /*9e360*/  LDL.LU R14, [R1+0x1f40] ;  /* 0x001f4000010e7983 */ /* 0x000ea20000300800 */
[----:B------:R-:W4:Y:S03]  /*9e370*/  LDC R5, c[0x0][0x22c] ;  /* 0x00008b00ff057b82 */ /* 0x000f260000000800 */
[----:B------:R-:W-:Y:S01]  /*9e380*/  @P4 STG.E desc[UR60][R96.64], R60 ;  /* 0x0000003c60004986 */ /* 0x000fe2000c10193c */
[----:B-1----:R-:W-:-:S03]  /*9e390*/  ISETP.LT.AND P4, PT, R16, R7, !P0 ;  /* 0x000000071000720c */ /* 0x002fc60004781270 */
[----:B------:R-:W2:Y:S01]  /*9e3a0*/  LDL.LU R10, [R1+0x1f3c] ;  /* 0x001f3c00010a7983 */ /* 0x000ea20000300800 */
[----:B------:R-:W2:Y:S01]  /*9e3b0*/  LDC R8, c[0x0][0x22c] ;  /* 0x00008b00ff087b82 */ /* 0x000ea20000000800 */
[----:B------:R-:W-:Y:S02]  /*9e3c0*/  ISETP.LT.AND P6, PT, R13, R9, !P0 ;  /* 0x000000090d00720c */ /* 0x000fe400047c1270 */
[----:B------:R-:W-:Y:S04]  /*9e3d0*/  @P3 STG.E desc[UR60][R98.64], R56 ;  /* 0x0000003862003986 */ /* 0x000fe8000c10193c */
[----:B------:R-:W2:Y:S01]  /*9e3e0*/  LDL.LU R16, [R1+0x1f30] ;  /* 0x001f300001107983 */ /* 0x000ea20000300800 */
[----:B------:R-:W1:Y:S03]  /*9e3f0*/  LDC R7, c[0x0][0x22c] ;  /* 0x00008b00ff077b82 */ /* 0x000e660000000800 */
[----:B------:R-:W-:Y:S04]  /*9e400*/  @P2 STG.E desc[UR60][R100.64], R61 ;  /* 0x0000003d64002986 */ /* 0x000fe8000c10193c */
[----:B------:R-:W2:Y:S01]  /*9e410*/  LDL.LU R13, [R1+0x1f2c] ;  /* 0x001f2c00010d7983 */ /* 0x000ea20000300800 */
[----:B------:R-:W1:Y:S01]  /*9e420*/  LDC R9, c[0x0][0x22c] ;  /* 0x00008b00ff097b82 */ /* 0x000e620000000800 */
[----:B---3--:R-:W-:-:S02]  /*9e430*/  ISETP.LT.AND P2, PT, R12, R0, !P0 ;  /* 0x000000000c00720c */ /* 0x008fc40004741270 */
[----:B------:R-:W3:Y:S01]  /*9e440*/  LDL.LU R12, [R1+0x1f28] ;  /* 0x001f2800010c7983 */ /* 0x000ee20000300800 */
[----:B------:R-:W-:-:S04]  /*9e450*/  ISETP.LT.AND P3, PT, R18, R4, !P0 ;  /* 0x000000041200720c */ /* 0x000fc80004761270 */
[----:B------:R-:W1:Y:S01]  /*9e460*/  LDC R0, c[0x0][0x22c] ;  /* 0x00008b00ff007b82 */ /* 0x000e620000000800 */
[----:B------:R-:W-:Y:S04]  /*9e470*/  @P4 STG.E desc[UR60][R102.64], R57 ;  /* 0x0000003966004986 */ /* 0x000fe8000c10193c */
[----:B------:R-:W3:Y:S01]  /*9e480*/  LDL.LU R19, [R1+0x1f20] ;  /* 0x001f200001137983 */ /* 0x000ee20000300800 */
[----:B----4-:R-:W-:Y:S02]  /*9e490*/  ISETP.LT.AND P5, PT, R17, R6, !P0 ;  /* 0x000000061100720c */ /* 0x010fe400047a1270 */
[----:B------:R-:W4:Y:S01]  /*9e4a0*/  LDC R4, c[0x0][0x22c] ;  /* 0x00008b00ff047b82 */ /* 0x000f220000000800 */
[----:B------:R-:W-:Y:S01]  /*9e4b0*/  @P6 STG.E desc[UR60][R104.64], R62 ;  /* 0x0000003e68006986 */ /* 0x000fe2000c10193c */
[----:B------:R-:W-:-:S06]  /*9e4c0*/  ISETP.LT.AND P4, PT, R15, R5, !P0 ;  /* 0x000000050f00720c */ /* 0x000fcc0004781270 */
[----:B------:R-:W3:Y:S01]  /*9e4d0*/  LDC R6, c[0x0][0x22c] ;  /* 0x00008b00ff067b82 */ /* 0x000ee20000000800 */
[----:B------:R-:W3:Y:S07]  /*9e4e0*/  LDL.LU R15, [R1+0x1f1c] ;  /* 0x001f1c00010f7983 */ /* 0x000eee0000300800 */
[----:B------:R-:W3:Y:S01]  /*9e4f0*/  LDC R5, c[0x0][0x22c] ;  /* 0x00008b00ff057b82 */ /* 0x000ee20000000800 */
[----:B------:R-:W-:Y:S04]  /*9e500*/  @P3 STG.E desc[UR60][R106.64], R58 ;  /* 0x0000003a6a003986 */ /* 0x000fe8000c10193c */
[----:B------:R-:W-:Y:S04]  /*9e510*/  @P5 STG.E desc[UR60][R108.64], R63 ;  /* 0x0000003f6c005986 */ /* 0x000fe8000c10193c */
[----:B------:R-:W-:Y:S04]  /*9e520*/  @P2 STG.E desc[UR60][R110.64], R59 ;  /* 0x0000003b6e002986 */ /* 0x000fe8000c10193c */
[----:B------:R-:W-:Y:S01]  /*9e530*/  @P4 STG.E desc[UR60][R112.64], R124 ;  /* 0x0000007c70004986 */ /* 0x000fe2000c10193c */
[----:B--2---:R-:W-:-:S03]  /*9e540*/  ISETP.LT.AND P3, PT, R11, R8, !P0 ;  /* 0x000000080b00720c */ /* 0x004fc60004761270 */
[----:B------:R-:W2:Y:S01]  /*9e550*/  LDL.LU R11, [R1+0x1f18] ;  /* 0x001f1800010b7983 */ /* 0x000ea20000300800 */
[----:B------:R-:W2:Y:S01]  /*9e560*/  LDC R8, c[0x0][0x22c] ;  /* 0x00008b00ff087b82 */ /* 0x000ea20000000800 */
[----:B-1----:R-:W-:Y:S02]  /*9e570*/  ISETP.LT.AND P6, PT, R14, R7, !P0 ;  /* 0x000000070e00720c */ /* 0x002fe400047c1270 */
[----:B------:R-:W2:Y:S04]  /*9e580*/  LDL.LU R18, [R1+0x1f14] ;  /* 0x001f140001127983 */ /* 0x000ea80000300800 */
[----:B------:R-:W2:Y:S01]  /*9e590*/  LDL.LU R14, [R1+0x1f08] ;  /* 0x001f0800010e7983 */ /* 0x000ea20000300800 */
[----:B------:R-:W1:Y:S01]  /*9e5a0*/  LDC R7, c[0x0][0x22c] ;  /* 0x00008b00ff077b82 */ /* 0x000e620000000800 */
[----:B------:R-:W-:-:S02]  /*9e5b0*/  ISETP.LT.AND P2, PT, R10, R9, !P0 ;  /* 0x000000090a00720c */ /* 0x000fc40004741270 */
[----:B------:R-:W2:Y:S04]  /*9e5c0*/  LDL.LU R10, [R1+0x1f00] ;  /* 0x001f0000010a7983 */ /* 0x000ea80000300800 */
[----:B------:R-:W2:Y:S01]  /*9e5d0*/  LDL.LU R17, [R1+0x1efc] ;  /* 0x001efc0001117983 */ /* 0x000ea20000300800 */
[----:B------:R-:W2:Y:S03]  /*9e5e0*/  LDC R9, c[0x0][0x22c] ;  /* 0x00008b00ff097b82 */ /* 0x000ea60000000800 */
[----:B------:R-:W-:Y:S01]  /*9e5f0*/  @P3 STG.E desc[UR60][R114.64], R120 ;  /* 0x0000007872003986 */ /* 0x000fe2000c10193c */
[----:B------:R-:W-:-:S03]  /*9e600*/  ISETP.LT.AND P4, PT, R13, R0, !P0 ;  /* 0x000000000d00720c */ /* 0x000fc60004781270 */
[----:B------:R-:W2:Y:S01]  /*9e610*/  LDL.LU R13, [R1+0x1ef8] ;  /* 0x001ef800010d7983 */ /* 0x000ea20000300800 */
[----:B----4-:R-:W-:Y:S01]  /*9e620*/  ISETP.LT.AND P5, PT, R16, R4, !P0 ;  /* 0x000000041000720c */ /* 0x010fe200047a1270 */
[----:B------:R-:W4:Y:S08]  /*9e630*/  LDC R0, c[0x0][0x22c] ;  /* 0x00008b00ff007b82 */ /* 0x000f300000000800 */
[----:B------:R-:W4:Y:S01]  /*9e640*/  LDC R4, c[0x0][0x22c] ;  /* 0x00008b00ff047b82 */ /* 0x000f220000000800 */
[----:B---3--:R-:W-:-:S02]  /*9e650*/  ISETP.LT.AND P3, PT, R12, R5, !P0 ;  /* 0x000000050c00720c */ /* 0x008fc40004761270 */
[----:B------:R-:W3:Y:S05]  /*9e660*/  LDL.LU R12, [R1+0x1ef4] ;  /* 0x001ef400010c7983 */ /* 0x000eea0000300800 */
[----:B------:R-:W4:Y:S01]  /*9e670*/  LDC R5, c[0x0][0x22c] ;  /* 0x00008b00ff057b82 */ /* 0x000f220000000800 */
[----:B------:R-:W-:Y:S04]  /*9e680*/  @P6 STG.E desc[UR60][R116.64], R125 ;  /* 0x0000007d74006986 */ /* 0x000fe8000c10193c */
[----:B------:R-:W-:Y:S01]  /*9e690*/  @P2 STG.E desc[UR60][R118.64], R121 ;  /* 0x0000007976002986 */ /* 0x000fe2000c10193c */
[----:B------:R-:W-:-:S02]  /*9e6a0*/  ISETP.LT.AND P2, PT, R19, R6, !P0 ;  /* 0x000000061300720c */ /* 0x000fc40004741270 */
[----:B------:R-:W4:Y:S01]  /*9e6b0*/  LDC R6, c[0x0][0x22c] ;  /* 0x00008b00ff067b82 */ /* 0x000f220000000800 */
[----:B------:R-:W-:Y:S04]  /*9e6c0*/  @P5 STG.E desc[UR60][R148.64], R126 ;  /* 0x0000007e94005986 */ /* 0x000fe8000c10193c */
[----:B------:R-:W3:Y:S01]  /*9e6d0*/  LDL.LU R16, [R1+0x1eec] ;  /* 0x001eec0001107983 */ /* 0x000ee20000300800 */
[----:B-1----:R-:W-:-:S03]  /*9e6e0*/  ISETP.LT.AND P5, PT, R15, R7, !P0 ;  /* 0x000000070f00720c */ /* 0x002fc600047a1270 */
[----:B------:R-:W3:Y:S01]  /*9e6f0*/  LDL.LU R15, [R1+0x1ee8] ;  /* 0x001ee800010f7983 */ /* 0x000ee20000300800 */
[----:B------:R-:W3:Y:S03]  /*9e700*/  LDC R7, c[0x0][0x22c] ;  /* 0x00008b00ff077b82 */ /* 0x000ee60000000800 */
[----:B------:R-:W-:Y:S04]  /*9e710*/  @P4 STG.E desc[UR60][R150.64], R122 ;  /* 0x0000007a96004986 */ /* 0x000fe8000c10193c */
[----:B------:R-:W-:Y:S04]  /*9e720*/  @P3 STG.E desc[UR60][R168.64], R127 ;  /* 0x0000007fa8003986 */ /* 0x000fe8000c10193c */
[----:B------:R-:W-:Y:S04]  /*9e730*/  @P2 STG.E desc[UR60][R170.64], R123 ;  /* 0x0000007baa002986 */ /* 0x000fe8000c10193c */
[----:B------:R-:W-:Y:S01]  /*9e740*/  @P5 STG.E desc[UR60][R172.64], R132 ;  /* 0x00000084ac005986 */ /* 0x000fe2000c10193c */
[----:B--2---:R-:W-:-:S03]  /*9e750*/  ISETP.LT.AND P6, PT, R11, R8, !P0 ;  /* 0x000000080b00720c */ /* 0x004fc600047c1270 */
[----:B------:R-:W2:Y:S01]  /*9e760*/  LDL.LU R11, [R1+0x1ee4] ;  /* 0x001ee400010b7983 */ /* 0x000ea20000300800 */
[----:B------:R-:W1:Y:S01]  /*9e770*/  LDC R8, c[0x0][0x22c] ;  /* 0x00008b00ff087b82 */ /* 0x000e620000000800 */
[----:B----4-:R-:W-:Y:S02]  /*9e780*/  ISETP.LT.AND P3, PT, R18, R4, !P0 ;  /* 0x000000041200720c */ /* 0x010fe40004761270 */
[----:B------:R-:W-:Y:S02]  /*9e790*/  ISETP.LT.AND P4, PT, R14, R9, !P0 ;  /* 0x000000090e00720c */ /* 0x000fe40004781270 */
[----:B------:R-:W4:Y:S03]  /*9e7a0*/  LDL.LU R14, [R1+0x1edc] ;  /* 0x001edc00010e7983 */ /* 0x000f260000300800 */
[----:B------:R-:W1:Y:S01]  /*9e7b0*/  LDC R4, c[0x0][0x22c] ;  /* 0x00008b00ff047b82 */ /* 0x000e620000000800 */
[----:B------:R-:W-:Y:S01]  /*9e7c0*/  ISETP.LT.AND P2, PT, R10, R0, !P0 ;  /* 0x000000000a00720c */ /* 0x000fe20004741270 */
[----:B------:R-:W-:Y:S04]  /*9e7d0*/  @P6 STG.E desc[UR60][R174.64], R128 ;  /* 0x00000080ae006986 */ /* 0x000fe8000c10193c */
[----:B------:R-:W-:Y:S02]  /*9e7e0*/  @P3 STG.E desc[UR60][R176.64], R133 ;  /* 0x00000085b0003986 */ /* 0x000fe4000c10193c */
[----:B------:R-:W2:Y:S02]  /*9e7f0*/  LDC R0, c[0x0][0x22c] ;  /* 0x00008b00ff007b82 */ /* 0x000ea40000000800 */
[----:B------:R-:W4:Y:S04]  /*9e800*/  LDL.LU R10, [R1+0x1ed8] ;  /* 0x001ed800010a7983 */ /* 0x000f280000300800 */
[----:B------:R-:W-:Y:S01]  /*9e810*/  @P4 STG.E desc[UR60][R178.64], R129 ;  /* 0x00000081b2004986 */ /* 0x000fe2000c10193c */
[----:B------:R-:W-:Y:S01]  /*9e820*/  ISETP.LT.AND P5, PT, R17, R5, !P0 ;  /* 0x000000051100720c */ /* 0x000fe200047a1270 */
[----:B------:R-:W4:Y:S01]  /*9e830*/  LDC R9, c[0x0][0x22c] ;  /* 0x00008b00ff097b82 */ /* 0x000f220000000800 */
[----:B------:R-:W-:-:S02]  /*9e840*/  ISETP.LT.AND P3, PT, R13, R6, !P0 ;  /* 0x000000060d00720c */ /* 0x000fc40004761270 */
[----:B------:R-:W4:Y:S05]  /*9e850*/  LDL.LU R13, [R1+0x1ecc] ;  /* 0x001ecc00010d7983 */ /* 0x000f2a0000300800 */
[----:B------:R-:W4:Y:S01]  /*9e860*/  LDC R5, c[0x0][0x22c] ;  /* 0x00008b00ff057b82 */ /* 0x000f220000000800 */
[----:B---3--:R-:W-:Y:S01]  /*9e870*/  ISETP.LT.AND P4, PT, R12, R7, !P0 ;  /* 0x000000070c00720c */ /* 0x008fe20004781270 */
[----:B------:R-:W-:Y:S06]  /*9e880*/  @P2 STG.E desc[UR60][R180.64], R134 ;  /* 0x00000086b4002986 */ /* 0x000fec000c10193c */
[----:B------:R-:W3:Y:S01]  /*9e890*/  LDC R7, c[0x0][0x22c] ;  /* 0x00008b00ff077b82 */ /* 0x000ee20000000800 */
[----:B------:R-:W3:Y:S04]  /*9e8a0*/  LDL.LU R12, [R1+0x1ec8] ;  /* 0x001ec800010c7983 */ /* 0x000ee80000300800 */
[----:B------:R-:W-:Y:S03]  /*9e8b0*/  @P5 STG.E desc[UR60][R182.64], R130 ;  /* 0x00000082b6005986 */ /* 0x000fe6000c10193c */
[----:B------:R-:W3:Y:S01]  /*9e8c0*/  LDC R6, c[0x0][0x22c] ;  /* 0x00008b00ff067b82 */ /* 0x000ee20000000800 */
[----:B------:R-:W-:Y:S01]  /*9e8d0*/  @P3 STG.E desc[UR60][R184.64], R135 ;  /* 0x00000087b8003986 */ /* 0x000fe2000c10193c */
[----:B-1----:R-:W-:-:S03]  /*9e8e0*/  ISETP.LT.AND P2, PT, R16, R8, !P0 ;  /* 0x000000081000720c */ /* 0x002fc60004741270 */
[----:B------:R-:W3:Y:S03]  /*9e8f0*/  LDL.LU R18, [R1+0x1ec4] ;  /* 0x001ec40001127983 */ /* 0x000ee60000300800 */
[----:B------:R-:W1:Y:S01]  /*9e900*/  LDC R8, c[0x0][0x22c] ;  /* 0x00008b00ff087b82 */ /* 0x000e620000000800 */
[----:B------:R-:W-:Y:S01]  /*9e910*/  ISETP.LT.AND P5, PT, R15, R4, !P0 ;  /* 0x000000040f00720c */ /* 0x000fe200047a1270 */
[----:B------:R-:W-:Y:S06]  /*9e920*/  @P4 STG.E desc[UR60][R186.64], R131 ;  /* 0x00000083ba004986 */ /* 0x000fec000c10193c */
[----:B------:R-:W1:Y:S01]  /*9e930*/  LDC R4, c[0x0][0x22c] ;  /* 0x00008b00ff047b82 */ /* 0x000e620000000800 */
[----:B------:R-:W3:Y:S04]  /*9e940*/  LDL.LU R17, [R1+0x1eb8] ;  /* 0x001eb80001117983 */ /* 0x000ee80000300800 */
[----:B------:R-:W3:Y:S04]  /*9e950*/  LDL.LU R16, [R1+0x1eb4] ;  /* 0x001eb40001107983 */ /* 0x000ee80000300800 */
[----:B------:R-:W-:Y:S04]  /*9e960*/  @P2 STG.E desc[UR60][R188.64], R152 ;  /* 0x00000098bc002986 */ /* 0x000fe8000c10193c */
[----:B------:R-:W-:Y:S01]  /*9e970*/  @P5 STG.E desc[UR60][R190.64], R136 ;  /* 0x00000088be005986 */ /* 0x000fe2000c10193c */
[----:B--2---:R-:W-:-:S03]  /*9e980*/  ISETP.LT.AND P3, PT, R11, R0, !P0 ;  /* 0x000000000b00720c */ /* 0x004fc60004761270 */
[----:B------:R-:W2:Y:S01]  /*9e990*/  LDL.LU R11, [R1+0x1eac] ;  /* 0x001eac00010b7983 */ /* 0x000ea20000300800 */
[----:B------:R-:W1:Y:S03]  /*9e9a0*/  LDC R0, c[0x0][0x22c] ;  /* 0x00008b00ff007b82 */ /* 0x000e660000000800 */
[----:B------:R-:W2:Y:S01]  /*9e9b0*/  LDL.LU R15, [R1+0x1ea8] ;  /* 0x001ea800010f7983 */ /* 0x000ea20000300800 */
[----:B----4-:R-:W-:-:S03]  /*9e9c0*/  ISETP.LT.AND P4, PT, R14, R5, !P0 ;  /* 0x000000050e00720c */ /* 0x010fc60004781270 */
[----:B------:R-:W4:Y:S01]  /*9e9d0*/  LDL.LU R14, [R1+0x1ea0] ;  /* 0x001ea000010e7983 */ /* 0x000f220000300800 */
[----:B------:R-:W4:Y:S03]  /*9e9e0*/  LDC R5, c[0x0][0x22c] ;  /* 0x00008b00ff057b82 */ /* 0x000f260000000800 */
[----:B------:R-:W-:Y:S06]  /*9e9f0*/  @P3 STG.E desc[UR60][R192.64], R153 ;  /* 0x00000099c0003986 */ /* 0x000fec000c10193c */
[----:B------:R-:W-:Y:S01]  /*9ea00*/  @P4 STG.E desc[UR60][R194.64], R137 ;  /* 0x00000089c2004986 */ /* 0x000fe2000c10193c */
[----:B---3--:R-:W-:-:S03]  /*9ea10*/  ISETP.LT.AND P3, PT, R13, R7, !P0 ;  /* 0x000000070d00720c */ /* 0x008fc60004761270 */
[----:B------:R-:W3:Y:S01]  /*9ea20*/  LDL.LU R13, [R1+0x1e9c] ;  /* 0x001e9c00010d7983 */ /* 0x000ee20000300800 */
[----:B------:R-:W-:Y:S01]  /*9ea30*/  ISETP.LT.AND P2, PT, R10, R6, !P0 ;  /* 0x000000060a00720c */ /* 0x000fe20004741270 */
[----:B------:R-:W3:Y:S08]  /*9ea40*/  LDC R7, c[0x0][0x22c] ;  /* 0x00008b00ff077b82 */ /* 0x000ef00000000800 */
[----:B------:R-:W2:Y:S01]  /*9ea50*/  LDC R6, c[0x0][0x22c] ;  /* 0x00008b00ff067b82 */ /* 0x000ea20000000800 */
[----:B-1----:R-:W-:-:S02]  /*9ea60*/  ISETP.LT.AND P4, PT, R12, R4, !P0 ;  /* 0x000000040c00720c */ /* 0x002fc40004781270 */
[----:B------:R-:W3:Y:S05]  /*9ea70*/  LDL.LU R12, [R1+0x1e8c] ;  /* 0x001e8c00010c7983 */ /* 0x000eea0000300800 */
[----:B------:R-:W4:Y:S01]  /*9ea80*/  LDC R10, c[0x0][0x22c] ;  /* 0x00008b00ff0a7b82 */ /* 0x000f220000000800 */
[----:B------:R-:W3:Y:S04]  /*9ea90*/  LDL.LU R27, [R1+0x1e88] ;  /* 0x001e8800011b7983 */ /* 0x000ee80000300800 */
[----:B------:R-:W3:Y:S03]  /*9eaa0*/  LDL.LU R26, [R1+0x1e84] ;  /* 0x001e8400011a7983 */ /* 0x000ee60000300800 */
[----:B------:R-:W1:Y:S01]  /*9eab0*/  LDC R4, c[0x0][0x22c] ;  /* 0x00008b00ff047b82 */ /* 0x000e620000000800 */
[----:B------:R-:W3:Y:S04]  /*9eac0*/  LDL.LU R25, [R1+0x1e7c] ;  /* 0x001e7c0001197983 */ /* 0x000ee80000300800 */
[----:B------:R-:W3:Y:S04]  /*9ead0*/  LDL.LU R20, [R1+0xe20] ;  /* 0x000e200001147983 */ /* 0x000ee80000300800 */
[----:B------:R-:W3:Y:S01]  /*9eae0*/  LDL.LU R24, [R1+0x1e78] ;  /* 0x001e780001187983 */ /* 0x000ee20000300800 */
[----:B------:R-:W-:-:S02]  /*9eaf0*/  ISETP.LT.AND P5, PT, R18, R8, !P0 ;  /* 0x000000081200720c */ /* 0x000fc400047a1270 */
[----:B------:R-:W-:Y:S01]  /*9eb00*/  ISETP.LT.AND P6, PT, R17, R0, !P0 ;  /* 0x000000001100720c */ /* 0x000fe200047c1270 */
[----:B------:R-:W3:Y:S01]  /*9eb10*/  LDL.LU R23, [R1+0x1e64] ;  /* 0x001e640001177983 */ /* 0x000ee20000300800 */
[----:B------:R-:W1:Y:S03]  /*9eb20*/  LDC R8, c[0x0][0x22c] ;  /* 0x00008b00ff087b82 */ /* 0x000e660000000800 */
[----:B------:R-:W3:Y:S04]  /*9eb30*/  LDL.LU R22, [R1+0x1e60] ;  /* 0x001e600001167983 */ /* 0x000ee80000300800 */
[----:B------:R-:W-:Y:S01]  /*9eb40*/  @P2 STG.E desc[UR60][R196.64], R154 ;  /* 0x0000009ac4002986 */ /* 0x000fe2000c10193c */
[----:B------:R-:W-:Y:S01]  /*9eb50*/  ISETP.LT.AND P2, PT, R16, R9, !P0 ;  /* 0x000000091000720c */ /* 0x000fe20004741270 */
[----:B------:R-:W1:Y:S02]  /*9eb60*/  LDC R0, c[0x0][0x22c] ;  /* 0x00008b00ff007b82 */ /* 0x000e640000000800 */
[----:B------:R-:W3:Y:S04]  /*9eb70*/  LDL.LU R21, [R1+0x1e5c] ;  /* 0x001e5c0001157983 */ /* 0x000ee80000300800 */
[----:B------:R-:W3:Y:S02]  /*9eb80*/  LDL.LU R19, [R1+0x1e58] ;  /* 0x001e580001137983 */ /* 0x000ee40000300800 */
[----:B------:R-:W1:Y:S02]  /*9eb90*/  LDC R9, c[0x0][0x22c] ;  /* 0x00008b00ff097b82 */ /* 0x000e640000000800 */
[----:B------:R-:W3:Y:S04]  /*9eba0*/  LDL.LU R18, [R1+0x1e50] ;  /* 0x001e500001127983 */ /* 0x000ee80000300800 */
[----:B------:R-:W-:Y:S04]  /*9ebb0*/  @P3 STG.E desc[UR60][R198.64], R138 ;  /* 0x0000008ac6003986 */ /* 0x000fe8000c10193c */
[----:B------:R-:W-:Y:S04]  /*9ebc0*/  @P4 STG.E desc[UR60][R200.64], R155 ;  /* 0x0000009bc8004986 */ /* 0x000fe8000c10193c */
[----:B------:R-:W3:Y:S04]  /*9ebd0*/  LDL.LU R17, [R1+0x1e4c] ;  /* 0x001e4c0001117983 */ /* 0x000ee80000300800 */
[----:B------:R-:W-:Y:S04]  /*9ebe0*/  @P5 STG.E desc[UR60][R202.64], R139 ;  /* 0x0000008bca005986 */ /* 0x000fe8000c10193c */
[----:B------:R-:W3:Y:S04]  /*9ebf0*/  LDL.LU R16, [R1+0x1e48] ;  /* 0x001e480001107983 */ /* 0x000ee80000300800 */
[----:B------:R-:W-:Y:S04]  /*9ec00*/  @P6 STG.E desc[UR60][R204.64], R140 ;  /* 0x0000008ccc006986 */ /* 0x000fe8000c10193c */
[----:B------:R-:W-:Y:S01]  /*9ec10*/  @P2 STG.E desc[UR60][R206.64], R160 ;  /* 0x000000a0ce002986 */ /* 0x000fe2000c10193c */
[----:B--2---:R-:W-:-:S03]  /*9ec20*/  ISETP.LT.AND P4, PT, R15, R6, !P0 ;  /* 0x000000060f00720c */ /* 0x004fc60004781270 */
[----:B------:R-:W2:Y:S01]  /*9ec30*/  LDL.LU R15, [R1+0x1e3c] ;  /* 0x001e3c00010f7983 */ /* 0x000ea20000300800 */
[----:B----4-:R-:W-:-:S03]  /*9ec40*/  ISETP.LT.AND P5, PT, R14, R10, !P0 ;  /* 0x0000000a0e00720c */ /* 0x010fc600047a1270 */
[----:B------:R-:W4:Y:S01]  /*9ec50*/  LDL.LU R14, [R1+0x1e34] ;  /* 0x001e3400010e7983 */ /* 0x000f220000300800 */
[----:B---3--:R-:W-:-:S03]  /*9ec60*/  ISETP.LT.AND P6, PT, R13, R7, !P0 ;  /* 0x000000070d00720c */ /* 0x008fc600047c1270 */
[----:B------:R-:W3:Y:S01]  /*9ec70*/  LDL.LU R13, [R1+0x1e30] ;  /* 0x001e3000010d7983 */ /* 0x000ee20000300800 */
[----:B-1----:R-:W-:-:S03]  /*9ec80*/  ISETP.LT.AND P2, PT, R12, R4, !P0 ;  /* 0x000000040c00720c */ /* 0x002fc60004741270 */
[----:B------:R-:W3:Y:S04]  /*9ec90*/  LDL.LU R12, [R1+0x1e28] ;  /* 0x001e2800010c7983 */ /* 0x000ee80000300800 */
[----:B------:R-:W3:Y:S01]  /*9eca0*/  LDL.LU R10, [R1+0x1e24] ;  /* 0x001e2400010a7983 */ /* 0x000ee20000300800 */
[----:B------:R-:W-:Y:S02]  /*9ecb0*/  ISETP.LT.AND P3, PT, R11, R5, !P0 ;  /* 0x000000050b00720c */ /* 0x000fe40004761270 */
[----:B------:R-:W1:Y:S01]  /*9ecc0*/  LDC R11, c[0x0][0x22c] ;  /* 0x00008b00ff0b7b82 */ /* 0x000e620000000800 */
[----:B------:R1:W1:Y:S07]  /*9ecd0*/  LDS.128 R4, [R20] ;  /* 0x0000000014047984 */ /* 0x00026e0000000c00 */
[----:B-1----:R-:W1:Y:S03]  /*9ece0*/  LDC R20, c[0x0][0x22c] ;  /* 0x00008b00ff147b82 */ /* 0x002e660000000800 */
[----:B------:R1:W-:Y:S01]  /*9ecf0*/  @P3 STG.E desc[UR60][R208.64], R141 ;  /* 0x0000008dd0003986 */ /* 0x0003e2000c10193c */
[----:B------:R-:W-:-:S03]  /*9ed00*/  ISETP.LT.AND P3, PT, R27, R8, !P0 ;  /* 0x000000081b00720c */ /* 0x000fc60004761270 */
[----:B------:R1:W-:Y:S01]  /*9ed10*/  @P4 STG.E desc[UR60][R210.64], R161 ;  /* 0x000000a1d2004986 */ /* 0x0003e2000c10193c */
[----:B------:R-:W-:-:S03]  /*9ed20*/  ISETP.LT.AND P4, PT, R26, R0, !P0 ;  /* 0x000000001a00720c */ /* 0x000fc60004781270 */
[----:B------:R1:W-:Y:S01]  /*9ed30*/  @P5 STG.E desc[UR60][R212.64], R142 ;  /* 0x0000008ed4005986 */ /* 0x0003e2000c10193c */
[----:B------:R-:W-:-:S03]  /*9ed40*/  ISETP.LT.AND P5, PT, R25, R9, !P0 ;  /* 0x000000091900720c */ /* 0x000fc600047a1270 */
[----:B------:R1:W-:Y:S01]  /*9ed50*/  @P6 STG.E desc[UR60][R214.64], R162 ;  /* 0x000000a2d6006986 */ /* 0x0003e2000c10193c */
[----:B------:R-:W-:-:S03]  /*9ed60*/  ISETP.LT.AND P6, PT, R24, R11, !P0 ;  /* 0x0000000b1800720c */ /* 0x000fc600047c1270 */
[----:B------:R1:W-:Y:S04]  /*9ed70*/  @P2 STG.E desc[UR60][R216.64], R143 ;  /* 0x0000008fd8002986 */ /* 0x0003e8000c10193c */
[----:B------:R2:W-:Y:S01]  /*9ed80*/  @P3 STG.E desc[UR60][R218.64], R163 ;  /* 0x000000a3da003986 */ /* 0x0005e2000c10193c */
[----:B-1----:R-:W-:-:S03]  /*9ed90*/  ISETP.LT.AND P2, PT, R23, R20, !P0 ;  /* 0x000000141700720c */ /* 0x002fc60004741270 */
[----:B------:R1:W-:Y:S01]  /*9eda0*/  @P4 STG.E desc[UR60][R220.64], R156 ;  /* 0x0000009cdc004986 */ /* 0x0003e2000c10193c */
[-C--:B------:R-:W-:Y:S02]  /*9edb0*/  ISETP.LT.AND P3, PT, R22, R20.reuse, !P0 ;  /* 0x000000141600720c */ /* 0x080fe40004761270 */
[-C--:B------:R-:W-:Y:S01]  /*9edc0*/  ISETP.LT.AND P4, PT, R21, R20.reuse, !P0 ;  /* 0x000000141500720c */ /* 0x080fe20004781270 */
        /* <DEDUP_REMOVED lines=9> */
[----:B------:R1:W-:Y:S04]  /*9ee60*/  @P4 STG.E desc[UR60][R232.64], R159 ;  /* 0x0000009fe8004986 */ /* 0x0003e8000c10193c */
[----:B------:R1:W-:Y:S04]  /*9ee70*/  @P5 STG.E desc[UR60][R234.64], R147 ;  /* 0x00000093ea005986 */ /* 0x0003e8000c10193c */
[----:B------:R1:W-:Y:S04]  /*9ee80*/  @P6 STG.E desc[UR60][R236.64], R164 ;  /* 0x000000a4ec006986 */ /* 0x0003e8000c10193c */
[----:B------:R1:W-:Y:S04]  /*9ee90*/  @P1 STG.E desc[UR60][R238.64], R4 ;  /* 0x00000004ee001986 */ /* 0x0003e8000c10193c */
[----:B------:R1:W-:Y:S01]  /*9eea0*/  @P2 STG.E desc[UR60][R240.64], R165 ;  /* 0x000000a5f0002986 */ /* 0x0003e2000c10193c */
[----:B--2---:R-:W-:-:S02]  /*9eeb0*/  ISETP.LT.AND P3, PT, R15, R20, !P0 ;  /* 0x000000140f00720c */ /* 0x004fc40004761270 */
[----:B----4-:R-:W-:-:S11]  /*9eec0*/  ISETP.LT.AND P4, PT, R14, R20, !P0 ;  /* 0x000000140e00720c */ /* 0x010fd60004781270 */
[----:B------:R1:W-:Y:S01]  /*9eed0*/  @P3 STG.E desc[UR60][R242.64], R5 ;  /* 0x00000005f2003986 */ /* 0x0003e2000c10193c */
[----:B---3--:R-:W-:-:S03]  /*9eee0*/  ISETP.LT.AND P5, PT, R13, R20, !P0 ;  /* 0x000000140d00720c */ /* 0x008fc600047a1270 */
[----:B------:R1:W-:Y:S01]  /*9eef0*/  @P4 STG.E desc[UR60][R244.64], R166 ;  /* 0x000000a6f4004986 */ /* 0x0003e2000c10193c */
[-C--:B------:R-:W-:Y:S02]  /*9ef00*/  ISETP.LT.AND P6, PT, R12, R20.reuse, !P0 ;  /* 0x000000140c00720c */ /* 0x080fe400047c1270 */
[----:B------:R-:W-:-:S07]  /*9ef10*/  ISETP.LT.AND P0, PT, R10, R20, !P0 ;  /* 0x000000140a00720c */ /* 0x000fce0004701270 */
[----:B------:R1:W-:Y:S04]  /*9ef20*/  @P5 STG.E desc[UR60][R246.64], R6 ;  /* 0x00000006f6005986 */ /* 0x0003e8000c10193c */
[----:B------:R1:W-:Y:S02]  /*9ef30*/  @P6 STG.E desc[UR60][R248.64], R167 ;  /* 0x000000a7f8006986 */ /* 0x0003e4000c10193c */
[----:B------:R-:W-:Y:S05]  /*9ef40*/  @!P0 EXIT ;  /* 0x000000000000894d */ /* 0x000fea0003800000 */
[----:B------:R-:W-:Y:S01]  /*9ef50*/  STG.E desc[UR60][R2.64], R7 ;  /* 0x0000000702007986 */ /* 0x000fe2000c10193c */
[----:B------:R-:W-:Y:S05]  /*9ef60*/  EXIT ;  /* 0x000000000000794d */ /* 0x000fea0003800000 */
.L_x_2:
[----:B------:R-:W-:-:S00]  /*9ef70*/  BRA `(.L_x_2) ;  /* 0xfffffffc00fc7947 */ /* 0x000fc0000383ffff */
[----:B------:R-:W-:-:S00]  /*9ef80*/  NOP ;  /* 0x0000000000007918 */ /* 0x000fc00000000000 */
[----:B------:R-:W-:-:S00]  /*9ef90*/  NOP ;  /* 0x0000000000007918 */ /* 0x000fc00000000000 */
[----:B------:R-:W-:-:S00]  /*9efa0*/  NOP ;  /* 0x0000000000007918 */ /* 0x000fc00000000000 */
[----:B------:R-:W-:-:S00]  /*9efb0*/  NOP ;  /* 0x0000000000007918 */ /* 0x000fc00000000000 */
[----:B------:R-:W-:-:S00]  /*9efc0*/  NOP ;  /* 0x0000000000007918 */ /* 0x000fc00000000000 */
[----:B------:R-:W-:-:S00]  /*9efd0*/  NOP ;  /* 0x0000000000007918 */ /* 0x000fc00000000000 */
[----:B------:R-:W-:-:S00]  /*9efe0*/  NOP ;  /* 0x0000000000007918 */ /* 0x000fc00000000000 */
[----:B------:R-:W-:-:S00]  /*9eff0*/  NOP ;  /* 0x0000000000007918 */ /* 0x000fc00000000000 */
.L_x_3:


//--------------------- .nv.shared.matmul_kernel  --------------------------
	.section	.nv.shared.matmul_kernel,"aw",@nobits
	.sectionflags	@""
	.align	16
	.zero		1024


//--------------------- .nv.shared.reserved.0     --------------------------
	.section	.nv.shared.reserved.0,"aw",@nobits
	.weak		__nv_reservedSMEM_offset_0_alias
	.size		__nv_reservedSMEM_offset_0_alias, 0, 0
	.other		__nv_reservedSMEM_offset_0_alias,@"STO_CUDA_RESERVED_SHARED STV_DEFAULT"
__nv_reservedSMEM_offset_0_alias:
	.zero		0


//--------------------- .nv.constant0.matmul_kernel --------------------------
	.section	.nv.constant0.matmul_kernel,"a",@progbits
	.sectionflags	@""
	.align	4
.nv.constant0.matmul_kernel:
	.zero		608


//--------------------- SYMBOLS --------------------------

	.type		.nv.reservedSmem.offset0,@object
	.size		.nv.reservedSmem.offset0,0x4
